	.target	sm_80

	.elftype	@"ET_EXEC"


//--------------------- .note.nv.tkinfo           --------------------------
	.section	.note.nv.tkinfo,"",@"SHT_NOTE"
	.sectionflags	@"SHF_NOTE_NV_TKINFO"
	.tkinfo
        /*0018*/ 	.word	0x00000002
        /*0030*/ 	.string	""
        /*0030*/ 	.string	"ptxas"
        /*0030*/ 	.string	"Cuda compilation tools, release 13.0, V13.0.88"
        /*0030*/ 	.string	"Build cuda_13.0.r13.0/compiler.36424714_0"
        /*0030*/ 	.string	"-arch sm_80 -m 64 "



//--------------------- .note.nv.cuinfo           --------------------------
	.section	.note.nv.cuinfo,"",@"SHT_NOTE"
	.sectionflags	@"SHF_NOTE_NV_CUINFO"
        /*0018*/ 	.short	0x0002
        /*001a*/ 	.short	0x0050
        /*001c*/ 	.short	0x0082
	.zero		2


//--------------------- .nv.info                  --------------------------
	.section	.nv.info,"",@"SHT_CUDA_INFO"
	.align	4


	//----- nvinfo : EIATTR_REGCOUNT
	.align		4
        /*0000*/ 	.byte	0x04, 0x2f
        /*0002*/ 	.short	(.L_29 - .L_28)
	.align		4
.L_28:
        /*0004*/ 	.word	index@(_ZN2at6native54_GLOBAL__N__aa9a477a_21_UpSampleBilinear2d_cu_607db5e334upsample_bilinear2d_nhwc_out_frameIddEEvT0_S3_biiiiiPKT_PS4_i)
        /*0008*/ 	.word	0x00000020


	//----- nvinfo : EIATTR_FRAME_SIZE
	.align		4
.L_29:
        /*000c*/ 	.byte	0x04, 0x11
        /*000e*/ 	.short	(.L_31 - .L_30)
	.align		4
.L_30:
        /*0010*/ 	.word	index@(_ZN2at6native54_GLOBAL__N__aa9a477a_21_UpSampleBilinear2d_cu_607db5e334upsample_bilinear2d_nhwc_out_frameIddEEvT0_S3_biiiiiPKT_PS4_i)
        /*0014*/ 	.word	0x00000000


	//----- nvinfo : EIATTR_REGCOUNT
	.align		4
.L_31:
        /*0018*/ 	.byte	0x04, 0x2f
        /*001a*/ 	.short	(.L_33 - .L_32)
	.align		4
.L_32:
        /*001c*/ 	.word	index@(_ZN2at6native54_GLOBAL__N__aa9a477a_21_UpSampleBilinear2d_cu_607db5e329upsample_bilinear2d_out_frameIddEEviT0_S3_bNS_27GenericPackedTensorAccessorIKT_Lm4ENS_16DefaultPtrTraitsElEENS4_IS5_Lm4ES7_lEE)
        /*0020*/ 	.word	0x0000003e


	//----- nvinfo : EIATTR_FRAME_SIZE
	.align		4
.L_33:
        /*0024*/ 	.byte	0x04, 0x11
        /*0026*/ 	.short	(.L_35 - .L_34)
	.align		4
.L_34:
        /*0028*/ 	.word	index@(_ZN2at6native54_GLOBAL__N__aa9a477a_21_UpSampleBilinear2d_cu_607db5e329upsample_bilinear2d_out_frameIddEEviT0_S3_bNS_27GenericPackedTensorAccessorIKT_Lm4ENS_16DefaultPtrTraitsElEENS4_IS5_Lm4ES7_lEE)
        /*002c*/ 	.word	0x00000000


	//----- nvinfo : EIATTR_REGCOUNT
	.align		4
.L_35:
        /*0030*/ 	.byte	0x04, 0x2f
        /*0032*/ 	.short	(.L_37 - .L_36)
	.align		4
.L_36:
        /*0034*/ 	.word	index@(_ZN2at6native54_GLOBAL__N__aa9a477a_21_UpSampleBilinear2d_cu_607db5e334upsample_bilinear2d_nhwc_out_frameIffEEvT0_S3_biiiiiPKT_PS4_i)
        /*0038*/ 	.word	0x00000020


	//----- nvinfo : EIATTR_FRAME_SIZE
	.align		4
.L_37:
        /*003c*/ 	.byte	0x04, 0x11
        /*003e*/ 	.short	(.L_39 - .L_38)
	.align		4
.L_38:
        /*0040*/ 	.word	index@(_ZN2at6native54_GLOBAL__N__aa9a477a_21_UpSampleBilinear2d_cu_607db5e334upsample_bilinear2d_nhwc_out_frameIffEEvT0_S3_biiiiiPKT_PS4_i)
        /*0044*/ 	.word	0x00000000


	//----- nvinfo : EIATTR_REGCOUNT
	.align		4
.L_39:
        /*0048*/ 	.byte	0x04, 0x2f
        /*004a*/ 	.short	(.L_41 - .L_40)
	.align		4
.L_40:
        /*004c*/ 	.word	index@(_ZN2at6native54_GLOBAL__N__aa9a477a_21_UpSampleBilinear2d_cu_607db5e329upsample_bilinear2d_out_frameIffEEviT0_S3_bNS_27GenericPackedTensorAccessorIKT_Lm4ENS_16DefaultPtrTraitsElEENS4_IS5_Lm4ES7_lEE)
        /*0050*/ 	.word	0x00000034


	//----- nvinfo : EIATTR_FRAME_SIZE
	.align		4
.L_41:
        /*0054*/ 	.byte	0x04, 0x11
        /*0056*/ 	.short	(.L_43 - .L_42)
	.align		4
.L_42:
        /*0058*/ 	.word	index@(_ZN2at6native54_GLOBAL__N__aa9a477a_21_UpSampleBilinear2d_cu_607db5e329upsample_bilinear2d_out_frameIffEEviT0_S3_bNS_27GenericPackedTensorAccessorIKT_Lm4ENS_16DefaultPtrTraitsElEENS4_IS5_Lm4ES7_lEE)
        /*005c*/ 	.word	0x00000000


	//----- nvinfo : EIATTR_REGCOUNT
	.align		4
.L_43:
        /*0060*/ 	.byte	0x04, 0x2f
        /*0062*/ 	.short	(.L_45 - .L_44)
	.align		4
.L_44:
        /*0064*/ 	.word	index@(_ZN2at6native54_GLOBAL__N__aa9a477a_21_UpSampleBilinear2d_cu_607db5e334upsample_bilinear2d_nhwc_out_frameIN3c104HalfEfEEvT0_S5_biiiiiPKT_PS6_i)
        /*0068*/ 	.word	0x0000001e


	//----- nvinfo : EIATTR_FRAME_SIZE
	.align		4
.L_45:
        /*006c*/ 	.byte	0x04, 0x11
        /*006e*/ 	.short	(.L_47 - .L_46)
	.align		4
.L_46:
        /*0070*/ 	.word	index@(_ZN2at6native54_GLOBAL__N__aa9a477a_21_UpSampleBilinear2d_cu_607db5e334upsample_bilinear2d_nhwc_out_frameIN3c104HalfEfEEvT0_S5_biiiiiPKT_PS6_i)
        /*0074*/ 	.word	0x00000000


	//----- nvinfo : EIATTR_REGCOUNT
	.align		4
.L_47:
        /*0078*/ 	.byte	0x04, 0x2f
        /*007a*/ 	.short	(.L_49 - .L_48)
	.align		4
.L_48:
        /*007c*/ 	.word	index@(_ZN2at6native54_GLOBAL__N__aa9a477a_21_UpSampleBilinear2d_cu_607db5e329upsample_bilinear2d_out_frameIN3c104HalfEfEEviT0_S5_bNS_27GenericPackedTensorAccessorIKT_Lm4ENS_16DefaultPtrTraitsElEENS6_IS7_Lm4ES9_lEE)
        /*0080*/ 	.word	0x00000032


	//----- nvinfo : EIATTR_FRAME_SIZE
	.align		4
.L_49:
        /*0084*/ 	.byte	0x04, 0x11
        /*0086*/ 	.short	(.L_51 - .L_50)
	.align		4
.L_50:
        /*0088*/ 	.word	index@(_ZN2at6native54_GLOBAL__N__aa9a477a_21_UpSampleBilinear2d_cu_607db5e329upsample_bilinear2d_out_frameIN3c104HalfEfEEviT0_S5_bNS_27GenericPackedTensorAccessorIKT_Lm4ENS_16DefaultPtrTraitsElEENS6_IS7_Lm4ES9_lEE)
        /*008c*/ 	.word	0x00000000


	//----- nvinfo : EIATTR_REGCOUNT
	.align		4
.L_51:
        /*0090*/ 	.byte	0x04, 0x2f
        /*0092*/ 	.short	(.L_53 - .L_52)
	.align		4
.L_52:
        /*0094*/ 	.word	index@(_ZN2at6native54_GLOBAL__N__aa9a477a_21_UpSampleBilinear2d_cu_607db5e334upsample_bilinear2d_nhwc_out_frameIN3c108BFloat16EfEEvT0_S5_biiiiiPKT_PS6_i)
        /*0098*/ 	.word	0x00000020


	//----- nvinfo : EIATTR_FRAME_SIZE
	.align		4
.L_53:
        /*009c*/ 	.byte	0x04, 0x11
        /*009e*/ 	.short	(.L_55 - .L_54)
	.align		4
.L_54:
        /*00a0*/ 	.word	index@(_ZN2at6native54_GLOBAL__N__aa9a477a_21_UpSampleBilinear2d_cu_607db5e334upsample_bilinear2d_nhwc_out_frameIN3c108BFloat16EfEEvT0_S5_biiiiiPKT_PS6_i)
        /*00a4*/ 	.word	0x00000000


	//----- nvinfo : EIATTR_REGCOUNT
	.align		4
.L_55:
        /*00a8*/ 	.byte	0x04, 0x2f
        /*00aa*/ 	.short	(.L_57 - .L_56)
	.align		4
.L_56:
        /*00ac*/ 	.word	index@(_ZN2at6native54_GLOBAL__N__aa9a477a_21_UpSampleBilinear2d_cu_607db5e329upsample_bilinear2d_out_frameIN3c108BFloat16EfEEviT0_S5_bNS_27GenericPackedTensorAccessorIKT_Lm4ENS_16DefaultPtrTraitsElEENS6_IS7_Lm4ES9_lEE)
        /*00b0*/ 	.word	0x00000032


	//----- nvinfo : EIATTR_FRAME_SIZE
	.align		4
.L_57:
        /*00b4*/ 	.byte	0x04, 0x11
        /*00b6*/ 	.short	(.L_59 - .L_58)
	.align		4
.L_58:
        /*00b8*/ 	.word	index@(_ZN2at6native54_GLOBAL__N__aa9a477a_21_UpSampleBilinear2d_cu_607db5e329upsample_bilinear2d_out_frameIN3c108BFloat16EfEEviT0_S5_bNS_27GenericPackedTensorAccessorIKT_Lm4ENS_16DefaultPtrTraitsElEENS6_IS7_Lm4ES9_lEE)
        /*00bc*/ 	.word	0x00000000


	//----- nvinfo : EIATTR_REGCOUNT
	.align		4
.L_59:
        /*00c0*/ 	.byte	0x04, 0x2f
        /*00c2*/ 	.short	(.L_61 - .L_60)
	.align		4
.L_60:
        /*00c4*/ 	.word	index@(_ZN2at6native54_GLOBAL__N__aa9a477a_21_UpSampleBilinear2d_cu_607db5e343upsample_bilinear2d_backward_nhwc_out_frameIddEEviiiiT0_S3_bPT_PKS4_imm)
        /*00c8*/ 	.word	0x00000020


	//----- nvinfo : EIATTR_FRAME_SIZE
	.align		4
.L_61:
        /*00cc*/ 	.byte	0x04, 0x11
        /*00ce*/ 	.short	(.L_63 - .L_62)
	.align		4
.L_62:
        /*00d0*/ 	.word	index@(_ZN2at6native54_GLOBAL__N__aa9a477a_21_UpSampleBilinear2d_cu_607db5e343upsample_bilinear2d_backward_nhwc_out_frameIddEEviiiiT0_S3_bPT_PKS4_imm)
        /*00d4*/ 	.word	0x00000000


	//----- nvinfo : EIATTR_REGCOUNT
	.align		4
.L_63:
        /*00d8*/ 	.byte	0x04, 0x2f
        /*00da*/ 	.short	(.L_65 - .L_64)
	.align		4
.L_64:
        /*00dc*/ 	.word	index@(_ZN2at6native54_GLOBAL__N__aa9a477a_21_UpSampleBilinear2d_cu_607db5e338upsample_bilinear2d_backward_out_frameIddEEvmiiiiT0_S3_bPT_PKS4_)
        /*00e0*/ 	.word	0x0000001e


	//----- nvinfo : EIATTR_FRAME_SIZE
	.align		4
.L_65:
        /*00e4*/ 	.byte	0x04, 0x11
        /*00e6*/ 	.short	(.L_67 - .L_66)
	.align		4
.L_66:
        /*00e8*/ 	.word	index@($__internal_23_$__cuda_sm20_div_u64)
        /*00ec*/ 	.word	0x00000000


	//----- nvinfo : EIATTR_FRAME_SIZE
	.align		4
.L_67:
        /*00f0*/ 	.byte	0x04, 0x11
        /*00f2*/ 	.short	(.L_69 - .L_68)
	.align		4
.L_68:
        /*00f4*/ 	.word	index@(_ZN2at6native54_GLOBAL__N__aa9a477a_21_UpSampleBilinear2d_cu_607db5e338upsample_bilinear2d_backward_out_frameIddEEvmiiiiT0_S3_bPT_PKS4_)
        /*00f8*/ 	.word	0x00000000


	//----- nvinfo : EIATTR_REGCOUNT
	.align		4
.L_69:
        /*00fc*/ 	.byte	0x04, 0x2f
        /*00fe*/ 	.short	(.L_71 - .L_70)
	.align		4
.L_70:
        /*0100*/ 	.word	index@(_ZN2at6native54_GLOBAL__N__aa9a477a_21_UpSampleBilinear2d_cu_607db5e343upsample_bilinear2d_backward_nhwc_out_frameIffEEviiiiT0_S3_bPT_PKS4_imm)
        /*0104*/ 	.word	0x0000001a


	//----- nvinfo : EIATTR_FRAME_SIZE
	.align		4
.L_71:
        /*0108*/ 	.byte	0x04, 0x11
        /*010a*/ 	.short	(.L_73 - .L_72)
	.align		4
.L_72:
        /*010c*/ 	.word	index@(_ZN2at6native54_GLOBAL__N__aa9a477a_21_UpSampleBilinear2d_cu_607db5e343upsample_bilinear2d_backward_nhwc_out_frameIffEEviiiiT0_S3_bPT_PKS4_imm)
        /*0110*/ 	.word	0x00000000


	//----- nvinfo : EIATTR_REGCOUNT
	.align		4
.L_73:
        /*0114*/ 	.byte	0x04, 0x2f
        /*0116*/ 	.short	(.L_75 - .L_74)
	.align		4
.L_74:
        /*0118*/ 	.word	index@(_ZN2at6native54_GLOBAL__N__aa9a477a_21_UpSampleBilinear2d_cu_607db5e338upsample_bilinear2d_backward_out_frameIffEEvmiiiiT0_S3_bPT_PKS4_)
        /*011c*/ 	.word	0x0000001e


	//----- nvinfo : EIATTR_FRAME_SIZE
	.align		4
.L_75:
        /*0120*/ 	.byte	0x04, 0x11
        /*0122*/ 	.short	(.L_77 - .L_76)
	.align		4
.L_76:
        /*0124*/ 	.word	index@($__internal_22_$__cuda_sm20_div_u64)
        /*0128*/ 	.word	0x00000000


	//----- nvinfo : EIATTR_FRAME_SIZE
	.align		4
.L_77:
        /*012c*/ 	.byte	0x04, 0x11
        /*012e*/ 	.short	(.L_79 - .L_78)
	.align		4
.L_78:
        /*0130*/ 	.word	index@(_ZN2at6native54_GLOBAL__N__aa9a477a_21_UpSampleBilinear2d_cu_607db5e338upsample_bilinear2d_backward_out_frameIffEEvmiiiiT0_S3_bPT_PKS4_)
        /*0134*/ 	.word	0x00000000


	//----- nvinfo : EIATTR_REGCOUNT
	.align		4
.L_79:
        /*0138*/ 	.byte	0x04, 0x2f
        /*013a*/ 	.short	(.L_81 - .L_80)
	.align		4
.L_80:
        /*013c*/ 	.word	index@(_ZN2at6native54_GLOBAL__N__aa9a477a_21_UpSampleBilinear2d_cu_607db5e343upsample_bilinear2d_backward_nhwc_out_frameIN3c104HalfEfEEviiiiT0_S5_bPT_PKS6_imm)
        /*0140*/ 	.word	0x0000001c


	//----- nvinfo : EIATTR_FRAME_SIZE
	.align		4
.L_81:
        /*0144*/ 	.byte	0x04, 0x11
        /*0146*/ 	.short	(.L_83 - .L_82)
	.align		4
.L_82:
        /*0148*/ 	.word	index@(_ZN2at6native54_GLOBAL__N__aa9a477a_21_UpSampleBilinear2d_cu_607db5e343upsample_bilinear2d_backward_nhwc_out_frameIN3c104HalfEfEEviiiiT0_S5_bPT_PKS6_imm)
        /*014c*/ 	.word	0x00000000


	//----- nvinfo : EIATTR_REGCOUNT
	.align		4
.L_83:
        /*0150*/ 	.byte	0x04, 0x2f
        /*0152*/ 	.short	(.L_85 - .L_84)
	.align		4
.L_84:
        /*0154*/ 	.word	index@(_ZN2at6native54_GLOBAL__N__aa9a477a_21_UpSampleBilinear2d_cu_607db5e338upsample_bilinear2d_backward_out_frameIN3c104HalfEfEEvmiiiiT0_S5_bPT_PKS6_)
        /*0158*/ 	.word	0x00000020


	//----- nvinfo : EIATTR_FRAME_SIZE
	.align		4
.L_85:
        /*015c*/ 	.byte	0x04, 0x11
        /*015e*/ 	.short	(.L_87 - .L_86)
	.align		4
.L_86:
        /*0160*/ 	.word	index@($__internal_21_$__cuda_sm20_div_u64)
        /*0164*/ 	.word	0x00000000


	//----- nvinfo : EIATTR_FRAME_SIZE
	.align		4
.L_87:
        /*0168*/ 	.byte	0x04, 0x11
        /*016a*/ 	.short	(.L_89 - .L_88)
	.align		4
.L_88:
        /*016c*/ 	.word	index@(_ZN2at6native54_GLOBAL__N__aa9a477a_21_UpSampleBilinear2d_cu_607db5e338upsample_bilinear2d_backward_out_frameIN3c104HalfEfEEvmiiiiT0_S5_bPT_PKS6_)
        /*0170*/ 	.word	0x00000000


	//----- nvinfo : EIATTR_REGCOUNT
	.align		4
.L_89:
        /*0174*/ 	.byte	0x04, 0x2f
        /*0176*/ 	.short	(.L_91 - .L_90)
	.align		4
.L_90:
        /*0178*/ 	.word	index@(_ZN2at6native54_GLOBAL__N__aa9a477a_21_UpSampleBilinear2d_cu_607db5e343upsample_bilinear2d_backward_nhwc_out_frameIN3c108BFloat16EfEEviiiiT0_S5_bPT_PKS6_imm)
        /*017c*/ 	.word	0x00000020


	//----- nvinfo : EIATTR_FRAME_SIZE
	.align		4
.L_91:
        /*0180*/ 	.byte	0x04, 0x11
        /*0182*/ 	.short	(.L_93 - .L_92)
	.align		4
.L_92:
        /*0184*/ 	.word	index@(_ZN2at6native54_GLOBAL__N__aa9a477a_21_UpSampleBilinear2d_cu_607db5e343upsample_bilinear2d_backward_nhwc_out_frameIN3c108BFloat16EfEEviiiiT0_S5_bPT_PKS6_imm)
        /*0188*/ 	.word	0x00000000


	//----- nvinfo : EIATTR_REGCOUNT
	.align		4
.L_93:
        /*018c*/ 	.byte	0x04, 0x2f
        /*018e*/ 	.short	(.L_95 - .L_94)
	.align		4
.L_94:
        /*0190*/ 	.word	index@(_ZN2at6native54_GLOBAL__N__aa9a477a_21_UpSampleBilinear2d_cu_607db5e338upsample_bilinear2d_backward_out_frameIN3c108BFloat16EfEEvmiiiiT0_S5_bPT_PKS6_)
        /*0194*/ 	.word	0x00000027


	//----- nvinfo : EIATTR_FRAME_SIZE
	.align		4
.L_95:
        /*0198*/ 	.byte	0x04, 0x11
        /*019a*/ 	.short	(.L_97 - .L_96)
	.align		4
.L_96:
        /*019c*/ 	.word	index@($__internal_20_$__cuda_sm20_div_u64)
        /*01a0*/ 	.word	0x00000000


	//----- nvinfo : EIATTR_FRAME_SIZE
	.align		4
.L_97:
        /*01a4*/ 	.byte	0x04, 0x11
        /*01a6*/ 	.short	(.L_99 - .L_98)
	.align		4
.L_98:
        /*01a8*/ 	.word	index@(_ZN2at6native54_GLOBAL__N__aa9a477a_21_UpSampleBilinear2d_cu_607db5e338upsample_bilinear2d_backward_out_frameIN3c108BFloat16EfEEvmiiiiT0_S5_bPT_PKS6_)
        /*01ac*/ 	.word	0x00000000


	//----- nvinfo : EIATTR_REGCOUNT
	.align		4
.L_99:
        /*01b0*/ 	.byte	0x04, 0x2f
        /*01b2*/ 	.short	(.L_101 - .L_100)
	.align		4
.L_100:
        /*01b4*/ 	.word	index@(_ZN2at6native54_GLOBAL__N__aa9a477a_21_UpSampleBilinear2d_cu_607db5e327upsample_gen2d_aa_out_frameIddNS0_18upsample_antialias21BilinearFilterFunctorEEEvT0_S5_NS_27GenericPackedTensorAccessorIKT_Lm4ENS_16DefaultPtrTraitsElEENS6_IS7_Lm4ES9_lEERKT1_)
        /*01b8*/ 	.word	0x00000030


	//----- nvinfo : EIATTR_FRAME_SIZE
	.align		4
.L_101:
        /*01bc*/ 	.byte	0x04, 0x11
        /*01be*/ 	.short	(.L_103 - .L_102)
	.align		4
.L_102:
        /*01c0*/ 	.word	index@($__internal_19_$__cuda_sm20_div_rn_f64_full)
        /*01c4*/ 	.word	0x00000000


	//----- nvinfo : EIATTR_FRAME_SIZE
	.align		4
.L_103:
        /*01c8*/ 	.byte	0x04, 0x11
        /*01ca*/ 	.short	(.L_105 - .L_104)
	.align		4
.L_104:
        /*01cc*/ 	.word	index@($__internal_18_$__cuda_sm20_dblrcp_rn_slowpath_v3)
        /*01d0*/ 	.word	0x00000000


	//----- nvinfo : EIATTR_FRAME_SIZE
	.align		4
.L_105:
        /*01d4*/ 	.byte	0x04, 0x11
        /*01d6*/ 	.short	(.L_107 - .L_106)
	.align		4
.L_106:
        /*01d8*/ 	.word	index@(_ZN2at6native54_GLOBAL__N__aa9a477a_21_UpSampleBilinear2d_cu_607db5e327upsample_gen2d_aa_out_frameIddNS0_18upsample_antialias21BilinearFilterFunctorEEEvT0_S5_NS_27GenericPackedTensorAccessorIKT_Lm4ENS_16DefaultPtrTraitsElEENS6_IS7_Lm4ES9_lEERKT1_)
        /*01dc*/ 	.word	0x00000000


	//----- nvinfo : EIATTR_REGCOUNT
	.align		4
.L_107:
        /*01e0*/ 	.byte	0x04, 0x2f
        /*01e2*/ 	.short	(.L_109 - .L_108)
	.align		4
.L_108:
        /*01e4*/ 	.word	index@(_ZN2at6native54_GLOBAL__N__aa9a477a_21_UpSampleBilinear2d_cu_607db5e327upsample_gen2d_aa_out_frameIffNS0_18upsample_antialias21BilinearFilterFunctorEEEvT0_S5_NS_27GenericPackedTensorAccessorIKT_Lm4ENS_16DefaultPtrTraitsElEENS6_IS7_Lm4ES9_lEERKT1_)
        /*01e8*/ 	.word	0x0000002e


	//----- nvinfo : EIATTR_FRAME_SIZE
	.align		4
.L_109:
        /*01ec*/ 	.byte	0x04, 0x11
        /*01ee*/ 	.short	(.L_111 - .L_110)
	.align		4
.L_110:
        /*01f0*/ 	.word	index@($__internal_17_$__cuda_sm20_dblrcp_rn_slowpath_v3)
        /*01f4*/ 	.word	0x00000000


	//----- nvinfo : EIATTR_FRAME_SIZE
	.align		4
.L_111:
        /*01f8*/ 	.byte	0x04, 0x11
        /*01fa*/ 	.short	(.L_113 - .L_112)
	.align		4
.L_112:
        /*01fc*/ 	.word	index@(_ZN2at6native54_GLOBAL__N__aa9a477a_21_UpSampleBilinear2d_cu_607db5e327upsample_gen2d_aa_out_frameIffNS0_18upsample_antialias21BilinearFilterFunctorEEEvT0_S5_NS_27GenericPackedTensorAccessorIKT_Lm4ENS_16DefaultPtrTraitsElEENS6_IS7_Lm4ES9_lEERKT1_)
        /*0200*/ 	.word	0x00000000


	//----- nvinfo : EIATTR_REGCOUNT
	.align		4
.L_113:
        /*0204*/ 	.byte	0x04, 0x2f
        /*0206*/ 	.short	(.L_115 - .L_114)
	.align		4
.L_114:
        /*0208*/ 	.word	index@(_ZN2at6native54_GLOBAL__N__aa9a477a_21_UpSampleBilinear2d_cu_607db5e327upsample_gen2d_aa_out_frameIN3c104HalfEfNS0_18upsample_antialias21BilinearFilterFunctorEEEvT0_S7_NS_27GenericPackedTensorAccessorIKT_Lm4ENS_16DefaultPtrTraitsElEENS8_IS9_Lm4ESB_lEERKT1_)
        /*020c*/ 	.word	0x00000028


	//----- nvinfo : EIATTR_FRAME_SIZE
	.align		4
.L_115:
        /*0210*/ 	.byte	0x04, 0x11
        /*0212*/ 	.short	(.L_117 - .L_116)
	.align		4
.L_116:
        /*0214*/ 	.word	index@($__internal_16_$__cuda_sm20_dblrcp_rn_slowpath_v3)
        /*0218*/ 	.word	0x00000000


	//----- nvinfo : EIATTR_FRAME_SIZE
	.align		4
.L_117:
        /*021c*/ 	.byte	0x04, 0x11
        /*021e*/ 	.short	(.L_119 - .L_118)
	.align		4
.L_118:
        /*0220*/ 	.word	index@(_ZN2at6native54_GLOBAL__N__aa9a477a_21_UpSampleBilinear2d_cu_607db5e327upsample_gen2d_aa_out_frameIN3c104HalfEfNS0_18upsample_antialias21BilinearFilterFunctorEEEvT0_S7_NS_27GenericPackedTensorAccessorIKT_Lm4ENS_16DefaultPtrTraitsElEENS8_IS9_Lm4ESB_lEERKT1_)
        /*0224*/ 	.word	0x00000000


	//----- nvinfo : EIATTR_REGCOUNT
	.align		4
.L_119:
        /*0228*/ 	.byte	0x04, 0x2f
        /*022a*/ 	.short	(.L_121 - .L_120)
	.align		4
.L_120:
        /*022c*/ 	.word	index@(_ZN2at6native54_GLOBAL__N__aa9a477a_21_UpSampleBilinear2d_cu_607db5e327upsample_gen2d_aa_out_frameIN3c108BFloat16EfNS0_18upsample_antialias21BilinearFilterFunctorEEEvT0_S7_NS_27GenericPackedTensorAccessorIKT_Lm4ENS_16DefaultPtrTraitsElEENS8_IS9_Lm4ESB_lEERKT1_)
        /*0230*/ 	.word	0x00000028


	//----- nvinfo : EIATTR_FRAME_SIZE
	.align		4
.L_121:
        /*0234*/ 	.byte	0x04, 0x11
        /*0236*/ 	.short	(.L_123 - .L_122)
	.align		4
.L_122:
        /*0238*/ 	.word	index@($__internal_15_$__cuda_sm20_dblrcp_rn_slowpath_v3)
        /*023c*/ 	.word	0x00000000


	//----- nvinfo : EIATTR_FRAME_SIZE
	.align		4
.L_123:
        /*0240*/ 	.byte	0x04, 0x11
        /*0242*/ 	.short	(.L_125 - .L_124)
	.align		4
.L_124:
        /*0244*/ 	.word	index@(_ZN2at6native54_GLOBAL__N__aa9a477a_21_UpSampleBilinear2d_cu_607db5e327upsample_gen2d_aa_out_frameIN3c108BFloat16EfNS0_18upsample_antialias21BilinearFilterFunctorEEEvT0_S7_NS_27GenericPackedTensorAccessorIKT_Lm4ENS_16DefaultPtrTraitsElEENS8_IS9_Lm4ESB_lEERKT1_)
        /*0248*/ 	.word	0x00000000


	//----- nvinfo : EIATTR_REGCOUNT
	.align		4
.L_125:
        /*024c*/ 	.byte	0x04, 0x2f
        /*024e*/ 	.short	(.L_127 - .L_126)
	.align		4
.L_126:
        /*0250*/ 	.word	index@(_ZN2at6native54_GLOBAL__N__aa9a477a_21_UpSampleBilinear2d_cu_607db5e336upsample_gen2d_aa_backward_out_frameIddNS0_18upsample_antialias21BilinearFilterFunctorEEEvT0_S5_NS_27GenericPackedTensorAccessorIT_Lm4ENS_16DefaultPtrTraitsElEENS6_IKS7_Lm4ES8_lEERKT1_)
        /*0254*/ 	.word	0x00000028


	//----- nvinfo : EIATTR_FRAME_SIZE
	.align		4
.L_127:
        /*0258*/ 	.byte	0x04, 0x11
        /*025a*/ 	.short	(.L_129 - .L_128)
	.align		4
.L_128:
        /*025c*/ 	.word	index@($__internal_14_$__cuda_sm20_div_rn_f64_full)
        /*0260*/ 	.word	0x00000000


	//----- nvinfo : EIATTR_FRAME_SIZE
	.align		4
.L_129:
        /*0264*/ 	.byte	0x04, 0x11
        /*0266*/ 	.short	(.L_131 - .L_130)
	.align		4
.L_130:
        /*0268*/ 	.word	index@($__internal_13_$__cuda_sm20_dblrcp_rn_slowpath_v3)
        /*026c*/ 	.word	0x00000000


	//----- nvinfo : EIATTR_FRAME_SIZE
	.align		4
.L_131:
        /*0270*/ 	.byte	0x04, 0x11
        /*0272*/ 	.short	(.L_133 - .L_132)
	.align		4
.L_132:
        /*0274*/ 	.word	index@(_ZN2at6native54_GLOBAL__N__aa9a477a_21_UpSampleBilinear2d_cu_607db5e336upsample_gen2d_aa_backward_out_frameIddNS0_18upsample_antialias21BilinearFilterFunctorEEEvT0_S5_NS_27GenericPackedTensorAccessorIT_Lm4ENS_16DefaultPtrTraitsElEENS6_IKS7_Lm4ES8_lEERKT1_)
        /*0278*/ 	.word	0x00000000


	//----- nvinfo : EIATTR_REGCOUNT
	.align		4
.L_133:
        /*027c*/ 	.byte	0x04, 0x2f
        /*027e*/ 	.short	(.L_135 - .L_134)
	.align		4
.L_134:
        /*0280*/ 	.word	index@(_ZN2at6native54_GLOBAL__N__aa9a477a_21_UpSampleBilinear2d_cu_607db5e336upsample_gen2d_aa_backward_out_frameIffNS0_18upsample_antialias21BilinearFilterFunctorEEEvT0_S5_NS_27GenericPackedTensorAccessorIT_Lm4ENS_16DefaultPtrTraitsElEENS6_IKS7_Lm4ES8_lEERKT1_)
        /*0284*/ 	.word	0x00000028


	//----- nvinfo : EIATTR_FRAME_SIZE
	.align		4
.L_135:
        /*0288*/ 	.byte	0x04, 0x11
        /*028a*/ 	.short	(.L_137 - .L_136)
	.align		4
.L_136:
        /*028c*/ 	.word	index@($__internal_12_$__cuda_sm20_dblrcp_rn_slowpath_v3)
        /*0290*/ 	.word	0x00000000


	//----- nvinfo : EIATTR_FRAME_SIZE
	.align		4
.L_137:
        /*0294*/ 	.byte	0x04, 0x11
        /*0296*/ 	.short	(.L_139 - .L_138)
	.align		4
.L_138:
        /*0298*/ 	.word	index@(_ZN2at6native54_GLOBAL__N__aa9a477a_21_UpSampleBilinear2d_cu_607db5e336upsample_gen2d_aa_backward_out_frameIffNS0_18upsample_antialias21BilinearFilterFunctorEEEvT0_S5_NS_27GenericPackedTensorAccessorIT_Lm4ENS_16DefaultPtrTraitsElEENS6_IKS7_Lm4ES8_lEERKT1_)
        /*029c*/ 	.word	0x00000000


	//----- nvinfo : EIATTR_REGCOUNT
	.align		4
.L_139:
        /*02a0*/ 	.byte	0x04, 0x2f
        /*02a2*/ 	.short	(.L_141 - .L_140)
	.align		4
.L_140:
        /*02a4*/ 	.word	index@(_ZN2at6native54_GLOBAL__N__aa9a477a_21_UpSampleBilinear2d_cu_607db5e336upsample_gen2d_aa_backward_out_frameIN3c104HalfEfNS0_18upsample_antialias21BilinearFilterFunctorEEEvT0_S7_NS_27GenericPackedTensorAccessorIT_Lm4ENS_16DefaultPtrTraitsElEENS8_IKS9_Lm4ESA_lEERKT1_)
        /*02a8*/ 	.word	0x00000026


	//----- nvinfo : EIATTR_FRAME_SIZE
	.align		4
.L_141:
        /*02ac*/ 	.byte	0x04, 0x11
        /*02ae*/ 	.short	(.L_143 - .L_142)
	.align		4
.L_142:
        /*02b0*/ 	.word	index@($__internal_11_$__cuda_sm20_dblrcp_rn_slowpath_v3)
        /*02b4*/ 	.word	0x00000000


	//----- nvinfo : EIATTR_FRAME_SIZE
	.align		4
.L_143:
        /*02b8*/ 	.byte	0x04, 0x11
        /*02ba*/ 	.short	(.L_145 - .L_144)
	.align		4
.L_144:
        /*02bc*/ 	.word	index@(_ZN2at6native54_GLOBAL__N__aa9a477a_21_UpSampleBilinear2d_cu_607db5e336upsample_gen2d_aa_backward_out_frameIN3c104HalfEfNS0_18upsample_antialias21BilinearFilterFunctorEEEvT0_S7_NS_27GenericPackedTensorAccessorIT_Lm4ENS_16DefaultPtrTraitsElEENS8_IKS9_Lm4ESA_lEERKT1_)
        /*02c0*/ 	.word	0x00000000


	//----- nvinfo : EIATTR_REGCOUNT
	.align		4
.L_145:
        /*02c4*/ 	.byte	0x04, 0x2f
        /*02c6*/ 	.short	(.L_147 - .L_146)
	.align		4
.L_146:
        /*02c8*/ 	.word	index@(_ZN2at6native54_GLOBAL__N__aa9a477a_21_UpSampleBilinear2d_cu_607db5e336upsample_gen2d_aa_backward_out_frameIN3c108BFloat16EfNS0_18upsample_antialias21BilinearFilterFunctorEEEvT0_S7_NS_27GenericPackedTensorAccessorIT_Lm4ENS_16DefaultPtrTraitsElEENS8_IKS9_Lm4ESA_lEERKT1_)
        /*02cc*/ 	.word	0x00000025


	//----- nvinfo : EIATTR_FRAME_SIZE
	.align		4
.L_147:
        /*02d0*/ 	.byte	0x04, 0x11
        /*02d2*/ 	.short	(.L_149 - .L_148)
	.align		4
.L_148:
        /*02d4*/ 	.word	index@($__internal_10_$__cuda_sm20_dblrcp_rn_slowpath_v3)
        /*02d8*/ 	.word	0x00000000


	//----- nvinfo : EIATTR_FRAME_SIZE
	.align		4
.L_149:
        /*02dc*/ 	.byte	0x04, 0x11
        /*02de*/ 	.short	(.L_151 - .L_150)
	.align		4
.L_150:
        /*02e0*/ 	.word	index@(_ZN2at6native54_GLOBAL__N__aa9a477a_21_UpSampleBilinear2d_cu_607db5e336upsample_gen2d_aa_backward_out_frameIN3c108BFloat16EfNS0_18upsample_antialias21BilinearFilterFunctorEEEvT0_S7_NS_27GenericPackedTensorAccessorIT_Lm4ENS_16DefaultPtrTraitsElEENS8_IKS9_Lm4ESA_lEERKT1_)
        /*02e4*/ 	.word	0x00000000


	//----- nvinfo : EIATTR_REGCOUNT
	.align		4
.L_151:
        /*02e8*/ 	.byte	0x04, 0x2f
        /*02ea*/ 	.short	(.L_153 - .L_152)
	.align		4
.L_152:
        /*02ec*/ 	.word	index@(_ZN2at6native54_GLOBAL__N__aa9a477a_21_UpSampleBilinear2d_cu_607db5e327upsample_gen2d_aa_out_frameIddNS0_18upsample_antialias20BicubicFilterFunctorEEEvT0_S5_NS_27GenericPackedTensorAccessorIKT_Lm4ENS_16DefaultPtrTraitsElEENS6_IS7_Lm4ES9_lEERKT1_)
        /*02f0*/ 	.word	0x00000030


	//----- nvinfo : EIATTR_FRAME_SIZE
	.align		4
.L_153:
        /*02f4*/ 	.byte	0x04, 0x11
        /*02f6*/ 	.short	(.L_155 - .L_154)
	.align		4
.L_154:
        /*02f8*/ 	.word	index@($__internal_9_$__cuda_sm20_div_rn_f64_full)
        /*02fc*/ 	.word	0x00000000


	//----- nvinfo : EIATTR_FRAME_SIZE
	.align		4
.L_155:
        /*0300*/ 	.byte	0x04, 0x11
        /*0302*/ 	.short	(.L_157 - .L_156)
	.align		4
.L_156:
        /*0304*/ 	.word	index@($__internal_8_$__cuda_sm20_dblrcp_rn_slowpath_v3)
        /*0308*/ 	.word	0x00000000


	//----- nvinfo : EIATTR_FRAME_SIZE
	.align		4
.L_157:
        /*030c*/ 	.byte	0x04, 0x11
        /*030e*/ 	.short	(.L_159 - .L_158)
	.align		4
.L_158:
        /*0310*/ 	.word	index@(_ZN2at6native54_GLOBAL__N__aa9a477a_21_UpSampleBilinear2d_cu_607db5e327upsample_gen2d_aa_out_frameIddNS0_18upsample_antialias20BicubicFilterFunctorEEEvT0_S5_NS_27GenericPackedTensorAccessorIKT_Lm4ENS_16DefaultPtrTraitsElEENS6_IS7_Lm4ES9_lEERKT1_)
        /*0314*/ 	.word	0x00000000


	//----- nvinfo : EIATTR_REGCOUNT
	.align		4
.L_159:
        /*0318*/ 	.byte	0x04, 0x2f
        /*031a*/ 	.short	(.L_161 - .L_160)
	.align		4
.L_160:
        /*031c*/ 	.word	index@(_ZN2at6native54_GLOBAL__N__aa9a477a_21_UpSampleBilinear2d_cu_607db5e327upsample_gen2d_aa_out_frameIffNS0_18upsample_antialias20BicubicFilterFunctorEEEvT0_S5_NS_27GenericPackedTensorAccessorIKT_Lm4ENS_16DefaultPtrTraitsElEENS6_IS7_Lm4ES9_lEERKT1_)
        /*0320*/ 	.word	0x0000002e


	//----- nvinfo : EIATTR_FRAME_SIZE
	.align		4
.L_161:
        /*0324*/ 	.byte	0x04, 0x11
        /*0326*/ 	.short	(.L_163 - .L_162)
	.align		4
.L_162:
        /*0328*/ 	.word	index@($__internal_7_$__cuda_sm20_dblrcp_rn_slowpath_v3)
        /*032c*/ 	.word	0x00000000


	//----- nvinfo : EIATTR_FRAME_SIZE
	.align		4
.L_163:
        /*0330*/ 	.byte	0x04, 0x11
        /*0332*/ 	.short	(.L_165 - .L_164)
	.align		4
.L_164:
        /*0334*/ 	.word	index@(_ZN2at6native54_GLOBAL__N__aa9a477a_21_UpSampleBilinear2d_cu_607db5e327upsample_gen2d_aa_out_frameIffNS0_18upsample_antialias20BicubicFilterFunctorEEEvT0_S5_NS_27GenericPackedTensorAccessorIKT_Lm4ENS_16DefaultPtrTraitsElEENS6_IS7_Lm4ES9_lEERKT1_)
        /*0338*/ 	.word	0x00000000


	//----- nvinfo : EIATTR_REGCOUNT
	.align		4
.L_165:
        /*033c*/ 	.byte	0x04, 0x2f
        /*033e*/ 	.short	(.L_167 - .L_166)
	.align		4
.L_166:
        /*0340*/ 	.word	index@(_ZN2at6native54_GLOBAL__N__aa9a477a_21_UpSampleBilinear2d_cu_607db5e327upsample_gen2d_aa_out_frameIN3c104HalfEfNS0_18upsample_antialias20BicubicFilterFunctorEEEvT0_S7_NS_27GenericPackedTensorAccessorIKT_Lm4ENS_16DefaultPtrTraitsElEENS8_IS9_Lm4ESB_lEERKT1_)
        /*0344*/ 	.word	0x00000028


	//----- nvinfo : EIATTR_FRAME_SIZE
	.align		4
.L_167:
        /*0348*/ 	.byte	0x04, 0x11
        /*034a*/ 	.short	(.L_169 - .L_168)
	.align		4
.L_168:
        /*034c*/ 	.word	index@($__internal_6_$__cuda_sm20_dblrcp_rn_slowpath_v3)
        /*0350*/ 	.word	0x00000000


	//----- nvinfo : EIATTR_FRAME_SIZE
	.align		4
.L_169:
        /*0354*/ 	.byte	0x04, 0x11
        /*0356*/ 	.short	(.L_171 - .L_170)
	.align		4
.L_170:
        /*0358*/ 	.word	index@(_ZN2at6native54_GLOBAL__N__aa9a477a_21_UpSampleBilinear2d_cu_607db5e327upsample_gen2d_aa_out_frameIN3c104HalfEfNS0_18upsample_antialias20BicubicFilterFunctorEEEvT0_S7_NS_27GenericPackedTensorAccessorIKT_Lm4ENS_16DefaultPtrTraitsElEENS8_IS9_Lm4ESB_lEERKT1_)
        /*035c*/ 	.word	0x00000000


	//----- nvinfo : EIATTR_REGCOUNT
	.align		4
.L_171:
        /*0360*/ 	.byte	0x04, 0x2f
        /*0362*/ 	.short	(.L_173 - .L_172)
	.align		4
.L_172:
        /*0364*/ 	.word	index@(_ZN2at6native54_GLOBAL__N__aa9a477a_21_UpSampleBilinear2d_cu_607db5e327upsample_gen2d_aa_out_frameIN3c108BFloat16EfNS0_18upsample_antialias20BicubicFilterFunctorEEEvT0_S7_NS_27GenericPackedTensorAccessorIKT_Lm4ENS_16DefaultPtrTraitsElEENS8_IS9_Lm4ESB_lEERKT1_)
        /*0368*/ 	.word	0x00000028


	//----- nvinfo : EIATTR_FRAME_SIZE
	.align		4
.L_173:
        /*036c*/ 	.byte	0x04, 0x11
        /*036e*/ 	.short	(.L_175 - .L_174)
	.align		4
.L_174:
        /*0370*/ 	.word	index@($__internal_5_$__cuda_sm20_dblrcp_rn_slowpath_v3)
        /*0374*/ 	.word	0x00000000


	//----- nvinfo : EIATTR_FRAME_SIZE
	.align		4
.L_175:
        /*0378*/ 	.byte	0x04, 0x11
        /*037a*/ 	.short	(.L_177 - .L_176)
	.align		4
.L_176:
        /*037c*/ 	.word	index@(_ZN2at6native54_GLOBAL__N__aa9a477a_21_UpSampleBilinear2d_cu_607db5e327upsample_gen2d_aa_out_frameIN3c108BFloat16EfNS0_18upsample_antialias20BicubicFilterFunctorEEEvT0_S7_NS_27GenericPackedTensorAccessorIKT_Lm4ENS_16DefaultPtrTraitsElEENS8_IS9_Lm4ESB_lEERKT1_)
        /*0380*/ 	.word	0x00000000


	//----- nvinfo : EIATTR_REGCOUNT
	.align		4
.L_177:
        /*0384*/ 	.byte	0x04, 0x2f
        /*0386*/ 	.short	(.L_179 - .L_178)
	.align		4
.L_178:
        /*0388*/ 	.word	index@(_ZN2at6native54_GLOBAL__N__aa9a477a_21_UpSampleBilinear2d_cu_607db5e336upsample_gen2d_aa_backward_out_frameIddNS0_18upsample_antialias20BicubicFilterFunctorEEEvT0_S5_NS_27GenericPackedTensorAccessorIT_Lm4ENS_16DefaultPtrTraitsElEENS6_IKS7_Lm4ES8_lEERKT1_)
        /*038c*/ 	.word	0x00000028


	//----- nvinfo : EIATTR_FRAME_SIZE
	.align		4
.L_179:
        /*0390*/ 	.byte	0x04, 0x11
        /*0392*/ 	.short	(.L_181 - .L_180)
	.align		4
.L_180:
        /*0394*/ 	.word	index@($__internal_4_$__cuda_sm20_div_rn_f64_full)
        /*0398*/ 	.word	0x00000000


	//----- nvinfo : EIATTR_FRAME_SIZE
	.align		4
.L_181:
        /*039c*/ 	.byte	0x04, 0x11
        /*039e*/ 	.short	(.L_183 - .L_182)
	.align		4
.L_182:
        /*03a0*/ 	.word	index@($__internal_3_$__cuda_sm20_dblrcp_rn_slowpath_v3)
        /*03a4*/ 	.word	0x00000000


	//----- nvinfo : EIATTR_FRAME_SIZE
	.align		4
.L_183:
        /*03a8*/ 	.byte	0x04, 0x11
        /*03aa*/ 	.short	(.L_185 - .L_184)
	.align		4
.L_184:
        /*03ac*/ 	.word	index@(_ZN2at6native54_GLOBAL__N__aa9a477a_21_UpSampleBilinear2d_cu_607db5e336upsample_gen2d_aa_backward_out_frameIddNS0_18upsample_antialias20BicubicFilterFunctorEEEvT0_S5_NS_27GenericPackedTensorAccessorIT_Lm4ENS_16DefaultPtrTraitsElEENS6_IKS7_Lm4ES8_lEERKT1_)
        /*03b0*/ 	.word	0x00000000


	//----- nvinfo : EIATTR_REGCOUNT
	.align		4
.L_185:
        /*03b4*/ 	.byte	0x04, 0x2f
        /*03b6*/ 	.short	(.L_187 - .L_186)
	.align		4
.L_186:
        /*03b8*/ 	.word	index@(_ZN2at6native54_GLOBAL__N__aa9a477a_21_UpSampleBilinear2d_cu_607db5e336upsample_gen2d_aa_backward_out_frameIffNS0_18upsample_antialias20BicubicFilterFunctorEEEvT0_S5_NS_27GenericPackedTensorAccessorIT_Lm4ENS_16DefaultPtrTraitsElEENS6_IKS7_Lm4ES8_lEERKT1_)
        /*03bc*/ 	.word	0x00000028


	//----- nvinfo : EIATTR_FRAME_SIZE
	.align		4
.L_187:
        /*03c0*/ 	.byte	0x04, 0x11
        /*03c2*/ 	.short	(.L_189 - .L_188)
	.align		4
.L_188:
        /*03c4*/ 	.word	index@($__internal_2_$__cuda_sm20_dblrcp_rn_slowpath_v3)
        /*03c8*/ 	.word	0x00000000


	//----- nvinfo : EIATTR_FRAME_SIZE
	.align		4
.L_189:
        /*03cc*/ 	.byte	0x04, 0x11
        /*03ce*/ 	.short	(.L_191 - .L_190)
	.align		4
.L_190:
        /*03d0*/ 	.word	index@(_ZN2at6native54_GLOBAL__N__aa9a477a_21_UpSampleBilinear2d_cu_607db5e336upsample_gen2d_aa_backward_out_frameIffNS0_18upsample_antialias20BicubicFilterFunctorEEEvT0_S5_NS_27GenericPackedTensorAccessorIT_Lm4ENS_16DefaultPtrTraitsElEENS6_IKS7_Lm4ES8_lEERKT1_)
        /*03d4*/ 	.word	0x00000000


	//----- nvinfo : EIATTR_REGCOUNT
	.align		4
.L_191:
        /*03d8*/ 	.byte	0x04, 0x2f
        /*03da*/ 	.short	(.L_193 - .L_192)
	.align		4
.L_192:
        /*03dc*/ 	.word	index@(_ZN2at6native54_GLOBAL__N__aa9a477a_21_UpSampleBilinear2d_cu_607db5e336upsample_gen2d_aa_backward_out_frameIN3c104HalfEfNS0_18upsample_antialias20BicubicFilterFunctorEEEvT0_S7_NS_27GenericPackedTensorAccessorIT_Lm4ENS_16DefaultPtrTraitsElEENS8_IKS9_Lm4ESA_lEERKT1_)
        /*03e0*/ 	.word	0x00000026


	//----- nvinfo : EIATTR_FRAME_SIZE
	.align		4
.L_193:
        /*03e4*/ 	.byte	0x04, 0x11
        /*03e6*/ 	.short	(.L_195 - .L_194)
	.align		4
.L_194:
        /*03e8*/ 	.word	index@($__internal_1_$__cuda_sm20_dblrcp_rn_slowpath_v3)
        /*03ec*/ 	.word	0x00000000


	//----- nvinfo : EIATTR_FRAME_SIZE
	.align		4
.L_195:
        /*03f0*/ 	.byte	0x04, 0x11
        /*03f2*/ 	.short	(.L_197 - .L_196)
	.align		4
.L_196:
        /*03f4*/ 	.word	index@(_ZN2at6native54_GLOBAL__N__aa9a477a_21_UpSampleBilinear2d_cu_607db5e336upsample_gen2d_aa_backward_out_frameIN3c104HalfEfNS0_18upsample_antialias20BicubicFilterFunctorEEEvT0_S7_NS_27GenericPackedTensorAccessorIT_Lm4ENS_16DefaultPtrTraitsElEENS8_IKS9_Lm4ESA_lEERKT1_)
        /*03f8*/ 	.word	0x00000000


	//----- nvinfo : EIATTR_REGCOUNT
	.align		4
.L_197:
        /*03fc*/ 	.byte	0x04, 0x2f
        /*03fe*/ 	.short	(.L_199 - .L_198)
	.align		4
.L_198:
        /*0400*/ 	.word	index@(_ZN2at6native54_GLOBAL__N__aa9a477a_21_UpSampleBilinear2d_cu_607db5e336upsample_gen2d_aa_backward_out_frameIN3c108BFloat16EfNS0_18upsample_antialias20BicubicFilterFunctorEEEvT0_S7_NS_27GenericPackedTensorAccessorIT_Lm4ENS_16DefaultPtrTraitsElEENS8_IKS9_Lm4ESA_lEERKT1_)
        /*0404*/ 	.word	0x00000026


	//----- nvinfo : EIATTR_FRAME_SIZE
	.align		4
.L_199:
        /*0408*/ 	.byte	0x04, 0x11
        /*040a*/ 	.short	(.L_201 - .L_200)
	.align		4
.L_200:
        /*040c*/ 	.word	index@($__internal_0_$__cuda_sm20_dblrcp_rn_slowpath_v3)
        /*0410*/ 	.word	0x00000000


	//----- nvinfo : EIATTR_FRAME_SIZE
	.align		4
.L_201:
        /*0414*/ 	.byte	0x04, 0x11
        /*0416*/ 	.short	(.L_203 - .L_202)
	.align		4
.L_202:
        /*0418*/ 	.word	index@(_ZN2at6native54_GLOBAL__N__aa9a477a_21_UpSampleBilinear2d_cu_607db5e336upsample_gen2d_aa_backward_out_frameIN3c108BFloat16EfNS0_18upsample_antialias20BicubicFilterFunctorEEEvT0_S7_NS_27GenericPackedTensorAccessorIT_Lm4ENS_16DefaultPtrTraitsElEENS8_IKS9_Lm4ESA_lEERKT1_)
        /*041c*/ 	.word	0x00000000


	//----- nvinfo : EIATTR_MIN_STACK_SIZE
	.align		4
.L_203:
        /*0420*/ 	.byte	0x04, 0x12
        /*0422*/ 	.short	(.L_205 - .L_204)
	.align		4
.L_204:
        /*0424*/ 	.word	index@(_ZN2at6native54_GLOBAL__N__aa9a477a_21_UpSampleBilinear2d_cu_607db5e336upsample_gen2d_aa_backward_out_frameIN3c108BFloat16EfNS0_18upsample_antialias20BicubicFilterFunctorEEEvT0_S7_NS_27GenericPackedTensorAccessorIT_Lm4ENS_16DefaultPtrTraitsElEENS8_IKS9_Lm4ESA_lEERKT1_)
        /*0428*/ 	.word	0x00000000


	//----- nvinfo : EIATTR_MIN_STACK_SIZE
	.align		4
.L_205:
        /*042c*/ 	.byte	0x04, 0x12
        /*042e*/ 	.short	(.L_207 - .L_206)
	.align		4
.L_206:
        /*0430*/ 	.word	index@(_ZN2at6native54_GLOBAL__N__aa9a477a_21_UpSampleBilinear2d_cu_607db5e336upsample_gen2d_aa_backward_out_frameIN3c104HalfEfNS0_18upsample_antialias20BicubicFilterFunctorEEEvT0_S7_NS_27GenericPackedTensorAccessorIT_Lm4ENS_16DefaultPtrTraitsElEENS8_IKS9_Lm4ESA_lEERKT1_)
        /*0434*/ 	.word	0x00000000


	//----- nvinfo : EIATTR_MIN_STACK_SIZE
	.align		4
.L_207:
        /*0438*/ 	.byte	0x04, 0x12
        /*043a*/ 	.short	(.L_209 - .L_208)
	.align		4
.L_208:
        /*043c*/ 	.word	index@(_ZN2at6native54_GLOBAL__N__aa9a477a_21_UpSampleBilinear2d_cu_607db5e336upsample_gen2d_aa_backward_out_frameIffNS0_18upsample_antialias20BicubicFilterFunctorEEEvT0_S5_NS_27GenericPackedTensorAccessorIT_Lm4ENS_16DefaultPtrTraitsElEENS6_IKS7_Lm4ES8_lEERKT1_)
        /*0440*/ 	.word	0x00000000


	//----- nvinfo : EIATTR_MIN_STACK_SIZE
	.align		4
.L_209:
        /*0444*/ 	.byte	0x04, 0x12
        /*0446*/ 	.short	(.L_211 - .L_210)
	.align		4
.L_210:
        /*0448*/ 	.word	index@(_ZN2at6native54_GLOBAL__N__aa9a477a_21_UpSampleBilinear2d_cu_607db5e336upsample_gen2d_aa_backward_out_frameIddNS0_18upsample_antialias20BicubicFilterFunctorEEEvT0_S5_NS_27GenericPackedTensorAccessorIT_Lm4ENS_16DefaultPtrTraitsElEENS6_IKS7_Lm4ES8_lEERKT1_)
        /*044c*/ 	.word	0x00000000


	//----- nvinfo : EIATTR_MIN_STACK_SIZE
	.align		4
.L_211:
        /*0450*/ 	.byte	0x04, 0x12
        /*0452*/ 	.short	(.L_213 - .L_212)
	.align		4
.L_212:
        /*0454*/ 	.word	index@(_ZN2at6native54_GLOBAL__N__aa9a477a_21_UpSampleBilinear2d_cu_607db5e327upsample_gen2d_aa_out_frameIN3c108BFloat16EfNS0_18upsample_antialias20BicubicFilterFunctorEEEvT0_S7_NS_27GenericPackedTensorAccessorIKT_Lm4ENS_16DefaultPtrTraitsElEENS8_IS9_Lm4ESB_lEERKT1_)
        /*0458*/ 	.word	0x00000000


	//----- nvinfo : EIATTR_MIN_STACK_SIZE
	.align		4
.L_213:
        /*045c*/ 	.byte	0x04, 0x12
        /*045e*/ 	.short	(.L_215 - .L_214)
	.align		4
.L_214:
        /*0460*/ 	.word	index@(_ZN2at6native54_GLOBAL__N__aa9a477a_21_UpSampleBilinear2d_cu_607db5e327upsample_gen2d_aa_out_frameIN3c104HalfEfNS0_18upsample_antialias20BicubicFilterFunctorEEEvT0_S7_NS_27GenericPackedTensorAccessorIKT_Lm4ENS_16DefaultPtrTraitsElEENS8_IS9_Lm4ESB_lEERKT1_)
        /*0464*/ 	.word	0x00000000


	//----- nvinfo : EIATTR_MIN_STACK_SIZE
	.align		4
.L_215:
        /*0468*/ 	.byte	0x04, 0x12
        /*046a*/ 	.short	(.L_217 - .L_216)
	.align		4
.L_216:
        /*046c*/ 	.word	index@(_ZN2at6native54_GLOBAL__N__aa9a477a_21_UpSampleBilinear2d_cu_607db5e327upsample_gen2d_aa_out_frameIffNS0_18upsample_antialias20BicubicFilterFunctorEEEvT0_S5_NS_27GenericPackedTensorAccessorIKT_Lm4ENS_16DefaultPtrTraitsElEENS6_IS7_Lm4ES9_lEERKT1_)
        /*0470*/ 	.word	0x00000000


	//----- nvinfo : EIATTR_MIN_STACK_SIZE
	.align		4
.L_217:
        /*0474*/ 	.byte	0x04, 0x12
        /*0476*/ 	.short	(.L_219 - .L_218)
	.align		4
.L_218:
        /*0478*/ 	.word	index@(_ZN2at6native54_GLOBAL__N__aa9a477a_21_UpSampleBilinear2d_cu_607db5e327upsample_gen2d_aa_out_frameIddNS0_18upsample_antialias20BicubicFilterFunctorEEEvT0_S5_NS_27GenericPackedTensorAccessorIKT_Lm4ENS_16DefaultPtrTraitsElEENS6_IS7_Lm4ES9_lEERKT1_)
        /*047c*/ 	.word	0x00000000


	//----- nvinfo : EIATTR_MIN_STACK_SIZE
	.align		4
.L_219:
        /*0480*/ 	.byte	0x04, 0x12
        /*0482*/ 	.short	(.L_221 - .L_220)
	.align		4
.L_220:
        /*0484*/ 	.word	index@(_ZN2at6native54_GLOBAL__N__aa9a477a_21_UpSampleBilinear2d_cu_607db5e336upsample_gen2d_aa_backward_out_frameIN3c108BFloat16EfNS0_18upsample_antialias21BilinearFilterFunctorEEEvT0_S7_NS_27GenericPackedTensorAccessorIT_Lm4ENS_16DefaultPtrTraitsElEENS8_IKS9_Lm4ESA_lEERKT1_)
        /*0488*/ 	.word	0x00000000


	//----- nvinfo : EIATTR_MIN_STACK_SIZE
	.align		4
.L_221:
        /*048c*/ 	.byte	0x04, 0x12
        /*048e*/ 	.short	(.L_223 - .L_222)
	.align		4
.L_222:
        /*0490*/ 	.word	index@(_ZN2at6native54_GLOBAL__N__aa9a477a_21_UpSampleBilinear2d_cu_607db5e336upsample_gen2d_aa_backward_out_frameIN3c104HalfEfNS0_18upsample_antialias21BilinearFilterFunctorEEEvT0_S7_NS_27GenericPackedTensorAccessorIT_Lm4ENS_16DefaultPtrTraitsElEENS8_IKS9_Lm4ESA_lEERKT1_)
        /*0494*/ 	.word	0x00000000


	//----- nvinfo : EIATTR_MIN_STACK_SIZE
	.align		4
.L_223:
        /*0498*/ 	.byte	0x04, 0x12
        /*049a*/ 	.short	(.L_225 - .L_224)
	.align		4
.L_224:
        /*049c*/ 	.word	index@(_ZN2at6native54_GLOBAL__N__aa9a477a_21_UpSampleBilinear2d_cu_607db5e336upsample_gen2d_aa_backward_out_frameIffNS0_18upsample_antialias21BilinearFilterFunctorEEEvT0_S5_NS_27GenericPackedTensorAccessorIT_Lm4ENS_16DefaultPtrTraitsElEENS6_IKS7_Lm4ES8_lEERKT1_)
        /*04a0*/ 	.word	0x00000000


	//----- nvinfo : EIATTR_MIN_STACK_SIZE
	.align		4
.L_225:
        /*04a4*/ 	.byte	0x04, 0x12
        /*04a6*/ 	.short	(.L_227 - .L_226)
	.align		4
.L_226:
        /*04a8*/ 	.word	index@(_ZN2at6native54_GLOBAL__N__aa9a477a_21_UpSampleBilinear2d_cu_607db5e336upsample_gen2d_aa_backward_out_frameIddNS0_18upsample_antialias21BilinearFilterFunctorEEEvT0_S5_NS_27GenericPackedTensorAccessorIT_Lm4ENS_16DefaultPtrTraitsElEENS6_IKS7_Lm4ES8_lEERKT1_)
        /*04ac*/ 	.word	0x00000000


	//----- nvinfo : EIATTR_MIN_STACK_SIZE
	.align		4
.L_227:
        /*04b0*/ 	.byte	0x04, 0x12
        /*04b2*/ 	.short	(.L_229 - .L_228)
	.align		4
.L_228:
        /*04b4*/ 	.word	index@(_ZN2at6native54_GLOBAL__N__aa9a477a_21_UpSampleBilinear2d_cu_607db5e327upsample_gen2d_aa_out_frameIN3c108BFloat16EfNS0_18upsample_antialias21BilinearFilterFunctorEEEvT0_S7_NS_27GenericPackedTensorAccessorIKT_Lm4ENS_16DefaultPtrTraitsElEENS8_IS9_Lm4ESB_lEERKT1_)
        /*04b8*/ 	.word	0x00000000


	//----- nvinfo : EIATTR_MIN_STACK_SIZE
	.align		4
.L_229:
        /*04bc*/ 	.byte	0x04, 0x12
        /*04be*/ 	.short	(.L_231 - .L_230)
	.align		4
.L_230:
        /*04c0*/ 	.word	index@(_ZN2at6native54_GLOBAL__N__aa9a477a_21_UpSampleBilinear2d_cu_607db5e327upsample_gen2d_aa_out_frameIN3c104HalfEfNS0_18upsample_antialias21BilinearFilterFunctorEEEvT0_S7_NS_27GenericPackedTensorAccessorIKT_Lm4ENS_16DefaultPtrTraitsElEENS8_IS9_Lm4ESB_lEERKT1_)
        /*04c4*/ 	.word	0x00000000


	//----- nvinfo : EIATTR_MIN_STACK_SIZE
	.align		4
.L_231:
        /*04c8*/ 	.byte	0x04, 0x12
        /*04ca*/ 	.short	(.L_233 - .L_232)
	.align		4
.L_232:
        /*04cc*/ 	.word	index@(_ZN2at6native54_GLOBAL__N__aa9a477a_21_UpSampleBilinear2d_cu_607db5e327upsample_gen2d_aa_out_frameIffNS0_18upsample_antialias21BilinearFilterFunctorEEEvT0_S5_NS_27GenericPackedTensorAccessorIKT_Lm4ENS_16DefaultPtrTraitsElEENS6_IS7_Lm4ES9_lEERKT1_)
        /*04d0*/ 	.word	0x00000000


	//----- nvinfo : EIATTR_MIN_STACK_SIZE
	.align		4
.L_233:
        /*04d4*/ 	.byte	0x04, 0x12
        /*04d6*/ 	.short	(.L_235 - .L_234)
	.align		4
.L_234:
        /*04d8*/ 	.word	index@(_ZN2at6native54_GLOBAL__N__aa9a477a_21_UpSampleBilinear2d_cu_607db5e327upsample_gen2d_aa_out_frameIddNS0_18upsample_antialias21BilinearFilterFunctorEEEvT0_S5_NS_27GenericPackedTensorAccessorIKT_Lm4ENS_16DefaultPtrTraitsElEENS6_IS7_Lm4ES9_lEERKT1_)
        /*04dc*/ 	.word	0x00000000


	//----- nvinfo : EIATTR_MIN_STACK_SIZE
	.align		4
.L_235:
        /*04e0*/ 	.byte	0x04, 0x12
        /*04e2*/ 	.short	(.L_237 - .L_236)
	.align		4
.L_236:
        /*04e4*/ 	.word	index@(_ZN2at6native54_GLOBAL__N__aa9a477a_21_UpSampleBilinear2d_cu_607db5e338upsample_bilinear2d_backward_out_frameIN3c108BFloat16EfEEvmiiiiT0_S5_bPT_PKS6_)
        /*04e8*/ 	.word	0x00000000


	//----- nvinfo : EIATTR_MIN_STACK_SIZE
	.align		4
.L_237:
        /*04ec*/ 	.byte	0x04, 0x12
        /*04ee*/ 	.short	(.L_239 - .L_238)
	.align		4
.L_238:
        /*04f0*/ 	.word	index@(_ZN2at6native54_GLOBAL__N__aa9a477a_21_UpSampleBilinear2d_cu_607db5e343upsample_bilinear2d_backward_nhwc_out_frameIN3c108BFloat16EfEEviiiiT0_S5_bPT_PKS6_imm)
        /*04f4*/ 	.word	0x00000000


	//----- nvinfo : EIATTR_MIN_STACK_SIZE
	.align		4
.L_239:
        /*04f8*/ 	.byte	0x04, 0x12
        /*04fa*/ 	.short	(.L_241 - .L_240)
	.align		4
.L_240:
        /*04fc*/ 	.word	index@(_ZN2at6native54_GLOBAL__N__aa9a477a_21_UpSampleBilinear2d_cu_607db5e338upsample_bilinear2d_backward_out_frameIN3c104HalfEfEEvmiiiiT0_S5_bPT_PKS6_)
        /*0500*/ 	.word	0x00000000


	//----- nvinfo : EIATTR_MIN_STACK_SIZE
	.align		4
.L_241:
        /*0504*/ 	.byte	0x04, 0x12
        /*0506*/ 	.short	(.L_243 - .L_242)
	.align		4
.L_242:
        /*0508*/ 	.word	index@(_ZN2at6native54_GLOBAL__N__aa9a477a_21_UpSampleBilinear2d_cu_607db5e343upsample_bilinear2d_backward_nhwc_out_frameIN3c104HalfEfEEviiiiT0_S5_bPT_PKS6_imm)
        /*050c*/ 	.word	0x00000000


	//----- nvinfo : EIATTR_MIN_STACK_SIZE
	.align		4
.L_243:
        /*0510*/ 	.byte	0x04, 0x12
        /*0512*/ 	.short	(.L_245 - .L_244)
	.align		4
.L_244:
        /*0514*/ 	.word	index@(_ZN2at6native54_GLOBAL__N__aa9a477a_21_UpSampleBilinear2d_cu_607db5e338upsample_bilinear2d_backward_out_frameIffEEvmiiiiT0_S3_bPT_PKS4_)
        /*0518*/ 	.word	0x00000000


	//----- nvinfo : EIATTR_MIN_STACK_SIZE
	.align		4
.L_245:
        /*051c*/ 	.byte	0x04, 0x12
        /*051e*/ 	.short	(.L_247 - .L_246)
	.align		4
.L_246:
        /*0520*/ 	.word	index@(_ZN2at6native54_GLOBAL__N__aa9a477a_21_UpSampleBilinear2d_cu_607db5e343upsample_bilinear2d_backward_nhwc_out_frameIffEEviiiiT0_S3_bPT_PKS4_imm)
        /*0524*/ 	.word	0x00000000


	//----- nvinfo : EIATTR_MIN_STACK_SIZE
	.align		4
.L_247:
        /*0528*/ 	.byte	0x04, 0x12
        /*052a*/ 	.short	(.L_249 - .L_248)
	.align		4
.L_248:
        /*052c*/ 	.word	index@(_ZN2at6native54_GLOBAL__N__aa9a477a_21_UpSampleBilinear2d_cu_607db5e338upsample_bilinear2d_backward_out_frameIddEEvmiiiiT0_S3_bPT_PKS4_)
        /*0530*/ 	.word	0x00000000


	//----- nvinfo : EIATTR_MIN_STACK_SIZE
	.align		4
.L_249:
        /*0534*/ 	.byte	0x04, 0x12
        /*0536*/ 	.short	(.L_251 - .L_250)
	.align		4
.L_250:
        /*0538*/ 	.word	index@(_ZN2at6native54_GLOBAL__N__aa9a477a_21_UpSampleBilinear2d_cu_607db5e343upsample_bilinear2d_backward_nhwc_out_frameIddEEviiiiT0_S3_bPT_PKS4_imm)
        /*053c*/ 	.word	0x00000000


	//----- nvinfo : EIATTR_MIN_STACK_SIZE
	.align		4
.L_251:
        /*0540*/ 	.byte	0x04, 0x12
        /*0542*/ 	.short	(.L_253 - .L_252)
	.align		4
.L_252:
        /*0544*/ 	.word	index@(_ZN2at6native54_GLOBAL__N__aa9a477a_21_UpSampleBilinear2d_cu_607db5e329upsample_bilinear2d_out_frameIN3c108BFloat16EfEEviT0_S5_bNS_27GenericPackedTensorAccessorIKT_Lm4ENS_16DefaultPtrTraitsElEENS6_IS7_Lm4ES9_lEE)
        /*0548*/ 	.word	0x00000000


	//----- nvinfo : EIATTR_MIN_STACK_SIZE
	.align		4
.L_253:
        /*054c*/ 	.byte	0x04, 0x12
        /*054e*/ 	.short	(.L_255 - .L_254)
	.align		4
.L_254:
        /*0550*/ 	.word	index@(_ZN2at6native54_GLOBAL__N__aa9a477a_21_UpSampleBilinear2d_cu_607db5e334upsample_bilinear2d_nhwc_out_frameIN3c108BFloat16EfEEvT0_S5_biiiiiPKT_PS6_i)
        /*0554*/ 	.word	0x00000000


	//----- nvinfo : EIATTR_MIN_STACK_SIZE
	.align		4
.L_255:
        /*0558*/ 	.byte	0x04, 0x12
        /*055a*/ 	.short	(.L_257 - .L_256)
	.align		4
.L_256:
        /*055c*/ 	.word	index@(_ZN2at6native54_GLOBAL__N__aa9a477a_21_UpSampleBilinear2d_cu_607db5e329upsample_bilinear2d_out_frameIN3c104HalfEfEEviT0_S5_bNS_27GenericPackedTensorAccessorIKT_Lm4ENS_16DefaultPtrTraitsElEENS6_IS7_Lm4ES9_lEE)
        /*0560*/ 	.word	0x00000000


	//----- nvinfo : EIATTR_MIN_STACK_SIZE
	.align		4
.L_257:
        /*0564*/ 	.byte	0x04, 0x12
        /*0566*/ 	.short	(.L_259 - .L_258)
	.align		4
.L_258:
        /*0568*/ 	.word	index@(_ZN2at6native54_GLOBAL__N__aa9a477a_21_UpSampleBilinear2d_cu_607db5e334upsample_bilinear2d_nhwc_out_frameIN3c104HalfEfEEvT0_S5_biiiiiPKT_PS6_i)
        /*056c*/ 	.word	0x00000000


	//----- nvinfo : EIATTR_MIN_STACK_SIZE
	.align		4
.L_259:
        /*0570*/ 	.byte	0x04, 0x12
        /*0572*/ 	.short	(.L_261 - .L_260)
	.align		4
.L_260:
        /*0574*/ 	.word	index@(_ZN2at6native54_GLOBAL__N__aa9a477a_21_UpSampleBilinear2d_cu_607db5e329upsample_bilinear2d_out_frameIffEEviT0_S3_bNS_27GenericPackedTensorAccessorIKT_Lm4ENS_16DefaultPtrTraitsElEENS4_IS5_Lm4ES7_lEE)
        /*0578*/ 	.word	0x00000000


	//----- nvinfo : EIATTR_MIN_STACK_SIZE
	.align		4
.L_261:
        /*057c*/ 	.byte	0x04, 0x12
        /*057e*/ 	.short	(.L_263 - .L_262)
	.align		4
.L_262:
        /*0580*/ 	.word	index@(_ZN2at6native54_GLOBAL__N__aa9a477a_21_UpSampleBilinear2d_cu_607db5e334upsample_bilinear2d_nhwc_out_frameIffEEvT0_S3_biiiiiPKT_PS4_i)
        /*0584*/ 	.word	0x00000000


	//----- nvinfo : EIATTR_MIN_STACK_SIZE
	.align		4
.L_263:
        /*0588*/ 	.byte	0x04, 0x12
        /*058a*/ 	.short	(.L_265 - .L_264)
	.align		4
.L_264:
        /*058c*/ 	.word	index@(_ZN2at6native54_GLOBAL__N__aa9a477a_21_UpSampleBilinear2d_cu_607db5e329upsample_bilinear2d_out_frameIddEEviT0_S3_bNS_27GenericPackedTensorAccessorIKT_Lm4ENS_16DefaultPtrTraitsElEENS4_IS5_Lm4ES7_lEE)
        /*0590*/ 	.word	0x00000000


	//----- nvinfo : EIATTR_MIN_STACK_SIZE
	.align		4
.L_265:
        /*0594*/ 	.byte	0x04, 0x12
        /*0596*/ 	.short	(.L_267 - .L_266)
	.align		4
.L_266:
        /*0598*/ 	.word	index@(_ZN2at6native54_GLOBAL__N__aa9a477a_21_UpSampleBilinear2d_cu_607db5e334upsample_bilinear2d_nhwc_out_frameIddEEvT0_S3_biiiiiPKT_PS4_i)
        /*059c*/ 	.word	0x00000000
.L_267:


//--------------------- .nv.info._ZN2at6native54_GLOBAL__N__aa9a477a_21_UpSampleBilinear2d_cu_607db5e336upsample_gen2d_aa_backward_out_frameIN3c108BFloat16EfNS0_18upsample_antialias20BicubicFilterFunctorEEEvT0_S7_NS_27GenericPackedTensorAccessorIT_Lm4ENS_16DefaultPtrTraitsElEENS8_IKS9_Lm4ESA_lEERKT1_ --------------------------
	.section	.nv.info._ZN2at6native54_GLOBAL__N__aa9a477a_21_UpSampleBilinear2d_cu_607db5e336upsample_gen2d_aa_backward_out_frameIN3c108BFloat16EfNS0_18upsample_antialias20BicubicFilterFunctorEEEvT0_S7_NS_27GenericPackedTensorAccessorIT_Lm4ENS_16DefaultPtrTraitsElEENS8_IKS9_Lm4ESA_lEERKT1_,"",@"SHT_CUDA_INFO"
	.sectionflags	@""
	.align	4


	//----- nvinfo : EIATTR_CUDA_API_VERSION
	.align		4
        /*0000*/ 	.byte	0x04, 0x37
        /*0002*/ 	.short	(.L_269 - .L_268)
.L_268:
        /*0004*/ 	.word	0x00000082


	//----- nvinfo : EIATTR_SW2861232_WAR
	.align		4
.L_269:
        /*0008*/ 	.byte	0x01, 0x35
	.zero		2


	//----- nvinfo : EIATTR_PARAM_CBANK
	.align		4
        /*000c*/ 	.byte	0x04, 0x0a
        /*000e*/ 	.short	(.L_271 - .L_270)
	.align		4
.L_270:
        /*0010*/ 	.word	index@(.nv.constant0._ZN2at6native54_GLOBAL__N__aa9a477a_21_UpSampleBilinear2d_cu_607db5e336upsample_gen2d_aa_backward_out_frameIN3c108BFloat16EfNS0_18upsample_antialias20BicubicFilterFunctorEEEvT0_S7_NS_27GenericPackedTensorAccessorIT_Lm4ENS_16DefaultPtrTraitsElEENS8_IKS9_Lm4ESA_lEERKT1_)
        /*0014*/ 	.short	0x0160
        /*0016*/ 	.short	0x00a0


	//----- nvinfo : EIATTR_CBANK_PARAM_SIZE
	.align		4
.L_271:
        /*0018*/ 	.byte	0x03, 0x19
        /*001a*/ 	.short	0x00a0


	//----- nvinfo : EIATTR_KPARAM_INFO
	.align		4
        /*001c*/ 	.byte	0x04, 0x17
        /*001e*/ 	.short	(.L_273 - .L_272)
.L_272:
        /*0020*/ 	.word	0x00000000
        /*0024*/ 	.short	0x0004
        /*0026*/ 	.short	0x0098
        /*0028*/ 	.byte	0x00, 0xf0, 0x21, 0x00


	//----- nvinfo : EIATTR_KPARAM_INFO
	.align		4
.L_273:
        /*002c*/ 	.byte	0x04, 0x17
        /*002e*/ 	.short	(.L_275 - .L_274)
.L_274:
        /*0030*/ 	.word	0x00000000
        /*0034*/ 	.short	0x0003
        /*0036*/ 	.short	0x0050
        /*0038*/ 	.byte	0x00, 0xf0, 0x21, 0x01


	//----- nvinfo : EIATTR_KPARAM_INFO
	.align		4
.L_275:
        /*003c*/ 	.byte	0x04, 0x17
        /*003e*/ 	.short	(.L_277 - .L_276)
.L_276:
        /*0040*/ 	.word	0x00000000
        /*0044*/ 	.short	0x0002
        /*0046*/ 	.short	0x0008
        /*0048*/ 	.byte	0x00, 0xf0, 0x21, 0x01


	//----- nvinfo : EIATTR_KPARAM_INFO
	.align		4
.L_277:
        /*004c*/ 	.byte	0x04, 0x17
        /*004e*/ 	.short	(.L_279 - .L_278)
.L_278:
        /*0050*/ 	.word	0x00000000
        /*0054*/ 	.short	0x0001
        /*0056*/ 	.short	0x0004
        /*0058*/ 	.byte	0x00, 0xf0, 0x11, 0x00


	//----- nvinfo : EIATTR_KPARAM_INFO
	.align		4
.L_279:
        /*005c*/ 	.byte	0x04, 0x17
        /*005e*/ 	.short	(.L_281 - .L_280)
.L_280:
        /*0060*/ 	.word	0x00000000
        /*0064*/ 	.short	0x0000
        /*0066*/ 	.short	0x0000
        /*0068*/ 	.byte	0x00, 0xf0, 0x11, 0x00


	//----- nvinfo : EIATTR_MAXREG_COUNT
	.align		4
.L_281:
        /*006c*/ 	.byte	0x03, 0x1b
        /*006e*/ 	.short	0x00ff


	//----- nvinfo : EIATTR_NUM_BARRIERS
	.align		4
        /*0070*/ 	.byte	0x02, 0x4c
        /*0072*/ 	.byte	0x01
	.zero		1


	//----- nvinfo : EIATTR_MERCURY_ISA_VERSION
	.align		4
        /*0074*/ 	.byte	0x03, 0x5f
        /*0076*/ 	.short	0x0000


	//----- nvinfo : EIATTR_ATOM16_EMUL_INSTR_REG_MAP
	.align		4
        /*0078*/ 	.byte	0x04, 0x2e
        /*007a*/ 	.short	(.L_283 - .L_282)


	//   ....[0]....
.L_282:
        /*007c*/ 	.word	0x00002ec0
        /*0080*/ 	.short	0x0010
        /*0082*/ 	.short	0x0000


	//   ....[1]....
        /*0084*/ 	.word	0x00002f60
        /*0088*/ 	.short	0x0010
        /*008a*/ 	.short	0x0000


	//----- nvinfo : EIATTR_EXIT_INSTR_OFFSETS
	.align		4
.L_283:
        /*008c*/ 	.byte	0x04, 0x1c
        /*008e*/ 	.short	(.L_285 - .L_284)


	//   ....[0]....
.L_284:
        /*0090*/ 	.word	0x00000090


	//   ....[1]....
        /*0094*/ 	.word	0x00002750


	//   ....[2]....
        /*0098*/ 	.word	0x000030c0


	//   ....[3]....
        /*009c*/ 	.word	0x00003110


	//   ....[4]....
        /*00a0*/ 	.word	0x00003620


	//----- nvinfo : EIATTR_CTAIDZ_USED
	.align		4
.L_285:
        /*00a4*/ 	.byte	0x01, 0x04
	.zero		2


	//----- nvinfo : EIATTR_MAX_THREADS
	.align		4
        /*00a8*/ 	.byte	0x04, 0x05
        /*00aa*/ 	.short	(.L_287 - .L_286)
.L_286:
        /*00ac*/ 	.word	0x00000100
        /*00b0*/ 	.word	0x00000001
        /*00b4*/ 	.word	0x00000001


	//----- nvinfo : EIATTR_CRS_STACK_SIZE
	.align		4
.L_287:
        /*00b8*/ 	.byte	0x04, 0x1e
        /*00ba*/ 	.short	(.L_289 - .L_288)
.L_288:
        /*00bc*/ 	.word	0x00000000
.L_289:


//--------------------- .nv.info._ZN2at6native54_GLOBAL__N__aa9a477a_21_UpSampleBilinear2d_cu_607db5e336upsample_gen2d_aa_backward_out_frameIN3c104HalfEfNS0_18upsample_antialias20BicubicFilterFunctorEEEvT0_S7_NS_27GenericPackedTensorAccessorIT_Lm4ENS_16DefaultPtrTraitsElEENS8_IKS9_Lm4ESA_lEERKT1_ --------------------------
	.section	.nv.info._ZN2at6native54_GLOBAL__N__aa9a477a_21_UpSampleBilinear2d_cu_607db5e336upsample_gen2d_aa_backward_out_frameIN3c104HalfEfNS0_18upsample_antialias20BicubicFilterFunctorEEEvT0_S7_NS_27GenericPackedTensorAccessorIT_Lm4ENS_16DefaultPtrTraitsElEENS8_IKS9_Lm4ESA_lEERKT1_,"",@"SHT_CUDA_INFO"
	.sectionflags	@""
	.align	4


	//----- nvinfo : EIATTR_CUDA_API_VERSION
	.align		4
        /*0000*/ 	.byte	0x04, 0x37
        /*0002*/ 	.short	(.L_291 - .L_290)
.L_290:
        /*0004*/ 	.word	0x00000082


	//----- nvinfo : EIATTR_SW2861232_WAR
	.align		4
.L_291:
        /*0008*/ 	.byte	0x01, 0x35
	.zero		2


	//----- nvinfo : EIATTR_PARAM_CBANK
	.align		4
        /*000c*/ 	.byte	0x04, 0x0a
        /*000e*/ 	.short	(.L_293 - .L_292)
	.align		4
.L_292:
        /*0010*/ 	.word	index@(.nv.constant0._ZN2at6native54_GLOBAL__N__aa9a477a_21_UpSampleBilinear2d_cu_607db5e336upsample_gen2d_aa_backward_out_frameIN3c104HalfEfNS0_18upsample_antialias20BicubicFilterFunctorEEEvT0_S7_NS_27GenericPackedTensorAccessorIT_Lm4ENS_16DefaultPtrTraitsElEENS8_IKS9_Lm4ESA_lEERKT1_)
        /*0014*/ 	.short	0x0160
        /*0016*/ 	.short	0x00a0


	//----- nvinfo : EIATTR_CBANK_PARAM_SIZE
	.align		4
.L_293:
        /*0018*/ 	.byte	0x03, 0x19
        /*001a*/ 	.short	0x00a0


	//----- nvinfo : EIATTR_KPARAM_INFO
	.align		4
        /*001c*/ 	.byte	0x04, 0x17
        /*001e*/ 	.short	(.L_295 - .L_294)
.L_294:
        /*0020*/ 	.word	0x00000000
        /*0024*/ 	.short	0x0004
        /*0026*/ 	.short	0x0098
        /*0028*/ 	.byte	0x00, 0xf0, 0x21, 0x00


	//----- nvinfo : EIATTR_KPARAM_INFO
	.align		4
.L_295:
        /*002c*/ 	.byte	0x04, 0x17
        /*002e*/ 	.short	(.L_297 - .L_296)
.L_296:
        /*0030*/ 	.word	0x00000000
        /*0034*/ 	.short	0x0003
        /*0036*/ 	.short	0x0050
        /*0038*/ 	.byte	0x00, 0xf0, 0x21, 0x01


	//----- nvinfo : EIATTR_KPARAM_INFO
	.align		4
.L_297:
        /*003c*/ 	.byte	0x04, 0x17
        /*003e*/ 	.short	(.L_299 - .L_298)
.L_298:
        /*0040*/ 	.word	0x00000000
        /*0044*/ 	.short	0x0002
        /*0046*/ 	.short	0x0008
        /*0048*/ 	.byte	0x00, 0xf0, 0x21, 0x01


	//----- nvinfo : EIATTR_KPARAM_INFO
	.align		4
.L_299:
        /*004c*/ 	.byte	0x04, 0x17
        /*004e*/ 	.short	(.L_301 - .L_300)
.L_300:
        /*0050*/ 	.word	0x00000000
        /*0054*/ 	.short	0x0001
        /*0056*/ 	.short	0x0004
        /*0058*/ 	.byte	0x00, 0xf0, 0x11, 0x00


	//----- nvinfo : EIATTR_KPARAM_INFO
	.align		4
.L_301:
        /*005c*/ 	.byte	0x04, 0x17
        /*005e*/ 	.short	(.L_303 - .L_302)
.L_302:
        /*0060*/ 	.word	0x00000000
        /*0064*/ 	.short	0x0000
        /*0066*/ 	.short	0x0000
        /*0068*/ 	.byte	0x00, 0xf0, 0x11, 0x00


	//----- nvinfo : EIATTR_MAXREG_COUNT
	.align		4
.L_303:
        /*006c*/ 	.byte	0x03, 0x1b
        /*006e*/ 	.short	0x00ff


	//----- nvinfo : EIATTR_NUM_BARRIERS
	.align		4
        /*0070*/ 	.byte	0x02, 0x4c
        /*0072*/ 	.byte	0x01
	.zero		1


	//----- nvinfo : EIATTR_MERCURY_ISA_VERSION
	.align		4
        /*0074*/ 	.byte	0x03, 0x5f
        /*0076*/ 	.short	0x0000


	//----- nvinfo : EIATTR_ATOM16_EMUL_INSTR_REG_MAP
	.align		4
        /*0078*/ 	.byte	0x04, 0x2e
        /*007a*/ 	.short	(.L_305 - .L_304)


	//   ....[0]....
.L_304:
        /*007c*/ 	.word	0x00002f20
        /*0080*/ 	.short	0x001f
        /*0082*/ 	.short	0x0000


	//   ....[1]....
        /*0084*/ 	.word	0x00002fa0
        /*0088*/ 	.short	0x001f
        /*008a*/ 	.short	0x0000


	//   ....[2]....
        /*008c*/ 	.word	0x00003170
        /*0090*/ 	.short	0x001f
        /*0092*/ 	.short	0x0000


	//   ....[3]....
        /*0094*/ 	.word	0x000031f0
        /*0098*/ 	.short	0x001f
        /*009a*/ 	.short	0x0000


	//   ....[4]....
        /*009c*/ 	.word	0x000033c0
        /*00a0*/ 	.short	0x001f
        /*00a2*/ 	.short	0x0000


	//   ....[5]....
        /*00a4*/ 	.word	0x00003440
        /*00a8*/ 	.short	0x001f
        /*00aa*/ 	.short	0x0000


	//   ....[6]....
        /*00ac*/ 	.word	0x00003600
        /*00b0*/ 	.short	0x001f
        /*00b2*/ 	.short	0x0000


	//   ....[7]....
        /*00b4*/ 	.word	0x00003680
        /*00b8*/ 	.short	0x001f
        /*00ba*/ 	.short	0x0000


	//   ....[8]....
        /*00bc*/ 	.word	0x00003900
        /*00c0*/ 	.short	0x0017
        /*00c2*/ 	.short	0x0000


	//   ....[9]....
        /*00c4*/ 	.word	0x000039a0
        /*00c8*/ 	.short	0x0017
        /*00ca*/ 	.short	0x0000


	//   ....[10]....
        /*00cc*/ 	.word	0x00003b70
        /*00d0*/ 	.short	0x0017
        /*00d2*/ 	.short	0x0000


	//   ....[11]....
        /*00d4*/ 	.word	0x00003c10
        /*00d8*/ 	.short	0x0017
        /*00da*/ 	.short	0x0000


	//   ....[12]....
        /*00dc*/ 	.word	0x00003dd0
        /*00e0*/ 	.short	0x0007
        /*00e2*/ 	.short	0x0000


	//   ....[13]....
        /*00e4*/ 	.word	0x00003e60
        /*00e8*/ 	.short	0x0007
        /*00ea*/ 	.short	0x0000


	//----- nvinfo : EIATTR_EXIT_INSTR_OFFSETS
	.align		4
.L_305:
        /*00ec*/ 	.byte	0x04, 0x1c
        /*00ee*/ 	.short	(.L_307 - .L_306)


	//   ....[0]....
.L_306:
        /*00f0*/ 	.word	0x00000090


	//   ....[1]....
        /*00f4*/ 	.word	0x00002750


	//   ....[2]....
        /*00f8*/ 	.word	0x00003f40


	//   ....[3]....
        /*00fc*/ 	.word	0x00003f90


	//   ....[4]....
        /*0100*/ 	.word	0x000044a0


	//----- nvinfo : EIATTR_CTAIDZ_USED
	.align		4
.L_307:
        /*0104*/ 	.byte	0x01, 0x04
	.zero		2


	//----- nvinfo : EIATTR_MAX_THREADS
	.align		4
        /*0108*/ 	.byte	0x04, 0x05
        /*010a*/ 	.short	(.L_309 - .L_308)
.L_308:
        /*010c*/ 	.word	0x00000100
        /*0110*/ 	.word	0x00000001
        /*0114*/ 	.word	0x00000001


	//----- nvinfo : EIATTR_CRS_STACK_SIZE
	.align		4
.L_309:
        /*0118*/ 	.byte	0x04, 0x1e
        /*011a*/ 	.short	(.L_311 - .L_310)
.L_310:
        /*011c*/ 	.word	0x00000000
.L_311:


//--------------------- .nv.info._ZN2at6native54_GLOBAL__N__aa9a477a_21_UpSampleBilinear2d_cu_607db5e336upsample_gen2d_aa_backward_out_frameIffNS0_18upsample_antialias20BicubicFilterFunctorEEEvT0_S5_NS_27GenericPackedTensorAccessorIT_Lm4ENS_16DefaultPtrTraitsElEENS6_IKS7_Lm4ES8_lEERKT1_ --------------------------
	.section	.nv.info._ZN2at6native54_GLOBAL__N__aa9a477a_21_UpSampleBilinear2d_cu_607db5e336upsample_gen2d_aa_backward_out_frameIffNS0_18upsample_antialias20BicubicFilterFunctorEEEvT0_S5_NS_27GenericPackedTensorAccessorIT_Lm4ENS_16DefaultPtrTraitsElEENS6_IKS7_Lm4ES8_lEERKT1_,"",@"SHT_CUDA_INFO"
	.sectionflags	@""
	.align	4


	//----- nvinfo : EIATTR_CUDA_API_VERSION
	.align		4
        /*0000*/ 	.byte	0x04, 0x37
        /*0002*/ 	.short	(.L_313 - .L_312)
.L_312:
        /*0004*/ 	.word	0x00000082


	//----- nvinfo : EIATTR_SW2861232_WAR
	.align		4
.L_313:
        /*0008*/ 	.byte	0x01, 0x35
	.zero		2


	//----- nvinfo : EIATTR_PARAM_CBANK
	.align		4
        /*000c*/ 	.byte	0x04, 0x0a
        /*000e*/ 	.short	(.L_315 - .L_314)
	.align		4
.L_314:
        /*0010*/ 	.word	index@(.nv.constant0._ZN2at6native54_GLOBAL__N__aa9a477a_21_UpSampleBilinear2d_cu_607db5e336upsample_gen2d_aa_backward_out_frameIffNS0_18upsample_antialias20BicubicFilterFunctorEEEvT0_S5_NS_27GenericPackedTensorAccessorIT_Lm4ENS_16DefaultPtrTraitsElEENS6_IKS7_Lm4ES8_lEERKT1_)
        /*0014*/ 	.short	0x0160
        /*0016*/ 	.short	0x00a0


	//----- nvinfo : EIATTR_CBANK_PARAM_SIZE
	.align		4
.L_315:
        /*0018*/ 	.byte	0x03, 0x19
        /*001a*/ 	.short	0x00a0


	//----- nvinfo : EIATTR_KPARAM_INFO
	.align		4
        /*001c*/ 	.byte	0x04, 0x17
        /*001e*/ 	.short	(.L_317 - .L_316)
.L_316:
        /*0020*/ 	.word	0x00000000
        /*0024*/ 	.short	0x0004
        /*0026*/ 	.short	0x0098
        /*0028*/ 	.byte	0x00, 0xf0, 0x21, 0x00


	//----- nvinfo : EIATTR_KPARAM_INFO
	.align		4
.L_317:
        /*002c*/ 	.byte	0x04, 0x17
        /*002e*/ 	.short	(.L_319 - .L_318)
.L_318:
        /*0030*/ 	.word	0x00000000
        /*0034*/ 	.short	0x0003
        /*0036*/ 	.short	0x0050
        /*0038*/ 	.byte	0x00, 0xf0, 0x21, 0x01


	//----- nvinfo : EIATTR_KPARAM_INFO
	.align		4
.L_319:
        /*003c*/ 	.byte	0x04, 0x17
        /*003e*/ 	.short	(.L_321 - .L_320)
.L_320:
        /*0040*/ 	.word	0x00000000
        /*0044*/ 	.short	0x0002
        /*0046*/ 	.short	0x0008
        /*0048*/ 	.byte	0x00, 0xf0, 0x21, 0x01


	//----- nvinfo : EIATTR_KPARAM_INFO
	.align		4
.L_321:
        /*004c*/ 	.byte	0x04, 0x17
        /*004e*/ 	.short	(.L_323 - .L_322)
.L_322:
        /*0050*/ 	.word	0x00000000
        /*0054*/ 	.short	0x0001
        /*0056*/ 	.short	0x0004
        /*0058*/ 	.byte	0x00, 0xf0, 0x11, 0x00


	//----- nvinfo : EIATTR_KPARAM_INFO
	.align		4
.L_323:
        /*005c*/ 	.byte	0x04, 0x17
        /*005e*/ 	.short	(.L_325 - .L_324)
.L_324:
        /*0060*/ 	.word	0x00000000
        /*0064*/ 	.short	0x0000
        /*0066*/ 	.short	0x0000
        /*0068*/ 	.byte	0x00, 0xf0, 0x11, 0x00


	//----- nvinfo : EIATTR_MAXREG_COUNT
	.align		4
.L_325:
        /*006c*/ 	.byte	0x03, 0x1b
        /*006e*/ 	.short	0x00ff


	//----- nvinfo : EIATTR_NUM_BARRIERS
	.align		4
        /*0070*/ 	.byte	0x02, 0x4c
        /*0072*/ 	.byte	0x01
	.zero		1


	//----- nvinfo : EIATTR_MERCURY_ISA_VERSION
	.align		4
        /*0074*/ 	.byte	0x03, 0x5f
        /*0076*/ 	.short	0x0000


	//----- nvinfo : EIATTR_EXIT_INSTR_OFFSETS
	.align		4
        /*0078*/ 	.byte	0x04, 0x1c
        /*007a*/ 	.short	(.L_327 - .L_326)


	//   ....[0]....
.L_326:
        /*007c*/ 	.word	0x00000090


	//   ....[1]....
        /*0080*/ 	.word	0x00002430


	//   ....[2]....
        /*0084*/ 	.word	0x00003250


	//   ....[3]....
        /*0088*/ 	.word	0x000032a0


	//   ....[4]....
        /*008c*/ 	.word	0x00003780


	//----- nvinfo : EIATTR_CTAIDZ_USED
	.align		4
.L_327:
        /*0090*/ 	.byte	0x01, 0x04
	.zero		2


	//----- nvinfo : EIATTR_MAX_THREADS
	.align		4
        /*0094*/ 	.byte	0x04, 0x05
        /*0096*/ 	.short	(.L_329 - .L_328)
.L_328:
        /*0098*/ 	.word	0x00000100
        /*009c*/ 	.word	0x00000001
        /*00a0*/ 	.word	0x00000001


	//----- nvinfo : EIATTR_CRS_STACK_SIZE
	.align		4
.L_329:
        /*00a4*/ 	.byte	0x04, 0x1e
        /*00a6*/ 	.short	(.L_331 - .L_330)
.L_330:
        /*00a8*/ 	.word	0x00000000
.L_331:


//--------------------- .nv.info._ZN2at6native54_GLOBAL__N__aa9a477a_21_UpSampleBilinear2d_cu_607db5e336upsample_gen2d_aa_backward_out_frameIddNS0_18upsample_antialias20BicubicFilterFunctorEEEvT0_S5_NS_27GenericPackedTensorAccessorIT_Lm4ENS_16DefaultPtrTraitsElEENS6_IKS7_Lm4ES8_lEERKT1_ --------------------------
	.section	.nv.info._ZN2at6native54_GLOBAL__N__aa9a477a_21_UpSampleBilinear2d_cu_607db5e336upsample_gen2d_aa_backward_out_frameIddNS0_18upsample_antialias20BicubicFilterFunctorEEEvT0_S5_NS_27GenericPackedTensorAccessorIT_Lm4ENS_16DefaultPtrTraitsElEENS6_IKS7_Lm4ES8_lEERKT1_,"",@"SHT_CUDA_INFO"
	.sectionflags	@""
	.align	4


	//----- nvinfo : EIATTR_CUDA_API_VERSION
	.align		4
        /*0000*/ 	.byte	0x04, 0x37
        /*0002*/ 	.short	(.L_333 - .L_332)
.L_332:
        /*0004*/ 	.word	0x00000082


	//----- nvinfo : EIATTR_SW2861232_WAR
	.align		4
.L_333:
        /*0008*/ 	.byte	0x01, 0x35
	.zero		2


	//----- nvinfo : EIATTR_PARAM_CBANK
	.align		4
        /*000c*/ 	.byte	0x04, 0x0a
        /*000e*/ 	.short	(.L_335 - .L_334)
	.align		4
.L_334:
        /*0010*/ 	.word	index@(.nv.constant0._ZN2at6native54_GLOBAL__N__aa9a477a_21_UpSampleBilinear2d_cu_607db5e336upsample_gen2d_aa_backward_out_frameIddNS0_18upsample_antialias20BicubicFilterFunctorEEEvT0_S5_NS_27GenericPackedTensorAccessorIT_Lm4ENS_16DefaultPtrTraitsElEENS6_IKS7_Lm4ES8_lEERKT1_)
        /*0014*/ 	.short	0x0160
        /*0016*/ 	.short	0x00a8


	//----- nvinfo : EIATTR_CBANK_PARAM_SIZE
	.align		4
.L_335:
        /*0018*/ 	.byte	0x03, 0x19
        /*001a*/ 	.short	0x00a8


	//----- nvinfo : EIATTR_KPARAM_INFO
	.align		4
        /*001c*/ 	.byte	0x04, 0x17
        /*001e*/ 	.short	(.L_337 - .L_336)
.L_336:
        /*0020*/ 	.word	0x00000000
        /*0024*/ 	.short	0x0004
        /*0026*/ 	.short	0x00a0
        /*0028*/ 	.byte	0x00, 0xf0, 0x21, 0x00


	//----- nvinfo : EIATTR_KPARAM_INFO
	.align		4
.L_337:
        /*002c*/ 	.byte	0x04, 0x17
        /*002e*/ 	.short	(.L_339 - .L_338)
.L_338:
        /*0030*/ 	.word	0x00000000
        /*0034*/ 	.short	0x0003
        /*0036*/ 	.short	0x0058
        /*0038*/ 	.byte	0x00, 0xf0, 0x21, 0x01


	//----- nvinfo : EIATTR_KPARAM_INFO
	.align		4
.L_339:
        /*003c*/ 	.byte	0x04, 0x17
        /*003e*/ 	.short	(.L_341 - .L_340)
.L_340:
        /*0040*/ 	.word	0x00000000
        /*0044*/ 	.short	0x0002
        /*0046*/ 	.short	0x0010
        /*0048*/ 	.byte	0x00, 0xf0, 0x21, 0x01


	//----- nvinfo : EIATTR_KPARAM_INFO
	.align		4
.L_341:
        /*004c*/ 	.byte	0x04, 0x17
        /*004e*/ 	.short	(.L_343 - .L_342)
.L_342:
        /*0050*/ 	.word	0x00000000
        /*0054*/ 	.short	0x0001
        /*0056*/ 	.short	0x0008
        /*0058*/ 	.byte	0x00, 0xf0, 0x21, 0x00


	//----- nvinfo : EIATTR_KPARAM_INFO
	.align		4
.L_343:
        /*005c*/ 	.byte	0x04, 0x17
        /*005e*/ 	.short	(.L_345 - .L_344)
.L_344:
        /*0060*/ 	.word	0x00000000
        /*0064*/ 	.short	0x0000
        /*0066*/ 	.short	0x0000
        /*0068*/ 	.byte	0x00, 0xf0, 0x21, 0x00


	//----- nvinfo : EIATTR_MAXREG_COUNT
	.align		4
.L_345:
        /*006c*/ 	.byte	0x03, 0x1b
        /*006e*/ 	.short	0x00ff


	//----- nvinfo : EIATTR_NUM_BARRIERS
	.align		4
        /*0070*/ 	.byte	0x02, 0x4c
        /*0072*/ 	.byte	0x01
	.zero		1


	//----- nvinfo : EIATTR_MERCURY_ISA_VERSION
	.align		4
        /*0074*/ 	.byte	0x03, 0x5f
        /*0076*/ 	.short	0x0000


	//----- nvinfo : EIATTR_EXIT_INSTR_OFFSETS
	.align		4
        /*0078*/ 	.byte	0x04, 0x1c
        /*007a*/ 	.short	(.L_347 - .L_346)


	//   ....[0]....
.L_346:
        /*007c*/ 	.word	0x00000090


	//   ....[1]....
        /*0080*/ 	.word	0x00003390


	//   ....[2]....
        /*0084*/ 	.word	0x000041d0


	//   ....[3]....
        /*0088*/ 	.word	0x00004220


	//   ....[4]....
        /*008c*/ 	.word	0x00004730


	//----- nvinfo : EIATTR_CTAIDZ_USED
	.align		4
.L_347:
        /*0090*/ 	.byte	0x01, 0x04
	.zero		2


	//----- nvinfo : EIATTR_MAX_THREADS
	.align		4
        /*0094*/ 	.byte	0x04, 0x05
        /*0096*/ 	.short	(.L_349 - .L_348)
.L_348:
        /*0098*/ 	.word	0x00000100
        /*009c*/ 	.word	0x00000001
        /*00a0*/ 	.word	0x00000001


	//----- nvinfo : EIATTR_CRS_STACK_SIZE
	.align		4
.L_349:
        /*00a4*/ 	.byte	0x04, 0x1e
        /*00a6*/ 	.short	(.L_351 - .L_350)
.L_350:
        /*00a8*/ 	.word	0x00000000
.L_351:


//--------------------- .nv.info._ZN2at6native54_GLOBAL__N__aa9a477a_21_UpSampleBilinear2d_cu_607db5e327upsample_gen2d_aa_out_frameIN3c108BFloat16EfNS0_18upsample_antialias20BicubicFilterFunctorEEEvT0_S7_NS_27GenericPackedTensorAccessorIKT_Lm4ENS_16DefaultPtrTraitsElEENS8_IS9_Lm4ESB_lEERKT1_ --------------------------
	.section	.nv.info._ZN2at6native54_GLOBAL__N__aa9a477a_21_UpSampleBilinear2d_cu_607db5e327upsample_gen2d_aa_out_frameIN3c108BFloat16EfNS0_18upsample_antialias20BicubicFilterFunctorEEEvT0_S7_NS_27GenericPackedTensorAccessorIKT_Lm4ENS_16DefaultPtrTraitsElEENS8_IS9_Lm4ESB_lEERKT1_,"",@"SHT_CUDA_INFO"
	.sectionflags	@""
	.align	4


	//----- nvinfo : EIATTR_CUDA_API_VERSION
	.align		4
        /*0000*/ 	.byte	0x04, 0x37
        /*0002*/ 	.short	(.L_353 - .L_352)
.L_352:
        /*0004*/ 	.word	0x00000082


	//----- nvinfo : EIATTR_SW2861232_WAR
	.align		4
.L_353:
        /*0008*/ 	.byte	0x01, 0x35
	.zero		2


	//----- nvinfo : EIATTR_PARAM_CBANK
	.align		4
        /*000c*/ 	.byte	0x04, 0x0a
        /*000e*/ 	.short	(.L_355 - .L_354)
	.align		4
.L_354:
        /*0010*/ 	.word	index@(.nv.constant0._ZN2at6native54_GLOBAL__N__aa9a477a_21_UpSampleBilinear2d_cu_607db5e327upsample_gen2d_aa_out_frameIN3c108BFloat16EfNS0_18upsample_antialias20BicubicFilterFunctorEEEvT0_S7_NS_27GenericPackedTensorAccessorIKT_Lm4ENS_16DefaultPtrTraitsElEENS8_IS9_Lm4ESB_lEERKT1_)
        /*0014*/ 	.short	0x0160
        /*0016*/ 	.short	0x00a0


	//----- nvinfo : EIATTR_CBANK_PARAM_SIZE
	.align		4
.L_355:
        /*0018*/ 	.byte	0x03, 0x19
        /*001a*/ 	.short	0x00a0


	//----- nvinfo : EIATTR_KPARAM_INFO
	.align		4
        /*001c*/ 	.byte	0x04, 0x17
        /*001e*/ 	.short	(.L_357 - .L_356)
.L_356:
        /*0020*/ 	.word	0x00000000
        /*0024*/ 	.short	0x0004
        /*0026*/ 	.short	0x0098
        /*0028*/ 	.byte	0x00, 0xf0, 0x21, 0x00


	//----- nvinfo : EIATTR_KPARAM_INFO
	.align		4
.L_357:
        /*002c*/ 	.byte	0x04, 0x17
        /*002e*/ 	.short	(.L_359 - .L_358)
.L_358:
        /*0030*/ 	.word	0x00000000
        /*0034*/ 	.short	0x0003
        /*0036*/ 	.short	0x0050
        /*0038*/ 	.byte	0x00, 0xf0, 0x21, 0x01


	//----- nvinfo : EIATTR_KPARAM_INFO
	.align		4
.L_359:
        /*003c*/ 	.byte	0x04, 0x17
        /*003e*/ 	.short	(.L_361 - .L_360)
.L_360:
        /*0040*/ 	.word	0x00000000
        /*0044*/ 	.short	0x0002
        /*0046*/ 	.short	0x0008
        /*0048*/ 	.byte	0x00, 0xf0, 0x21, 0x01


	//----- nvinfo : EIATTR_KPARAM_INFO
	.align		4
.L_361:
        /*004c*/ 	.byte	0x04, 0x17
        /*004e*/ 	.short	(.L_363 - .L_362)
.L_362:
        /*0050*/ 	.word	0x00000000
        /*0054*/ 	.short	0x0001
        /*0056*/ 	.short	0x0004
        /*0058*/ 	.byte	0x00, 0xf0, 0x11, 0x00


	//----- nvinfo : EIATTR_KPARAM_INFO
	.align		4
.L_363:
        /*005c*/ 	.byte	0x04, 0x17
        /*005e*/ 	.short	(.L_365 - .L_364)
.L_364:
        /*0060*/ 	.word	0x00000000
        /*0064*/ 	.short	0x0000
        /*0066*/ 	.short	0x0000
        /*0068*/ 	.byte	0x00, 0xf0, 0x11, 0x00


	//----- nvinfo : EIATTR_MAXREG_COUNT
	.align		4
.L_365:
        /*006c*/ 	.byte	0x03, 0x1b
        /*006e*/ 	.short	0x00ff


	//----- nvinfo : EIATTR_NUM_BARRIERS
	.align		4
        /*0070*/ 	.byte	0x02, 0x4c
        /*0072*/ 	.byte	0x01
	.zero		1


	//----- nvinfo : EIATTR_MERCURY_ISA_VERSION
	.align		4
        /*0074*/ 	.byte	0x03, 0x5f
        /*0076*/ 	.short	0x0000


	//----- nvinfo : EIATTR_EXIT_INSTR_OFFSETS
	.align		4
        /*0078*/ 	.byte	0x04, 0x1c
        /*007a*/ 	.short	(.L_367 - .L_366)


	//   ....[0]....
.L_366:
        /*007c*/ 	.word	0x00000090


	//   ....[1]....
        /*0080*/ 	.word	0x00002700


	//   ....[2]....
        /*0084*/ 	.word	0x00004ed0


	//----- nvinfo : EIATTR_CTAIDZ_USED
	.align		4
.L_367:
        /*0088*/ 	.byte	0x01, 0x04
	.zero		2


	//----- nvinfo : EIATTR_MAX_THREADS
	.align		4
        /*008c*/ 	.byte	0x04, 0x05
        /*008e*/ 	.short	(.L_369 - .L_368)
.L_368:
        /*0090*/ 	.word	0x00000100
        /*0094*/ 	.word	0x00000001
        /*0098*/ 	.word	0x00000001


	//----- nvinfo : EIATTR_CRS_STACK_SIZE
	.align		4
.L_369:
        /*009c*/ 	.byte	0x04, 0x1e
        /*009e*/ 	.short	(.L_371 - .L_370)
.L_370:
        /*00a0*/ 	.word	0x00000000
.L_371:


//--------------------- .nv.info._ZN2at6native54_GLOBAL__N__aa9a477a_21_UpSampleBilinear2d_cu_607db5e327upsample_gen2d_aa_out_frameIN3c104HalfEfNS0_18upsample_antialias20BicubicFilterFunctorEEEvT0_S7_NS_27GenericPackedTensorAccessorIKT_Lm4ENS_16DefaultPtrTraitsElEENS8_IS9_Lm4ESB_lEERKT1_ --------------------------
	.section	.nv.info._ZN2at6native54_GLOBAL__N__aa9a477a_21_UpSampleBilinear2d_cu_607db5e327upsample_gen2d_aa_out_frameIN3c104HalfEfNS0_18upsample_antialias20BicubicFilterFunctorEEEvT0_S7_NS_27GenericPackedTensorAccessorIKT_Lm4ENS_16DefaultPtrTraitsElEENS8_IS9_Lm4ESB_lEERKT1_,"",@"SHT_CUDA_INFO"
	.sectionflags	@""
	.align	4


	//----- nvinfo : EIATTR_CUDA_API_VERSION
	.align		4
        /*0000*/ 	.byte	0x04, 0x37
        /*0002*/ 	.short	(.L_373 - .L_372)
.L_372:
        /*0004*/ 	.word	0x00000082


	//----- nvinfo : EIATTR_SW2861232_WAR
	.align		4
.L_373:
        /*0008*/ 	.byte	0x01, 0x35
	.zero		2


	//----- nvinfo : EIATTR_PARAM_CBANK
	.align		4
        /*000c*/ 	.byte	0x04, 0x0a
        /*000e*/ 	.short	(.L_375 - .L_374)
	.align		4
.L_374:
        /*0010*/ 	.word	index@(.nv.constant0._ZN2at6native54_GLOBAL__N__aa9a477a_21_UpSampleBilinear2d_cu_607db5e327upsample_gen2d_aa_out_frameIN3c104HalfEfNS0_18upsample_antialias20BicubicFilterFunctorEEEvT0_S7_NS_27GenericPackedTensorAccessorIKT_Lm4ENS_16DefaultPtrTraitsElEENS8_IS9_Lm4ESB_lEERKT1_)
        /*0014*/ 	.short	0x0160
        /*0016*/ 	.short	0x00a0


	//----- nvinfo : EIATTR_CBANK_PARAM_SIZE
	.align		4
.L_375:
        /*0018*/ 	.byte	0x03, 0x19
        /*001a*/ 	.short	0x00a0


	//----- nvinfo : EIATTR_KPARAM_INFO
	.align		4
        /*001c*/ 	.byte	0x04, 0x17
        /*001e*/ 	.short	(.L_377 - .L_376)
.L_376:
        /*0020*/ 	.word	0x00000000
        /*0024*/ 	.short	0x0004
        /*0026*/ 	.short	0x0098
        /*0028*/ 	.byte	0x00, 0xf0, 0x21, 0x00


	//----- nvinfo : EIATTR_KPARAM_INFO
	.align		4
.L_377:
        /*002c*/ 	.byte	0x04, 0x17
        /*002e*/ 	.short	(.L_379 - .L_378)
.L_378:
        /*0030*/ 	.word	0x00000000
        /*0034*/ 	.short	0x0003
        /*0036*/ 	.short	0x0050
        /*0038*/ 	.byte	0x00, 0xf0, 0x21, 0x01


	//----- nvinfo : EIATTR_KPARAM_INFO
	.align		4
.L_379:
        /*003c*/ 	.byte	0x04, 0x17
        /*003e*/ 	.short	(.L_381 - .L_380)
.L_380:
        /*0040*/ 	.word	0x00000000
        /*0044*/ 	.short	0x0002
        /*0046*/ 	.short	0x0008
        /*0048*/ 	.byte	0x00, 0xf0, 0x21, 0x01


	//----- nvinfo : EIATTR_KPARAM_INFO
	.align		4
.L_381:
        /*004c*/ 	.byte	0x04, 0x17
        /*004e*/ 	.short	(.L_383 - .L_382)
.L_382:
        /*0050*/ 	.word	0x00000000
        /*0054*/ 	.short	0x0001
        /*0056*/ 	.short	0x0004
        /*0058*/ 	.byte	0x00, 0xf0, 0x11, 0x00


	//----- nvinfo : EIATTR_KPARAM_INFO
	.align		4
.L_383:
        /*005c*/ 	.byte	0x04, 0x17
        /*005e*/ 	.short	(.L_385 - .L_384)
.L_384:
        /*0060*/ 	.word	0x00000000
        /*0064*/ 	.short	0x0000
        /*0066*/ 	.short	0x0000
        /*0068*/ 	.byte	0x00, 0xf0, 0x11, 0x00


	//----- nvinfo : EIATTR_MAXREG_COUNT
	.align		4
.L_385:
        /*006c*/ 	.byte	0x03, 0x1b
        /*006e*/ 	.short	0x00ff


	//----- nvinfo : EIATTR_NUM_BARRIERS
	.align		4
        /*0070*/ 	.byte	0x02, 0x4c
        /*0072*/ 	.byte	0x01
	.zero		1


	//----- nvinfo : EIATTR_MERCURY_ISA_VERSION
	.align		4
        /*0074*/ 	.byte	0x03, 0x5f
        /*0076*/ 	.short	0x0000


	//----- nvinfo : EIATTR_EXIT_INSTR_OFFSETS
	.align		4
        /*0078*/ 	.byte	0x04, 0x1c
        /*007a*/ 	.short	(.L_387 - .L_386)


	//   ....[0]....
.L_386:
        /*007c*/ 	.word	0x00000090


	//   ....[1]....
        /*0080*/ 	.word	0x00002700


	//   ....[2]....
        /*0084*/ 	.word	0x00004ed0


	//----- nvinfo : EIATTR_CTAIDZ_USED
	.align		4
.L_387:
        /*0088*/ 	.byte	0x01, 0x04
	.zero		2


	//----- nvinfo : EIATTR_MAX_THREADS
	.align		4
        /*008c*/ 	.byte	0x04, 0x05
        /*008e*/ 	.short	(.L_389 - .L_388)
.L_388:
        /*0090*/ 	.word	0x00000100
        /*0094*/ 	.word	0x00000001
        /*0098*/ 	.word	0x00000001


	//----- nvinfo : EIATTR_CRS_STACK_SIZE
	.align		4
.L_389:
        /*009c*/ 	.byte	0x04, 0x1e
        /*009e*/ 	.short	(.L_391 - .L_390)
.L_390:
        /*00a0*/ 	.word	0x00000000
.L_391:


//--------------------- .nv.info._ZN2at6native54_GLOBAL__N__aa9a477a_21_UpSampleBilinear2d_cu_607db5e327upsample_gen2d_aa_out_frameIffNS0_18upsample_antialias20BicubicFilterFunctorEEEvT0_S5_NS_27GenericPackedTensorAccessorIKT_Lm4ENS_16DefaultPtrTraitsElEENS6_IS7_Lm4ES9_lEERKT1_ --------------------------
	.section	.nv.info._ZN2at6native54_GLOBAL__N__aa9a477a_21_UpSampleBilinear2d_cu_607db5e327upsample_gen2d_aa_out_frameIffNS0_18upsample_antialias20BicubicFilterFunctorEEEvT0_S5_NS_27GenericPackedTensorAccessorIKT_Lm4ENS_16DefaultPtrTraitsElEENS6_IS7_Lm4ES9_lEERKT1_,"",@"SHT_CUDA_INFO"
	.sectionflags	@""
	.align	4


	//----- nvinfo : EIATTR_CUDA_API_VERSION
	.align		4
        /*0000*/ 	.byte	0x04, 0x37
        /*0002*/ 	.short	(.L_393 - .L_392)
.L_392:
        /*0004*/ 	.word	0x00000082


	//----- nvinfo : EIATTR_SW2861232_WAR
	.align		4
.L_393:
        /*0008*/ 	.byte	0x01, 0x35
	.zero		2


	//----- nvinfo : EIATTR_PARAM_CBANK
	.align		4
        /*000c*/ 	.byte	0x04, 0x0a
        /*000e*/ 	.short	(.L_395 - .L_394)
	.align		4
.L_394:
        /*0010*/ 	.word	index@(.nv.constant0._ZN2at6native54_GLOBAL__N__aa9a477a_21_UpSampleBilinear2d_cu_607db5e327upsample_gen2d_aa_out_frameIffNS0_18upsample_antialias20BicubicFilterFunctorEEEvT0_S5_NS_27GenericPackedTensorAccessorIKT_Lm4ENS_16DefaultPtrTraitsElEENS6_IS7_Lm4ES9_lEERKT1_)
        /*0014*/ 	.short	0x0160
        /*0016*/ 	.short	0x00a0


	//----- nvinfo : EIATTR_CBANK_PARAM_SIZE
	.align		4
.L_395:
        /*0018*/ 	.byte	0x03, 0x19
        /*001a*/ 	.short	0x00a0


	//----- nvinfo : EIATTR_KPARAM_INFO
	.align		4
        /*001c*/ 	.byte	0x04, 0x17
        /*001e*/ 	.short	(.L_397 - .L_396)
.L_396:
        /*0020*/ 	.word	0x00000000
        /*0024*/ 	.short	0x0004
        /*0026*/ 	.short	0x0098
        /*0028*/ 	.byte	0x00, 0xf0, 0x21, 0x00


	//----- nvinfo : EIATTR_KPARAM_INFO
	.align		4
.L_397:
        /*002c*/ 	.byte	0x04, 0x17
        /*002e*/ 	.short	(.L_399 - .L_398)
.L_398:
        /*0030*/ 	.word	0x00000000
        /*0034*/ 	.short	0x0003
        /*0036*/ 	.short	0x0050
        /*0038*/ 	.byte	0x00, 0xf0, 0x21, 0x01


	//----- nvinfo : EIATTR_KPARAM_INFO
	.align		4
.L_399:
        /*003c*/ 	.byte	0x04, 0x17
        /*003e*/ 	.short	(.L_401 - .L_400)
.L_400:
        /*0040*/ 	.word	0x00000000
        /*0044*/ 	.short	0x0002
        /*0046*/ 	.short	0x0008
        /*0048*/ 	.byte	0x00, 0xf0, 0x21, 0x01


	//----- nvinfo : EIATTR_KPARAM_INFO
	.align		4
.L_401:
        /*004c*/ 	.byte	0x04, 0x17
        /*004e*/ 	.short	(.L_403 - .L_402)
.L_402:
        /*0050*/ 	.word	0x00000000
        /*0054*/ 	.short	0x0001
        /*0056*/ 	.short	0x0004
        /*0058*/ 	.byte	0x00, 0xf0, 0x11, 0x00


	//----- nvinfo : EIATTR_KPARAM_INFO
	.align		4
.L_403:
        /*005c*/ 	.byte	0x04, 0x17
        /*005e*/ 	.short	(.L_405 - .L_404)
.L_404:
        /*0060*/ 	.word	0x00000000
        /*0064*/ 	.short	0x0000
        /*0066*/ 	.short	0x0000
        /*0068*/ 	.byte	0x00, 0xf0, 0x11, 0x00


	//----- nvinfo : EIATTR_MAXREG_COUNT
	.align		4
.L_405:
        /*006c*/ 	.byte	0x03, 0x1b
        /*006e*/ 	.short	0x00ff


	//----- nvinfo : EIATTR_NUM_BARRIERS
	.align		4
        /*0070*/ 	.byte	0x02, 0x4c
        /*0072*/ 	.byte	0x01
	.zero		1


	//----- nvinfo : EIATTR_MERCURY_ISA_VERSION
	.align		4
        /*0074*/ 	.byte	0x03, 0x5f
        /*0076*/ 	.short	0x0000


	//----- nvinfo : EIATTR_EXIT_INSTR_OFFSETS
	.align		4
        /*0078*/ 	.byte	0x04, 0x1c
        /*007a*/ 	.short	(.L_407 - .L_406)


	//   ....[0]....
.L_406:
        /*007c*/ 	.word	0x00000090


	//   ....[1]....
        /*0080*/ 	.word	0x000023a0


	//   ....[2]....
        /*0084*/ 	.word	0x00003e00


	//----- nvinfo : EIATTR_CTAIDZ_USED
	.align		4
.L_407:
        /*0088*/ 	.byte	0x01, 0x04
	.zero		2


	//----- nvinfo : EIATTR_MAX_THREADS
	.align		4
        /*008c*/ 	.byte	0x04, 0x05
        /*008e*/ 	.short	(.L_409 - .L_408)
.L_408:
        /*0090*/ 	.word	0x00000100
        /*0094*/ 	.word	0x00000001
        /*0098*/ 	.word	0x00000001


	//----- nvinfo : EIATTR_CRS_STACK_SIZE
	.align		4
.L_409:
        /*009c*/ 	.byte	0x04, 0x1e
        /*009e*/ 	.short	(.L_411 - .L_410)
.L_410:
        /*00a0*/ 	.word	0x00000000
.L_411:


//--------------------- .nv.info._ZN2at6native54_GLOBAL__N__aa9a477a_21_UpSampleBilinear2d_cu_607db5e327upsample_gen2d_aa_out_frameIddNS0_18upsample_antialias20BicubicFilterFunctorEEEvT0_S5_NS_27GenericPackedTensorAccessorIKT_Lm4ENS_16DefaultPtrTraitsElEENS6_IS7_Lm4ES9_lEERKT1_ --------------------------
	.section	.nv.info._ZN2at6native54_GLOBAL__N__aa9a477a_21_UpSampleBilinear2d_cu_607db5e327upsample_gen2d_aa_out_frameIddNS0_18upsample_antialias20BicubicFilterFunctorEEEvT0_S5_NS_27GenericPackedTensorAccessorIKT_Lm4ENS_16DefaultPtrTraitsElEENS6_IS7_Lm4ES9_lEERKT1_,"",@"SHT_CUDA_INFO"
	.sectionflags	@""
	.align	4


	//----- nvinfo : EIATTR_CUDA_API_VERSION
	.align		4
        /*0000*/ 	.byte	0x04, 0x37
        /*0002*/ 	.short	(.L_413 - .L_412)
.L_412:
        /*0004*/ 	.word	0x00000082


	//----- nvinfo : EIATTR_SW2861232_WAR
	.align		4
.L_413:
        /*0008*/ 	.byte	0x01, 0x35
	.zero		2


	//----- nvinfo : EIATTR_PARAM_CBANK
	.align		4
        /*000c*/ 	.byte	0x04, 0x0a
        /*000e*/ 	.short	(.L_415 - .L_414)
	.align		4
.L_414:
        /*0010*/ 	.word	index@(.nv.constant0._ZN2at6native54_GLOBAL__N__aa9a477a_21_UpSampleBilinear2d_cu_607db5e327upsample_gen2d_aa_out_frameIddNS0_18upsample_antialias20BicubicFilterFunctorEEEvT0_S5_NS_27GenericPackedTensorAccessorIKT_Lm4ENS_16DefaultPtrTraitsElEENS6_IS7_Lm4ES9_lEERKT1_)
        /*0014*/ 	.short	0x0160
        /*0016*/ 	.short	0x00a8


	//----- nvinfo : EIATTR_CBANK_PARAM_SIZE
	.align		4
.L_415:
        /*0018*/ 	.byte	0x03, 0x19
        /*001a*/ 	.short	0x00a8


	//----- nvinfo : EIATTR_KPARAM_INFO
	.align		4
        /*001c*/ 	.byte	0x04, 0x17
        /*001e*/ 	.short	(.L_417 - .L_416)
.L_416:
        /*0020*/ 	.word	0x00000000
        /*0024*/ 	.short	0x0004
        /*0026*/ 	.short	0x00a0
        /*0028*/ 	.byte	0x00, 0xf0, 0x21, 0x00


	//----- nvinfo : EIATTR_KPARAM_INFO
	.align		4
.L_417:
        /*002c*/ 	.byte	0x04, 0x17
        /*002e*/ 	.short	(.L_419 - .L_418)
.L_418:
        /*0030*/ 	.word	0x00000000
        /*0034*/ 	.short	0x0003
        /*0036*/ 	.short	0x0058
        /*0038*/ 	.byte	0x00, 0xf0, 0x21, 0x01


	//----- nvinfo : EIATTR_KPARAM_INFO
	.align		4
.L_419:
        /*003c*/ 	.byte	0x04, 0x17
        /*003e*/ 	.short	(.L_421 - .L_420)
.L_420:
        /*0040*/ 	.word	0x00000000
        /*0044*/ 	.short	0x0002
        /*0046*/ 	.short	0x0010
        /*0048*/ 	.byte	0x00, 0xf0, 0x21, 0x01


	//----- nvinfo : EIATTR_KPARAM_INFO
	.align		4
.L_421:
        /*004c*/ 	.byte	0x04, 0x17
        /*004e*/ 	.short	(.L_423 - .L_422)
.L_422:
        /*0050*/ 	.word	0x00000000
        /*0054*/ 	.short	0x0001
        /*0056*/ 	.short	0x0008
        /*0058*/ 	.byte	0x00, 0xf0, 0x21, 0x00


	//----- nvinfo : EIATTR_KPARAM_INFO
	.align		4
.L_423:
        /*005c*/ 	.byte	0x04, 0x17
        /*005e*/ 	.short	(.L_425 - .L_424)
.L_424:
        /*0060*/ 	.word	0x00000000
        /*0064*/ 	.short	0x0000
        /*0066*/ 	.short	0x0000
        /*0068*/ 	.byte	0x00, 0xf0, 0x21, 0x00


	//----- nvinfo : EIATTR_MAXREG_COUNT
	.align		4
.L_425:
        /*006c*/ 	.byte	0x03, 0x1b
        /*006e*/ 	.short	0x00ff


	//----- nvinfo : EIATTR_NUM_BARRIERS
	.align		4
        /*0070*/ 	.byte	0x02, 0x4c
        /*0072*/ 	.byte	0x01
	.zero		1


	//----- nvinfo : EIATTR_MERCURY_ISA_VERSION
	.align		4
        /*0074*/ 	.byte	0x03, 0x5f
        /*0076*/ 	.short	0x0000


	//----- nvinfo : EIATTR_EXIT_INSTR_OFFSETS
	.align		4
        /*0078*/ 	.byte	0x04, 0x1c
        /*007a*/ 	.short	(.L_427 - .L_426)


	//   ....[0]....
.L_426:
        /*007c*/ 	.word	0x00000090


	//   ....[1]....
        /*0080*/ 	.word	0x00003320


	//   ....[2]....
        /*0084*/ 	.word	0x00004e60


	//----- nvinfo : EIATTR_CTAIDZ_USED
	.align		4
.L_427:
        /*0088*/ 	.byte	0x01, 0x04
	.zero		2


	//----- nvinfo : EIATTR_MAX_THREADS
	.align		4
        /*008c*/ 	.byte	0x04, 0x05
        /*008e*/ 	.short	(.L_429 - .L_428)
.L_428:
        /*0090*/ 	.word	0x00000100
        /*0094*/ 	.word	0x00000001
        /*0098*/ 	.word	0x00000001


	//----- nvinfo : EIATTR_CRS_STACK_SIZE
	.align		4
.L_429:
        /*009c*/ 	.byte	0x04, 0x1e
        /*009e*/ 	.short	(.L_431 - .L_430)
.L_430:
        /*00a0*/ 	.word	0x00000000
.L_431:


//--------------------- .nv.info._ZN2at6native54_GLOBAL__N__aa9a477a_21_UpSampleBilinear2d_cu_607db5e336upsample_gen2d_aa_backward_out_frameIN3c108BFloat16EfNS0_18upsample_antialias21BilinearFilterFunctorEEEvT0_S7_NS_27GenericPackedTensorAccessorIT_Lm4ENS_16DefaultPtrTraitsElEENS8_IKS9_Lm4ESA_lEERKT1_ --------------------------
	.section	.nv.info._ZN2at6native54_GLOBAL__N__aa9a477a_21_UpSampleBilinear2d_cu_607db5e336upsample_gen2d_aa_backward_out_frameIN3c108BFloat16EfNS0_18upsample_antialias21BilinearFilterFunctorEEEvT0_S7_NS_27GenericPackedTensorAccessorIT_Lm4ENS_16DefaultPtrTraitsElEENS8_IKS9_Lm4ESA_lEERKT1_,"",@"SHT_CUDA_INFO"
	.sectionflags	@""
	.align	4


	//----- nvinfo : EIATTR_CUDA_API_VERSION
	.align		4
        /*0000*/ 	.byte	0x04, 0x37
        /*0002*/ 	.short	(.L_433 - .L_432)
.L_432:
        /*0004*/ 	.word	0x00000082


	//----- nvinfo : EIATTR_SW2861232_WAR
	.align		4
.L_433:
        /*0008*/ 	.byte	0x01, 0x35
	.zero		2


	//----- nvinfo : EIATTR_PARAM_CBANK
	.align		4
        /*000c*/ 	.byte	0x04, 0x0a
        /*000e*/ 	.short	(.L_435 - .L_434)
	.align		4
.L_434:
        /*0010*/ 	.word	index@(.nv.constant0._ZN2at6native54_GLOBAL__N__aa9a477a_21_UpSampleBilinear2d_cu_607db5e336upsample_gen2d_aa_backward_out_frameIN3c108BFloat16EfNS0_18upsample_antialias21BilinearFilterFunctorEEEvT0_S7_NS_27GenericPackedTensorAccessorIT_Lm4ENS_16DefaultPtrTraitsElEENS8_IKS9_Lm4ESA_lEERKT1_)
        /*0014*/ 	.short	0x0160
        /*0016*/ 	.short	0x00a0


	//----- nvinfo : EIATTR_CBANK_PARAM_SIZE
	.align		4
.L_435:
        /*0018*/ 	.byte	0x03, 0x19
        /*001a*/ 	.short	0x00a0


	//----- nvinfo : EIATTR_KPARAM_INFO
	.align		4
        /*001c*/ 	.byte	0x04, 0x17
        /*001e*/ 	.short	(.L_437 - .L_436)
.L_436:
        /*0020*/ 	.word	0x00000000
        /*0024*/ 	.short	0x0004
        /*0026*/ 	.short	0x0098
        /*0028*/ 	.byte	0x00, 0xf0, 0x21, 0x00


	//----- nvinfo : EIATTR_KPARAM_INFO
	.align		4
.L_437:
        /*002c*/ 	.byte	0x04, 0x17
        /*002e*/ 	.short	(.L_439 - .L_438)
.L_438:
        /*0030*/ 	.word	0x00000000
        /*0034*/ 	.short	0x0003
        /*0036*/ 	.short	0x0050
        /*0038*/ 	.byte	0x00, 0xf0, 0x21, 0x01


	//----- nvinfo : EIATTR_KPARAM_INFO
	.align		4
.L_439:
        /*003c*/ 	.byte	0x04, 0x17
        /*003e*/ 	.short	(.L_441 - .L_440)
.L_440:
        /*0040*/ 	.word	0x00000000
        /*0044*/ 	.short	0x0002
        /*0046*/ 	.short	0x0008
        /*0048*/ 	.byte	0x00, 0xf0, 0x21, 0x01


	//----- nvinfo : EIATTR_KPARAM_INFO
	.align		4
.L_441:
        /*004c*/ 	.byte	0x04, 0x17
        /*004e*/ 	.short	(.L_443 - .L_442)
.L_442:
        /*0050*/ 	.word	0x00000000
        /*0054*/ 	.short	0x0001
        /*0056*/ 	.short	0x0004
        /*0058*/ 	.byte	0x00, 0xf0, 0x11, 0x00


	//----- nvinfo : EIATTR_KPARAM_INFO
	.align		4
.L_443:
        /*005c*/ 	.byte	0x04, 0x17
        /*005e*/ 	.short	(.L_445 - .L_444)
.L_444:
        /*0060*/ 	.word	0x00000000
        /*0064*/ 	.short	0x0000
        /*0066*/ 	.short	0x0000
        /*0068*/ 	.byte	0x00, 0xf0, 0x11, 0x00


	//----- nvinfo : EIATTR_MAXREG_COUNT
	.align		4
.L_445:
        /*006c*/ 	.byte	0x03, 0x1b
        /*006e*/ 	.short	0x00ff


	//----- nvinfo : EIATTR_NUM_BARRIERS
	.align		4
        /*0070*/ 	.byte	0x02, 0x4c
        /*0072*/ 	.byte	0x01
	.zero		1


	//----- nvinfo : EIATTR_MERCURY_ISA_VERSION
	.align		4
        /*0074*/ 	.byte	0x03, 0x5f
        /*0076*/ 	.short	0x0000


	//----- nvinfo : EIATTR_ATOM16_EMUL_INSTR_REG_MAP
	.align		4
        /*0078*/ 	.byte	0x04, 0x2e
        /*007a*/ 	.short	(.L_447 - .L_446)


	//   ....[0]....
.L_446:
        /*007c*/ 	.word	0x000025b0
        /*0080*/ 	.short	0x0010
        /*0082*/ 	.short	0x0000


	//   ....[1]....
        /*0084*/ 	.word	0x00002650
        /*0088*/ 	.short	0x0010
        /*008a*/ 	.short	0x0000


	//----- nvinfo : EIATTR_EXIT_INSTR_OFFSETS
	.align		4
.L_447:
        /*008c*/ 	.byte	0x04, 0x1c
        /*008e*/ 	.short	(.L_449 - .L_448)


	//   ....[0]....
.L_448:
        /*0090*/ 	.word	0x00000090


	//   ....[1]....
        /*0094*/ 	.word	0x00001e50


	//   ....[2]....
        /*0098*/ 	.word	0x000027b0


	//   ....[3]....
        /*009c*/ 	.word	0x00002800


	//   ....[4]....
        /*00a0*/ 	.word	0x00002d00


	//----- nvinfo : EIATTR_CTAIDZ_USED
	.align		4
.L_449:
        /*00a4*/ 	.byte	0x01, 0x04
	.zero		2


	//----- nvinfo : EIATTR_MAX_THREADS
	.align		4
        /*00a8*/ 	.byte	0x04, 0x05
        /*00aa*/ 	.short	(.L_451 - .L_450)
.L_450:
        /*00ac*/ 	.word	0x00000100
        /*00b0*/ 	.word	0x00000001
        /*00b4*/ 	.word	0x00000001


	//----- nvinfo : EIATTR_CRS_STACK_SIZE
	.align		4
.L_451:
        /*00b8*/ 	.byte	0x04, 0x1e
        /*00ba*/ 	.short	(.L_453 - .L_452)
.L_452:
        /*00bc*/ 	.word	0x00000000
.L_453:


//--------------------- .nv.info._ZN2at6native54_GLOBAL__N__aa9a477a_21_UpSampleBilinear2d_cu_607db5e336upsample_gen2d_aa_backward_out_frameIN3c104HalfEfNS0_18upsample_antialias21BilinearFilterFunctorEEEvT0_S7_NS_27GenericPackedTensorAccessorIT_Lm4ENS_16DefaultPtrTraitsElEENS8_IKS9_Lm4ESA_lEERKT1_ --------------------------
	.section	.nv.info._ZN2at6native54_GLOBAL__N__aa9a477a_21_UpSampleBilinear2d_cu_607db5e336upsample_gen2d_aa_backward_out_frameIN3c104HalfEfNS0_18upsample_antialias21BilinearFilterFunctorEEEvT0_S7_NS_27GenericPackedTensorAccessorIT_Lm4ENS_16DefaultPtrTraitsElEENS8_IKS9_Lm4ESA_lEERKT1_,"",@"SHT_CUDA_INFO"
	.sectionflags	@""
	.align	4


	//----- nvinfo : EIATTR_CUDA_API_VERSION
	.align		4
        /*0000*/ 	.byte	0x04, 0x37
        /*0002*/ 	.short	(.L_455 - .L_454)
.L_454:
        /*0004*/ 	.word	0x00000082


	//----- nvinfo : EIATTR_SW2861232_WAR
	.align		4
.L_455:
        /*0008*/ 	.byte	0x01, 0x35
	.zero		2


	//----- nvinfo : EIATTR_PARAM_CBANK
	.align		4
        /*000c*/ 	.byte	0x04, 0x0a
        /*000e*/ 	.short	(.L_457 - .L_456)
	.align		4
.L_456:
        /*0010*/ 	.word	index@(.nv.constant0._ZN2at6native54_GLOBAL__N__aa9a477a_21_UpSampleBilinear2d_cu_607db5e336upsample_gen2d_aa_backward_out_frameIN3c104HalfEfNS0_18upsample_antialias21BilinearFilterFunctorEEEvT0_S7_NS_27GenericPackedTensorAccessorIT_Lm4ENS_16DefaultPtrTraitsElEENS8_IKS9_Lm4ESA_lEERKT1_)
        /*0014*/ 	.short	0x0160
        /*0016*/ 	.short	0x00a0


	//----- nvinfo : EIATTR_CBANK_PARAM_SIZE
	.align		4
.L_457:
        /*0018*/ 	.byte	0x03, 0x19
        /*001a*/ 	.short	0x00a0


	//----- nvinfo : EIATTR_KPARAM_INFO
	.align		4
        /*001c*/ 	.byte	0x04, 0x17
        /*001e*/ 	.short	(.L_459 - .L_458)
.L_458:
        /*0020*/ 	.word	0x00000000
        /*0024*/ 	.short	0x0004
        /*0026*/ 	.short	0x0098
        /*0028*/ 	.byte	0x00, 0xf0, 0x21, 0x00


	//----- nvinfo : EIATTR_KPARAM_INFO
	.align		4
.L_459:
        /*002c*/ 	.byte	0x04, 0x17
        /*002e*/ 	.short	(.L_461 - .L_460)
.L_460:
        /*0030*/ 	.word	0x00000000
        /*0034*/ 	.short	0x0003
        /*0036*/ 	.short	0x0050
        /*0038*/ 	.byte	0x00, 0xf0, 0x21, 0x01


	//----- nvinfo : EIATTR_KPARAM_INFO
	.align		4
.L_461:
        /*003c*/ 	.byte	0x04, 0x17
        /*003e*/ 	.short	(.L_463 - .L_462)
.L_462:
        /*0040*/ 	.word	0x00000000
        /*0044*/ 	.short	0x0002
        /*0046*/ 	.short	0x0008
        /*0048*/ 	.byte	0x00, 0xf0, 0x21, 0x01


	//----- nvinfo : EIATTR_KPARAM_INFO
	.align		4
.L_463:
        /*004c*/ 	.byte	0x04, 0x17
        /*004e*/ 	.short	(.L_465 - .L_464)
.L_464:
        /*0050*/ 	.word	0x00000000
        /*0054*/ 	.short	0x0001
        /*0056*/ 	.short	0x0004
        /*0058*/ 	.byte	0x00, 0xf0, 0x11, 0x00


	//----- nvinfo : EIATTR_KPARAM_INFO
	.align		4
.L_465:
        /*005c*/ 	.byte	0x04, 0x17
        /*005e*/ 	.short	(.L_467 - .L_466)
.L_466:
        /*0060*/ 	.word	0x00000000
        /*0064*/ 	.short	0x0000
        /*0066*/ 	.short	0x0000
        /*0068*/ 	.byte	0x00, 0xf0, 0x11, 0x00


	//----- nvinfo : EIATTR_MAXREG_COUNT
	.align		4
.L_467:
        /*006c*/ 	.byte	0x03, 0x1b
        /*006e*/ 	.short	0x00ff


	//----- nvinfo : EIATTR_NUM_BARRIERS
	.align		4
        /*0070*/ 	.byte	0x02, 0x4c
        /*0072*/ 	.byte	0x01
	.zero		1


	//----- nvinfo : EIATTR_MERCURY_ISA_VERSION
	.align		4
        /*0074*/ 	.byte	0x03, 0x5f
        /*0076*/ 	.short	0x0000


	//----- nvinfo : EIATTR_ATOM16_EMUL_INSTR_REG_MAP
	.align		4
        /*0078*/ 	.byte	0x04, 0x2e
        /*007a*/ 	.short	(.L_469 - .L_468)


	//   ....[0]....
.L_468:
        /*007c*/ 	.word	0x000025f0
        /*0080*/ 	.short	0x001f
        /*0082*/ 	.short	0x0000


	//   ....[1]....
        /*0084*/ 	.word	0x00002680
        /*0088*/ 	.short	0x001f
        /*008a*/ 	.short	0x0000


	//   ....[2]....
        /*008c*/ 	.word	0x00002850
        /*0090*/ 	.short	0x001f
        /*0092*/ 	.short	0x0000


	//   ....[3]....
        /*0094*/ 	.word	0x000028d0
        /*0098*/ 	.short	0x001f
        /*009a*/ 	.short	0x0000


	//   ....[4]....
        /*009c*/ 	.word	0x00002aa0
        /*00a0*/ 	.short	0x001f
        /*00a2*/ 	.short	0x0000


	//   ....[5]....
        /*00a4*/ 	.word	0x00002b20
        /*00a8*/ 	.short	0x001f
        /*00aa*/ 	.short	0x0000


	//   ....[6]....
        /*00ac*/ 	.word	0x00002cd0
        /*00b0*/ 	.short	0x001f
        /*00b2*/ 	.short	0x0000


	//   ....[7]....
        /*00b4*/ 	.word	0x00002d60
        /*00b8*/ 	.short	0x001f
        /*00ba*/ 	.short	0x0000


	//   ....[8]....
        /*00bc*/ 	.word	0x00002fe0
        /*00c0*/ 	.short	0x0017
        /*00c2*/ 	.short	0x0000


	//   ....[9]....
        /*00c4*/ 	.word	0x00003080
        /*00c8*/ 	.short	0x0017
        /*00ca*/ 	.short	0x0000


	//   ....[10]....
        /*00cc*/ 	.word	0x00003270
        /*00d0*/ 	.short	0x0017
        /*00d2*/ 	.short	0x0000


	//   ....[11]....
        /*00d4*/ 	.word	0x000032f0
        /*00d8*/ 	.short	0x0017
        /*00da*/ 	.short	0x0000


	//   ....[12]....
        /*00dc*/ 	.word	0x000034b0
        /*00e0*/ 	.short	0x0011
        /*00e2*/ 	.short	0x0000


	//   ....[13]....
        /*00e4*/ 	.word	0x00003540
        /*00e8*/ 	.short	0x0011
        /*00ea*/ 	.short	0x0000


	//----- nvinfo : EIATTR_EXIT_INSTR_OFFSETS
	.align		4
.L_469:
        /*00ec*/ 	.byte	0x04, 0x1c
        /*00ee*/ 	.short	(.L_471 - .L_470)


	//   ....[0]....
.L_470:
        /*00f0*/ 	.word	0x00000090


	//   ....[1]....
        /*00f4*/ 	.word	0x00001e50


	//   ....[2]....
        /*00f8*/ 	.word	0x00003620


	//   ....[3]....
        /*00fc*/ 	.word	0x00003670


	//   ....[4]....
        /*0100*/ 	.word	0x00003b70


	//----- nvinfo : EIATTR_CTAIDZ_USED
	.align		4
.L_471:
        /*0104*/ 	.byte	0x01, 0x04
	.zero		2


	//----- nvinfo : EIATTR_MAX_THREADS
	.align		4
        /*0108*/ 	.byte	0x04, 0x05
        /*010a*/ 	.short	(.L_473 - .L_472)
.L_472:
        /*010c*/ 	.word	0x00000100
        /*0110*/ 	.word	0x00000001
        /*0114*/ 	.word	0x00000001


	//----- nvinfo : EIATTR_CRS_STACK_SIZE
	.align		4
.L_473:
        /*0118*/ 	.byte	0x04, 0x1e
        /*011a*/ 	.short	(.L_475 - .L_474)
.L_474:
        /*011c*/ 	.word	0x00000000
.L_475:


//--------------------- .nv.info._ZN2at6native54_GLOBAL__N__aa9a477a_21_UpSampleBilinear2d_cu_607db5e336upsample_gen2d_aa_backward_out_frameIffNS0_18upsample_antialias21BilinearFilterFunctorEEEvT0_S5_NS_27GenericPackedTensorAccessorIT_Lm4ENS_16DefaultPtrTraitsElEENS6_IKS7_Lm4ES8_lEERKT1_ --------------------------
	.section	.nv.info._ZN2at6native54_GLOBAL__N__aa9a477a_21_UpSampleBilinear2d_cu_607db5e336upsample_gen2d_aa_backward_out_frameIffNS0_18upsample_antialias21BilinearFilterFunctorEEEvT0_S5_NS_27GenericPackedTensorAccessorIT_Lm4ENS_16DefaultPtrTraitsElEENS6_IKS7_Lm4ES8_lEERKT1_,"",@"SHT_CUDA_INFO"
	.sectionflags	@""
	.align	4


	//----- nvinfo : EIATTR_CUDA_API_VERSION
	.align		4
        /*0000*/ 	.byte	0x04, 0x37
        /*0002*/ 	.short	(.L_477 - .L_476)
.L_476:
        /*0004*/ 	.word	0x00000082


	//----- nvinfo : EIATTR_SW2861232_WAR
	.align		4
.L_477:
        /*0008*/ 	.byte	0x01, 0x35
	.zero		2


	//----- nvinfo : EIATTR_PARAM_CBANK
	.align		4
        /*000c*/ 	.byte	0x04, 0x0a
        /*000e*/ 	.short	(.L_479 - .L_478)
	.align		4
.L_478:
        /*0010*/ 	.word	index@(.nv.constant0._ZN2at6native54_GLOBAL__N__aa9a477a_21_UpSampleBilinear2d_cu_607db5e336upsample_gen2d_aa_backward_out_frameIffNS0_18upsample_antialias21BilinearFilterFunctorEEEvT0_S5_NS_27GenericPackedTensorAccessorIT_Lm4ENS_16DefaultPtrTraitsElEENS6_IKS7_Lm4ES8_lEERKT1_)
        /*0014*/ 	.short	0x0160
        /*0016*/ 	.short	0x00a0


	//----- nvinfo : EIATTR_CBANK_PARAM_SIZE
	.align		4
.L_479:
        /*0018*/ 	.byte	0x03, 0x19
        /*001a*/ 	.short	0x00a0


	//----- nvinfo : EIATTR_KPARAM_INFO
	.align		4
        /*001c*/ 	.byte	0x04, 0x17
        /*001e*/ 	.short	(.L_481 - .L_480)
.L_480:
        /*0020*/ 	.word	0x00000000
        /*0024*/ 	.short	0x0004
        /*0026*/ 	.short	0x0098
        /*0028*/ 	.byte	0x00, 0xf0, 0x21, 0x00


	//----- nvinfo : EIATTR_KPARAM_INFO
	.align		4
.L_481:
        /*002c*/ 	.byte	0x04, 0x17
        /*002e*/ 	.short	(.L_483 - .L_482)
.L_482:
        /*0030*/ 	.word	0x00000000
        /*0034*/ 	.short	0x0003
        /*0036*/ 	.short	0x0050
        /*0038*/ 	.byte	0x00, 0xf0, 0x21, 0x01


	//----- nvinfo : EIATTR_KPARAM_INFO
	.align		4
.L_483:
        /*003c*/ 	.byte	0x04, 0x17
        /*003e*/ 	.short	(.L_485 - .L_484)
.L_484:
        /*0040*/ 	.word	0x00000000
        /*0044*/ 	.short	0x0002
        /*0046*/ 	.short	0x0008
        /*0048*/ 	.byte	0x00, 0xf0, 0x21, 0x01


	//----- nvinfo : EIATTR_KPARAM_INFO
	.align		4
.L_485:
        /*004c*/ 	.byte	0x04, 0x17
        /*004e*/ 	.short	(.L_487 - .L_486)
.L_486:
        /*0050*/ 	.word	0x00000000
        /*0054*/ 	.short	0x0001
        /*0056*/ 	.short	0x0004
        /*0058*/ 	.byte	0x00, 0xf0, 0x11, 0x00


	//----- nvinfo : EIATTR_KPARAM_INFO
	.align		4
.L_487:
        /*005c*/ 	.byte	0x04, 0x17
        /*005e*/ 	.short	(.L_489 - .L_488)
.L_488:
        /*0060*/ 	.word	0x00000000
        /*0064*/ 	.short	0x0000
        /*0066*/ 	.short	0x0000
        /*0068*/ 	.byte	0x00, 0xf0, 0x11, 0x00


	//----- nvinfo : EIATTR_MAXREG_COUNT
	.align		4
.L_489:
        /*006c*/ 	.byte	0x03, 0x1b
        /*006e*/ 	.short	0x00ff


	//----- nvinfo : EIATTR_NUM_BARRIERS
	.align		4
        /*0070*/ 	.byte	0x02, 0x4c
        /*0072*/ 	.byte	0x01
	.zero		1


	//----- nvinfo : EIATTR_MERCURY_ISA_VERSION
	.align		4
        /*0074*/ 	.byte	0x03, 0x5f
        /*0076*/ 	.short	0x0000


	//----- nvinfo : EIATTR_EXIT_INSTR_OFFSETS
	.align		4
        /*0078*/ 	.byte	0x04, 0x1c
        /*007a*/ 	.short	(.L_491 - .L_490)


	//   ....[0]....
.L_490:
        /*007c*/ 	.word	0x00000090


	//   ....[1]....
        /*0080*/ 	.word	0x00001b30


	//   ....[2]....
        /*0084*/ 	.word	0x00002910


	//   ....[3]....
        /*0088*/ 	.word	0x00002960


	//   ....[4]....
        /*008c*/ 	.word	0x00002e50


	//----- nvinfo : EIATTR_CTAIDZ_USED
	.align		4
.L_491:
        /*0090*/ 	.byte	0x01, 0x04
	.zero		2


	//----- nvinfo : EIATTR_MAX_THREADS
	.align		4
        /*0094*/ 	.byte	0x04, 0x05
        /*0096*/ 	.short	(.L_493 - .L_492)
.L_492:
        /*0098*/ 	.word	0x00000100
        /*009c*/ 	.word	0x00000001
        /*00a0*/ 	.word	0x00000001


	//----- nvinfo : EIATTR_CRS_STACK_SIZE
	.align		4
.L_493:
        /*00a4*/ 	.byte	0x04, 0x1e
        /*00a6*/ 	.short	(.L_495 - .L_494)
.L_494:
        /*00a8*/ 	.word	0x00000000
.L_495:


//--------------------- .nv.info._ZN2at6native54_GLOBAL__N__aa9a477a_21_UpSampleBilinear2d_cu_607db5e336upsample_gen2d_aa_backward_out_frameIddNS0_18upsample_antialias21BilinearFilterFunctorEEEvT0_S5_NS_27GenericPackedTensorAccessorIT_Lm4ENS_16DefaultPtrTraitsElEENS6_IKS7_Lm4ES8_lEERKT1_ --------------------------
	.section	.nv.info._ZN2at6native54_GLOBAL__N__aa9a477a_21_UpSampleBilinear2d_cu_607db5e336upsample_gen2d_aa_backward_out_frameIddNS0_18upsample_antialias21BilinearFilterFunctorEEEvT0_S5_NS_27GenericPackedTensorAccessorIT_Lm4ENS_16DefaultPtrTraitsElEENS6_IKS7_Lm4ES8_lEERKT1_,"",@"SHT_CUDA_INFO"
	.sectionflags	@""
	.align	4


	//----- nvinfo : EIATTR_CUDA_API_VERSION
	.align		4
        /*0000*/ 	.byte	0x04, 0x37
        /*0002*/ 	.short	(.L_497 - .L_496)
.L_496:
        /*0004*/ 	.word	0x00000082


	//----- nvinfo : EIATTR_SW2861232_WAR
	.align		4
.L_497:
        /*0008*/ 	.byte	0x01, 0x35
	.zero		2


	//----- nvinfo : EIATTR_PARAM_CBANK
	.align		4
        /*000c*/ 	.byte	0x04, 0x0a
        /*000e*/ 	.short	(.L_499 - .L_498)
	.align		4
.L_498:
        /*0010*/ 	.word	index@(.nv.constant0._ZN2at6native54_GLOBAL__N__aa9a477a_21_UpSampleBilinear2d_cu_607db5e336upsample_gen2d_aa_backward_out_frameIddNS0_18upsample_antialias21BilinearFilterFunctorEEEvT0_S5_NS_27GenericPackedTensorAccessorIT_Lm4ENS_16DefaultPtrTraitsElEENS6_IKS7_Lm4ES8_lEERKT1_)
        /*0014*/ 	.short	0x0160
        /*0016*/ 	.short	0x00a8


	//----- nvinfo : EIATTR_CBANK_PARAM_SIZE
	.align		4
.L_499:
        /*0018*/ 	.byte	0x03, 0x19
        /*001a*/ 	.short	0x00a8


	//----- nvinfo : EIATTR_KPARAM_INFO
	.align		4
        /*001c*/ 	.byte	0x04, 0x17
        /*001e*/ 	.short	(.L_501 - .L_500)
.L_500:
        /*0020*/ 	.word	0x00000000
        /*0024*/ 	.short	0x0004
        /*0026*/ 	.short	0x00a0
        /*0028*/ 	.byte	0x00, 0xf0, 0x21, 0x00


	//----- nvinfo : EIATTR_KPARAM_INFO
	.align		4
.L_501:
        /*002c*/ 	.byte	0x04, 0x17
        /*002e*/ 	.short	(.L_503 - .L_502)
.L_502:
        /*0030*/ 	.word	0x00000000
        /*0034*/ 	.short	0x0003
        /*0036*/ 	.short	0x0058
        /*0038*/ 	.byte	0x00, 0xf0, 0x21, 0x01


	//----- nvinfo : EIATTR_KPARAM_INFO
	.align		4
.L_503:
        /*003c*/ 	.byte	0x04, 0x17
        /*003e*/ 	.short	(.L_505 - .L_504)
.L_504:
        /*0040*/ 	.word	0x00000000
        /*0044*/ 	.short	0x0002
        /*0046*/ 	.short	0x0010
        /*0048*/ 	.byte	0x00, 0xf0, 0x21, 0x01


	//----- nvinfo : EIATTR_KPARAM_INFO
	.align		4
.L_505:
        /*004c*/ 	.byte	0x04, 0x17
        /*004e*/ 	.short	(.L_507 - .L_506)
.L_506:
        /*0050*/ 	.word	0x00000000
        /*0054*/ 	.short	0x0001
        /*0056*/ 	.short	0x0008
        /*0058*/ 	.byte	0x00, 0xf0, 0x21, 0x00


	//----- nvinfo : EIATTR_KPARAM_INFO
	.align		4
.L_507:
        /*005c*/ 	.byte	0x04, 0x17
        /*005e*/ 	.short	(.L_509 - .L_508)
.L_508:
        /*0060*/ 	.word	0x00000000
        /*0064*/ 	.short	0x0000
        /*0066*/ 	.short	0x0000
        /*0068*/ 	.byte	0x00, 0xf0, 0x21, 0x00


	//----- nvinfo : EIATTR_MAXREG_COUNT
	.align		4
.L_509:
        /*006c*/ 	.byte	0x03, 0x1b
        /*006e*/ 	.short	0x00ff


	//----- nvinfo : EIATTR_NUM_BARRIERS
	.align		4
        /*0070*/ 	.byte	0x02, 0x4c
        /*0072*/ 	.byte	0x01
	.zero		1


	//----- nvinfo : EIATTR_MERCURY_ISA_VERSION
	.align		4
        /*0074*/ 	.byte	0x03, 0x5f
        /*0076*/ 	.short	0x0000


	//----- nvinfo : EIATTR_EXIT_INSTR_OFFSETS
	.align		4
        /*0078*/ 	.byte	0x04, 0x1c
        /*007a*/ 	.short	(.L_511 - .L_510)


	//   ....[0]....
.L_510:
        /*007c*/ 	.word	0x00000090


	//   ....[1]....
        /*0080*/ 	.word	0x00002ac0


	//   ....[2]....
        /*0084*/ 	.word	0x00003910


	//   ....[3]....
        /*0088*/ 	.word	0x00003960


	//   ....[4]....
        /*008c*/ 	.word	0x00003e70


	//----- nvinfo : EIATTR_CTAIDZ_USED
	.align		4
.L_511:
        /*0090*/ 	.byte	0x01, 0x04
	.zero		2


	//----- nvinfo : EIATTR_MAX_THREADS
	.align		4
        /*0094*/ 	.byte	0x04, 0x05
        /*0096*/ 	.short	(.L_513 - .L_512)
.L_512:
        /*0098*/ 	.word	0x00000100
        /*009c*/ 	.word	0x00000001
        /*00a0*/ 	.word	0x00000001


	//----- nvinfo : EIATTR_CRS_STACK_SIZE
	.align		4
.L_513:
        /*00a4*/ 	.byte	0x04, 0x1e
        /*00a6*/ 	.short	(.L_515 - .L_514)
.L_514:
        /*00a8*/ 	.word	0x00000000
.L_515:


//--------------------- .nv.info._ZN2at6native54_GLOBAL__N__aa9a477a_21_UpSampleBilinear2d_cu_607db5e327upsample_gen2d_aa_out_frameIN3c108BFloat16EfNS0_18upsample_antialias21BilinearFilterFunctorEEEvT0_S7_NS_27GenericPackedTensorAccessorIKT_Lm4ENS_16DefaultPtrTraitsElEENS8_IS9_Lm4ESB_lEERKT1_ --------------------------
	.section	.nv.info._ZN2at6native54_GLOBAL__N__aa9a477a_21_UpSampleBilinear2d_cu_607db5e327upsample_gen2d_aa_out_frameIN3c108BFloat16EfNS0_18upsample_antialias21BilinearFilterFunctorEEEvT0_S7_NS_27GenericPackedTensorAccessorIKT_Lm4ENS_16DefaultPtrTraitsElEENS8_IS9_Lm4ESB_lEERKT1_,"",@"SHT_CUDA_INFO"
	.sectionflags	@""
	.align	4


	//----- nvinfo : EIATTR_CUDA_API_VERSION
	.align		4
        /*0000*/ 	.byte	0x04, 0x37
        /*0002*/ 	.short	(.L_517 - .L_516)
.L_516:
        /*0004*/ 	.word	0x00000082


	//----- nvinfo : EIATTR_SW2861232_WAR
	.align		4
.L_517:
        /*0008*/ 	.byte	0x01, 0x35
	.zero		2


	//----- nvinfo : EIATTR_PARAM_CBANK
	.align		4
        /*000c*/ 	.byte	0x04, 0x0a
        /*000e*/ 	.short	(.L_519 - .L_518)
	.align		4
.L_518:
        /*0010*/ 	.word	index@(.nv.constant0._ZN2at6native54_GLOBAL__N__aa9a477a_21_UpSampleBilinear2d_cu_607db5e327upsample_gen2d_aa_out_frameIN3c108BFloat16EfNS0_18upsample_antialias21BilinearFilterFunctorEEEvT0_S7_NS_27GenericPackedTensorAccessorIKT_Lm4ENS_16DefaultPtrTraitsElEENS8_IS9_Lm4ESB_lEERKT1_)
        /*0014*/ 	.short	0x0160
        /*0016*/ 	.short	0x00a0


	//----- nvinfo : EIATTR_CBANK_PARAM_SIZE
	.align		4
.L_519:
        /*0018*/ 	.byte	0x03, 0x19
        /*001a*/ 	.short	0x00a0


	//----- nvinfo : EIATTR_KPARAM_INFO
	.align		4
        /*001c*/ 	.byte	0x04, 0x17
        /*001e*/ 	.short	(.L_521 - .L_520)
.L_520:
        /*0020*/ 	.word	0x00000000
        /*0024*/ 	.short	0x0004
        /*0026*/ 	.short	0x0098
        /*0028*/ 	.byte	0x00, 0xf0, 0x21, 0x00


	//----- nvinfo : EIATTR_KPARAM_INFO
	.align		4
.L_521:
        /*002c*/ 	.byte	0x04, 0x17
        /*002e*/ 	.short	(.L_523 - .L_522)
.L_522:
        /*0030*/ 	.word	0x00000000
        /*0034*/ 	.short	0x0003
        /*0036*/ 	.short	0x0050
        /*0038*/ 	.byte	0x00, 0xf0, 0x21, 0x01


	//----- nvinfo : EIATTR_KPARAM_INFO
	.align		4
.L_523:
        /*003c*/ 	.byte	0x04, 0x17
        /*003e*/ 	.short	(.L_525 - .L_524)
.L_524:
        /*0040*/ 	.word	0x00000000
        /*0044*/ 	.short	0x0002
        /*0046*/ 	.short	0x0008
        /*0048*/ 	.byte	0x00, 0xf0, 0x21, 0x01


	//----- nvinfo : EIATTR_KPARAM_INFO
	.align		4
.L_525:
        /*004c*/ 	.byte	0x04, 0x17
        /*004e*/ 	.short	(.L_527 - .L_526)
.L_526:
        /*0050*/ 	.word	0x00000000
        /*0054*/ 	.short	0x0001
        /*0056*/ 	.short	0x0004
        /*0058*/ 	.byte	0x00, 0xf0, 0x11, 0x00


	//----- nvinfo : EIATTR_KPARAM_INFO
	.align		4
.L_527:
        /*005c*/ 	.byte	0x04, 0x17
        /*005e*/ 	.short	(.L_529 - .L_528)
.L_528:
        /*0060*/ 	.word	0x00000000
        /*0064*/ 	.short	0x0000
        /*0066*/ 	.short	0x0000
        /*0068*/ 	.byte	0x00, 0xf0, 0x11, 0x00


	//----- nvinfo : EIATTR_MAXREG_COUNT
	.align		4
.L_529:
        /*006c*/ 	.byte	0x03, 0x1b
        /*006e*/ 	.short	0x00ff


	//----- nvinfo : EIATTR_NUM_BARRIERS
	.align		4
        /*0070*/ 	.byte	0x02, 0x4c
        /*0072*/ 	.byte	0x01
	.zero		1


	//----- nvinfo : EIATTR_MERCURY_ISA_VERSION
	.align		4
        /*0074*/ 	.byte	0x03, 0x5f
        /*0076*/ 	.short	0x0000


	//----- nvinfo : EIATTR_EXIT_INSTR_OFFSETS
	.align		4
        /*0078*/ 	.byte	0x04, 0x1c
        /*007a*/ 	.short	(.L_531 - .L_530)


	//   ....[0]....
.L_530:
        /*007c*/ 	.word	0x00000090


	//   ....[1]....
        /*0080*/ 	.word	0x00001e20


	//   ....[2]....
        /*0084*/ 	.word	0x000045a0


	//----- nvinfo : EIATTR_CTAIDZ_USED
	.align		4
.L_531:
        /*0088*/ 	.byte	0x01, 0x04
	.zero		2


	//----- nvinfo : EIATTR_MAX_THREADS
	.align		4
        /*008c*/ 	.byte	0x04, 0x05
        /*008e*/ 	.short	(.L_533 - .L_532)
.L_532:
        /*0090*/ 	.word	0x00000100
        /*0094*/ 	.word	0x00000001
        /*0098*/ 	.word	0x00000001


	//----- nvinfo : EIATTR_CRS_STACK_SIZE
	.align		4
.L_533:
        /*009c*/ 	.byte	0x04, 0x1e
        /*009e*/ 	.short	(.L_535 - .L_534)
.L_534:
        /*00a0*/ 	.word	0x00000000
.L_535:


//--------------------- .nv.info._ZN2at6native54_GLOBAL__N__aa9a477a_21_UpSampleBilinear2d_cu_607db5e327upsample_gen2d_aa_out_frameIN3c104HalfEfNS0_18upsample_antialias21BilinearFilterFunctorEEEvT0_S7_NS_27GenericPackedTensorAccessorIKT_Lm4ENS_16DefaultPtrTraitsElEENS8_IS9_Lm4ESB_lEERKT1_ --------------------------
	.section	.nv.info._ZN2at6native54_GLOBAL__N__aa9a477a_21_UpSampleBilinear2d_cu_607db5e327upsample_gen2d_aa_out_frameIN3c104HalfEfNS0_18upsample_antialias21BilinearFilterFunctorEEEvT0_S7_NS_27GenericPackedTensorAccessorIKT_Lm4ENS_16DefaultPtrTraitsElEENS8_IS9_Lm4ESB_lEERKT1_,"",@"SHT_CUDA_INFO"
	.sectionflags	@""
	.align	4


	//----- nvinfo : EIATTR_CUDA_API_VERSION
	.align		4
        /*0000*/ 	.byte	0x04, 0x37
        /*0002*/ 	.short	(.L_537 - .L_536)
.L_536:
        /*0004*/ 	.word	0x00000082


	//----- nvinfo : EIATTR_SW2861232_WAR
	.align		4
.L_537:
        /*0008*/ 	.byte	0x01, 0x35
	.zero		2


	//----- nvinfo : EIATTR_PARAM_CBANK
	.align		4
        /*000c*/ 	.byte	0x04, 0x0a
        /*000e*/ 	.short	(.L_539 - .L_538)
	.align		4
.L_538:
        /*0010*/ 	.word	index@(.nv.constant0._ZN2at6native54_GLOBAL__N__aa9a477a_21_UpSampleBilinear2d_cu_607db5e327upsample_gen2d_aa_out_frameIN3c104HalfEfNS0_18upsample_antialias21BilinearFilterFunctorEEEvT0_S7_NS_27GenericPackedTensorAccessorIKT_Lm4ENS_16DefaultPtrTraitsElEENS8_IS9_Lm4ESB_lEERKT1_)
        /*0014*/ 	.short	0x0160
        /*0016*/ 	.short	0x00a0


	//----- nvinfo : EIATTR_CBANK_PARAM_SIZE
	.align		4
.L_539:
        /*0018*/ 	.byte	0x03, 0x19
        /*001a*/ 	.short	0x00a0


	//----- nvinfo : EIATTR_KPARAM_INFO
	.align		4
        /*001c*/ 	.byte	0x04, 0x17
        /*001e*/ 	.short	(.L_541 - .L_540)
.L_540:
        /*0020*/ 	.word	0x00000000
        /*0024*/ 	.short	0x0004
        /*0026*/ 	.short	0x0098
        /*0028*/ 	.byte	0x00, 0xf0, 0x21, 0x00


	//----- nvinfo : EIATTR_KPARAM_INFO
	.align		4
.L_541:
        /*002c*/ 	.byte	0x04, 0x17
        /*002e*/ 	.short	(.L_543 - .L_542)
.L_542:
        /*0030*/ 	.word	0x00000000
        /*0034*/ 	.short	0x0003
        /*0036*/ 	.short	0x0050
        /*0038*/ 	.byte	0x00, 0xf0, 0x21, 0x01


	//----- nvinfo : EIATTR_KPARAM_INFO
	.align		4
.L_543:
        /*003c*/ 	.byte	0x04, 0x17
        /*003e*/ 	.short	(.L_545 - .L_544)
.L_544:
        /*0040*/ 	.word	0x00000000
        /*0044*/ 	.short	0x0002
        /*0046*/ 	.short	0x0008
        /*0048*/ 	.byte	0x00, 0xf0, 0x21, 0x01


	//----- nvinfo : EIATTR_KPARAM_INFO
	.align		4
.L_545:
        /*004c*/ 	.byte	0x04, 0x17
        /*004e*/ 	.short	(.L_547 - .L_546)
.L_546:
        /*0050*/ 	.word	0x00000000
        /*0054*/ 	.short	0x0001
        /*0056*/ 	.short	0x0004
        /*0058*/ 	.byte	0x00, 0xf0, 0x11, 0x00


	//----- nvinfo : EIATTR_KPARAM_INFO
	.align		4
.L_547:
        /*005c*/ 	.byte	0x04, 0x17
        /*005e*/ 	.short	(.L_549 - .L_548)
.L_548:
        /*0060*/ 	.word	0x00000000
        /*0064*/ 	.short	0x0000
        /*0066*/ 	.short	0x0000
        /*0068*/ 	.byte	0x00, 0xf0, 0x11, 0x00


	//----- nvinfo : EIATTR_MAXREG_COUNT
	.align		4
.L_549:
        /*006c*/ 	.byte	0x03, 0x1b
        /*006e*/ 	.short	0x00ff


	//----- nvinfo : EIATTR_NUM_BARRIERS
	.align		4
        /*0070*/ 	.byte	0x02, 0x4c
        /*0072*/ 	.byte	0x01
	.zero		1


	//----- nvinfo : EIATTR_MERCURY_ISA_VERSION
	.align		4
        /*0074*/ 	.byte	0x03, 0x5f
        /*0076*/ 	.short	0x0000


	//----- nvinfo : EIATTR_EXIT_INSTR_OFFSETS
	.align		4
        /*0078*/ 	.byte	0x04, 0x1c
        /*007a*/ 	.short	(.L_551 - .L_550)


	//   ....[0]....
.L_550:
        /*007c*/ 	.word	0x00000090


	//   ....[1]....
        /*0080*/ 	.word	0x00001e20


	//   ....[2]....
        /*0084*/ 	.word	0x000045a0


	//----- nvinfo : EIATTR_CTAIDZ_USED
	.align		4
.L_551:
        /*0088*/ 	.byte	0x01, 0x04
	.zero		2


	//----- nvinfo : EIATTR_MAX_THREADS
	.align		4
        /*008c*/ 	.byte	0x04, 0x05
        /*008e*/ 	.short	(.L_553 - .L_552)
.L_552:
        /*0090*/ 	.word	0x00000100
        /*0094*/ 	.word	0x00000001
        /*0098*/ 	.word	0x00000001


	//----- nvinfo : EIATTR_CRS_STACK_SIZE
	.align		4
.L_553:
        /*009c*/ 	.byte	0x04, 0x1e
        /*009e*/ 	.short	(.L_555 - .L_554)
.L_554:
        /*00a0*/ 	.word	0x00000000
.L_555:


//--------------------- .nv.info._ZN2at6native54_GLOBAL__N__aa9a477a_21_UpSampleBilinear2d_cu_607db5e327upsample_gen2d_aa_out_frameIffNS0_18upsample_antialias21BilinearFilterFunctorEEEvT0_S5_NS_27GenericPackedTensorAccessorIKT_Lm4ENS_16DefaultPtrTraitsElEENS6_IS7_Lm4ES9_lEERKT1_ --------------------------
	.section	.nv.info._ZN2at6native54_GLOBAL__N__aa9a477a_21_UpSampleBilinear2d_cu_607db5e327upsample_gen2d_aa_out_frameIffNS0_18upsample_antialias21BilinearFilterFunctorEEEvT0_S5_NS_27GenericPackedTensorAccessorIKT_Lm4ENS_16DefaultPtrTraitsElEENS6_IS7_Lm4ES9_lEERKT1_,"",@"SHT_CUDA_INFO"
	.sectionflags	@""
	.align	4


	//----- nvinfo : EIATTR_CUDA_API_VERSION
	.align		4
        /*0000*/ 	.byte	0x04, 0x37
        /*0002*/ 	.short	(.L_557 - .L_556)
.L_556:
        /*0004*/ 	.word	0x00000082


	//----- nvinfo : EIATTR_SW2861232_WAR
	.align		4
.L_557:
        /*0008*/ 	.byte	0x01, 0x35
	.zero		2


	//----- nvinfo : EIATTR_PARAM_CBANK
	.align		4
        /*000c*/ 	.byte	0x04, 0x0a
        /*000e*/ 	.short	(.L_559 - .L_558)
	.align		4
.L_558:
        /*0010*/ 	.word	index@(.nv.constant0._ZN2at6native54_GLOBAL__N__aa9a477a_21_UpSampleBilinear2d_cu_607db5e327upsample_gen2d_aa_out_frameIffNS0_18upsample_antialias21BilinearFilterFunctorEEEvT0_S5_NS_27GenericPackedTensorAccessorIKT_Lm4ENS_16DefaultPtrTraitsElEENS6_IS7_Lm4ES9_lEERKT1_)
        /*0014*/ 	.short	0x0160
        /*0016*/ 	.short	0x00a0


	//----- nvinfo : EIATTR_CBANK_PARAM_SIZE
	.align		4
.L_559:
        /*0018*/ 	.byte	0x03, 0x19
        /*001a*/ 	.short	0x00a0


	//----- nvinfo : EIATTR_KPARAM_INFO
	.align		4
        /*001c*/ 	.byte	0x04, 0x17
        /*001e*/ 	.short	(.L_561 - .L_560)
.L_560:
        /*0020*/ 	.word	0x00000000
        /*0024*/ 	.short	0x0004
        /*0026*/ 	.short	0x0098
        /*0028*/ 	.byte	0x00, 0xf0, 0x21, 0x00


	//----- nvinfo : EIATTR_KPARAM_INFO
	.align		4
.L_561:
        /*002c*/ 	.byte	0x04, 0x17
        /*002e*/ 	.short	(.L_563 - .L_562)
.L_562:
        /*0030*/ 	.word	0x00000000
        /*0034*/ 	.short	0x0003
        /*0036*/ 	.short	0x0050
        /*0038*/ 	.byte	0x00, 0xf0, 0x21, 0x01


	//----- nvinfo : EIATTR_KPARAM_INFO
	.align		4
.L_563:
        /*003c*/ 	.byte	0x04, 0x17
        /*003e*/ 	.short	(.L_565 - .L_564)
.L_564:
        /*0040*/ 	.word	0x00000000
        /*0044*/ 	.short	0x0002
        /*0046*/ 	.short	0x0008
        /*0048*/ 	.byte	0x00, 0xf0, 0x21, 0x01


	//----- nvinfo : EIATTR_KPARAM_INFO
	.align		4
.L_565:
        /*004c*/ 	.byte	0x04, 0x17
        /*004e*/ 	.short	(.L_567 - .L_566)
.L_566:
        /*0050*/ 	.word	0x00000000
        /*0054*/ 	.short	0x0001
        /*0056*/ 	.short	0x0004
        /*0058*/ 	.byte	0x00, 0xf0, 0x11, 0x00


	//----- nvinfo : EIATTR_KPARAM_INFO
	.align		4
.L_567:
        /*005c*/ 	.byte	0x04, 0x17
        /*005e*/ 	.short	(.L_569 - .L_568)
.L_568:
        /*0060*/ 	.word	0x00000000
        /*0064*/ 	.short	0x0000
        /*0066*/ 	.short	0x0000
        /*0068*/ 	.byte	0x00, 0xf0, 0x11, 0x00


	//----- nvinfo : EIATTR_MAXREG_COUNT
	.align		4
.L_569:
        /*006c*/ 	.byte	0x03, 0x1b
        /*006e*/ 	.short	0x00ff


	//----- nvinfo : EIATTR_NUM_BARRIERS
	.align		4
        /*0070*/ 	.byte	0x02, 0x4c
        /*0072*/ 	.byte	0x01
	.zero		1


	//----- nvinfo : EIATTR_MERCURY_ISA_VERSION
	.align		4
        /*0074*/ 	.byte	0x03, 0x5f
        /*0076*/ 	.short	0x0000


	//----- nvinfo : EIATTR_EXIT_INSTR_OFFSETS
	.align		4
        /*0078*/ 	.byte	0x04, 0x1c
        /*007a*/ 	.short	(.L_571 - .L_570)


	//   ....[0]....
.L_570:
        /*007c*/ 	.word	0x00000090


	//   ....[1]....
        /*0080*/ 	.word	0x00001ae0


	//   ....[2]....
        /*0084*/ 	.word	0x000034e0


	//----- nvinfo : EIATTR_CTAIDZ_USED
	.align		4
.L_571:
        /*0088*/ 	.byte	0x01, 0x04
	.zero		2


	//----- nvinfo : EIATTR_MAX_THREADS
	.align		4
        /*008c*/ 	.byte	0x04, 0x05
        /*008e*/ 	.short	(.L_573 - .L_572)
.L_572:
        /*0090*/ 	.word	0x00000100
        /*0094*/ 	.word	0x00000001
        /*0098*/ 	.word	0x00000001


	//----- nvinfo : EIATTR_CRS_STACK_SIZE
	.align		4
.L_573:
        /*009c*/ 	.byte	0x04, 0x1e
        /*009e*/ 	.short	(.L_575 - .L_574)
.L_574:
        /*00a0*/ 	.word	0x00000000
.L_575:


//--------------------- .nv.info._ZN2at6native54_GLOBAL__N__aa9a477a_21_UpSampleBilinear2d_cu_607db5e327upsample_gen2d_aa_out_frameIddNS0_18upsample_antialias21BilinearFilterFunctorEEEvT0_S5_NS_27GenericPackedTensorAccessorIKT_Lm4ENS_16DefaultPtrTraitsElEENS6_IS7_Lm4ES9_lEERKT1_ --------------------------
	.section	.nv.info._ZN2at6native54_GLOBAL__N__aa9a477a_21_UpSampleBilinear2d_cu_607db5e327upsample_gen2d_aa_out_frameIddNS0_18upsample_antialias21BilinearFilterFunctorEEEvT0_S5_NS_27GenericPackedTensorAccessorIKT_Lm4ENS_16DefaultPtrTraitsElEENS6_IS7_Lm4ES9_lEERKT1_,"",@"SHT_CUDA_INFO"
	.sectionflags	@""
	.align	4


	//----- nvinfo : EIATTR_CUDA_API_VERSION
	.align		4
        /*0000*/ 	.byte	0x04, 0x37
        /*0002*/ 	.short	(.L_577 - .L_576)
.L_576:
        /*0004*/ 	.word	0x00000082


	//----- nvinfo : EIATTR_SW2861232_WAR
	.align		4
.L_577:
        /*0008*/ 	.byte	0x01, 0x35
	.zero		2


	//----- nvinfo : EIATTR_PARAM_CBANK
	.align		4
        /*000c*/ 	.byte	0x04, 0x0a
        /*000e*/ 	.short	(.L_579 - .L_578)
	.align		4
.L_578:
        /*0010*/ 	.word	index@(.nv.constant0._ZN2at6native54_GLOBAL__N__aa9a477a_21_UpSampleBilinear2d_cu_607db5e327upsample_gen2d_aa_out_frameIddNS0_18upsample_antialias21BilinearFilterFunctorEEEvT0_S5_NS_27GenericPackedTensorAccessorIKT_Lm4ENS_16DefaultPtrTraitsElEENS6_IS7_Lm4ES9_lEERKT1_)
        /*0014*/ 	.short	0x0160
        /*0016*/ 	.short	0x00a8


	//----- nvinfo : EIATTR_CBANK_PARAM_SIZE
	.align		4
.L_579:
        /*0018*/ 	.byte	0x03, 0x19
        /*001a*/ 	.short	0x00a8


	//----- nvinfo : EIATTR_KPARAM_INFO
	.align		4
        /*001c*/ 	.byte	0x04, 0x17
        /*001e*/ 	.short	(.L_581 - .L_580)
.L_580:
        /*0020*/ 	.word	0x00000000
        /*0024*/ 	.short	0x0004
        /*0026*/ 	.short	0x00a0
        /*0028*/ 	.byte	0x00, 0xf0, 0x21, 0x00


	//----- nvinfo : EIATTR_KPARAM_INFO
	.align		4
.L_581:
        /*002c*/ 	.byte	0x04, 0x17
        /*002e*/ 	.short	(.L_583 - .L_582)
.L_582:
        /*0030*/ 	.word	0x00000000
        /*0034*/ 	.short	0x0003
        /*0036*/ 	.short	0x0058
        /*0038*/ 	.byte	0x00, 0xf0, 0x21, 0x01


	//----- nvinfo : EIATTR_KPARAM_INFO
	.align		4
.L_583:
        /*003c*/ 	.byte	0x04, 0x17
        /*003e*/ 	.short	(.L_585 - .L_584)
.L_584:
        /*0040*/ 	.word	0x00000000
        /*0044*/ 	.short	0x0002
        /*0046*/ 	.short	0x0010
        /*0048*/ 	.byte	0x00, 0xf0, 0x21, 0x01


	//----- nvinfo : EIATTR_KPARAM_INFO
	.align		4
.L_585:
        /*004c*/ 	.byte	0x04, 0x17
        /*004e*/ 	.short	(.L_587 - .L_586)
.L_586:
        /*0050*/ 	.word	0x00000000
        /*0054*/ 	.short	0x0001
        /*0056*/ 	.short	0x0008
        /*0058*/ 	.byte	0x00, 0xf0, 0x21, 0x00


	//----- nvinfo : EIATTR_KPARAM_INFO
	.align		4
.L_587:
        /*005c*/ 	.byte	0x04, 0x17
        /*005e*/ 	.short	(.L_589 - .L_588)
.L_588:
        /*0060*/ 	.word	0x00000000
        /*0064*/ 	.short	0x0000
        /*0066*/ 	.short	0x0000
        /*0068*/ 	.byte	0x00, 0xf0, 0x21, 0x00


	//----- nvinfo : EIATTR_MAXREG_COUNT
	.align		4
.L_589:
        /*006c*/ 	.byte	0x03, 0x1b
        /*006e*/ 	.short	0x00ff


	//----- nvinfo : EIATTR_NUM_BARRIERS
	.align		4
        /*0070*/ 	.byte	0x02, 0x4c
        /*0072*/ 	.byte	0x01
	.zero		1


	//----- nvinfo : EIATTR_MERCURY_ISA_VERSION
	.align		4
        /*0074*/ 	.byte	0x03, 0x5f
        /*0076*/ 	.short	0x0000


	//----- nvinfo : EIATTR_EXIT_INSTR_OFFSETS
	.align		4
        /*0078*/ 	.byte	0x04, 0x1c
        /*007a*/ 	.short	(.L_591 - .L_590)


	//   ....[0]....
.L_590:
        /*007c*/ 	.word	0x00000090


	//   ....[1]....
        /*0080*/ 	.word	0x00002b40


	//   ....[2]....
        /*0084*/ 	.word	0x00004660


	//----- nvinfo : EIATTR_CTAIDZ_USED
	.align		4
.L_591:
        /*0088*/ 	.byte	0x01, 0x04
	.zero		2


	//----- nvinfo : EIATTR_MAX_THREADS
	.align		4
        /*008c*/ 	.byte	0x04, 0x05
        /*008e*/ 	.short	(.L_593 - .L_592)
.L_592:
        /*0090*/ 	.word	0x00000100
        /*0094*/ 	.word	0x00000001
        /*0098*/ 	.word	0x00000001


	//----- nvinfo : EIATTR_CRS_STACK_SIZE
	.align		4
.L_593:
        /*009c*/ 	.byte	0x04, 0x1e
        /*009e*/ 	.short	(.L_595 - .L_594)
.L_594:
        /*00a0*/ 	.word	0x00000000
.L_595:


//--------------------- .nv.info._ZN2at6native54_GLOBAL__N__aa9a477a_21_UpSampleBilinear2d_cu_607db5e338upsample_bilinear2d_backward_out_frameIN3c108BFloat16EfEEvmiiiiT0_S5_bPT_PKS6_ --------------------------
	.section	.nv.info._ZN2at6native54_GLOBAL__N__aa9a477a_21_UpSampleBilinear2d_cu_607db5e338upsample_bilinear2d_backward_out_frameIN3c108BFloat16EfEEvmiiiiT0_S5_bPT_PKS6_,"",@"SHT_CUDA_INFO"
	.sectionflags	@""
	.align	4


	//----- nvinfo : EIATTR_CUDA_API_VERSION
	.align		4
        /*0000*/ 	.byte	0x04, 0x37
        /*0002*/ 	.short	(.L_597 - .L_596)
.L_596:
        /*0004*/ 	.word	0x00000082


	//----- nvinfo : EIATTR_SW2861232_WAR
	.align		4
.L_597:
        /*0008*/ 	.byte	0x01, 0x35
	.zero		2


	//----- nvinfo : EIATTR_PARAM_CBANK
	.align		4
        /*000c*/ 	.byte	0x04, 0x0a
        /*000e*/ 	.short	(.L_599 - .L_598)
	.align		4
.L_598:
        /*0010*/ 	.word	index@(.nv.constant0._ZN2at6native54_GLOBAL__N__aa9a477a_21_UpSampleBilinear2d_cu_607db5e338upsample_bilinear2d_backward_out_frameIN3c108BFloat16EfEEvmiiiiT0_S5_bPT_PKS6_)
        /*0014*/ 	.short	0x0160
        /*0016*/ 	.short	0x0038


	//----- nvinfo : EIATTR_CBANK_PARAM_SIZE
	.align		4
.L_599:
        /*0018*/ 	.byte	0x03, 0x19
        /*001a*/ 	.short	0x0038


	//----- nvinfo : EIATTR_KPARAM_INFO
	.align		4
        /*001c*/ 	.byte	0x04, 0x17
        /*001e*/ 	.short	(.L_601 - .L_600)
.L_600:
        /*0020*/ 	.word	0x00000000
        /*0024*/ 	.short	0x0009
        /*0026*/ 	.short	0x0030
        /*0028*/ 	.byte	0x00, 0xf0, 0x21, 0x00


	//----- nvinfo : EIATTR_KPARAM_INFO
	.align		4
.L_601:
        /*002c*/ 	.byte	0x04, 0x17
        /*002e*/ 	.short	(.L_603 - .L_602)
.L_602:
        /*0030*/ 	.word	0x00000000
        /*0034*/ 	.short	0x0008
        /*0036*/ 	.short	0x0028
        /*0038*/ 	.byte	0x00, 0xf0, 0x21, 0x00


	//----- nvinfo : EIATTR_KPARAM_INFO
	.align		4
.L_603:
        /*003c*/ 	.byte	0x04, 0x17
        /*003e*/ 	.short	(.L_605 - .L_604)
.L_604:
        /*0040*/ 	.word	0x00000000
        /*0044*/ 	.short	0x0007
        /*0046*/ 	.short	0x0020
        /*0048*/ 	.byte	0x00, 0xf0, 0x05, 0x00


	//----- nvinfo : EIATTR_KPARAM_INFO
	.align		4
.L_605:
        /*004c*/ 	.byte	0x04, 0x17
        /*004e*/ 	.short	(.L_607 - .L_606)
.L_606:
        /*0050*/ 	.word	0x00000000
        /*0054*/ 	.short	0x0006
        /*0056*/ 	.short	0x001c
        /*0058*/ 	.byte	0x00, 0xf0, 0x11, 0x00


	//----- nvinfo : EIATTR_KPARAM_INFO
	.align		4
.L_607:
        /*005c*/ 	.byte	0x04, 0x17
        /*005e*/ 	.short	(.L_609 - .L_608)
.L_608:
        /*0060*/ 	.word	0x00000000
        /*0064*/ 	.short	0x0005
        /*0066*/ 	.short	0x0018
        /*0068*/ 	.byte	0x00, 0xf0, 0x11, 0x00


	//----- nvinfo : EIATTR_KPARAM_INFO
	.align		4
.L_609:
        /*006c*/ 	.byte	0x04, 0x17
        /*006e*/ 	.short	(.L_611 - .L_610)
.L_610:
        /*0070*/ 	.word	0x00000000
        /*0074*/ 	.short	0x0004
        /*0076*/ 	.short	0x0014
        /*0078*/ 	.byte	0x00, 0xf0, 0x11, 0x00


	//----- nvinfo : EIATTR_KPARAM_INFO
	.align		4
.L_611:
        /*007c*/ 	.byte	0x04, 0x17
        /*007e*/ 	.short	(.L_613 - .L_612)
.L_612:
        /*0080*/ 	.word	0x00000000
        /*0084*/ 	.short	0x0003
        /*0086*/ 	.short	0x0010
        /*0088*/ 	.byte	0x00, 0xf0, 0x11, 0x00


	//----- nvinfo : EIATTR_KPARAM_INFO
	.align		4
.L_613:
        /*008c*/ 	.byte	0x04, 0x17
        /*008e*/ 	.short	(.L_615 - .L_614)
.L_614:
        /*0090*/ 	.word	0x00000000
        /*0094*/ 	.short	0x0002
        /*0096*/ 	.short	0x000c
        /*0098*/ 	.byte	0x00, 0xf0, 0x11, 0x00


	//----- nvinfo : EIATTR_KPARAM_INFO
	.align		4
.L_615:
        /*009c*/ 	.byte	0x04, 0x17
        /*009e*/ 	.short	(.L_617 - .L_616)
.L_616:
        /*00a0*/ 	.word	0x00000000
        /*00a4*/ 	.short	0x0001
        /*00a6*/ 	.short	0x0008
        /*00a8*/ 	.byte	0x00, 0xf0, 0x11, 0x00


	//----- nvinfo : EIATTR_KPARAM_INFO
	.align		4
.L_617:
        /*00ac*/ 	.byte	0x04, 0x17
        /*00ae*/ 	.short	(.L_619 - .L_618)
.L_618:
        /*00b0*/ 	.word	0x00000000
        /*00b4*/ 	.short	0x0000
        /*00b6*/ 	.short	0x0000
        /*00b8*/ 	.byte	0x00, 0xf0, 0x21, 0x00


	//----- nvinfo : EIATTR_MAXREG_COUNT
	.align		4
.L_619:
        /*00bc*/ 	.byte	0x03, 0x1b
        /*00be*/ 	.short	0x0040


	//----- nvinfo : EIATTR_MERCURY_ISA_VERSION
	.align		4
        /*00c0*/ 	.byte	0x03, 0x5f
        /*00c2*/ 	.short	0x0000


	//----- nvinfo : EIATTR_ATOM16_EMUL_INSTR_REG_MAP
	.align		4
        /*00c4*/ 	.byte	0x04, 0x2e
        /*00c6*/ 	.short	(.L_621 - .L_620)


	//   ....[0]....
.L_620:
        /*00c8*/ 	.word	0x00000b00
        /*00cc*/ 	.short	0x000c
        /*00ce*/ 	.short	0x0000


	//   ....[1]....
        /*00d0*/ 	.word	0x00000b90
        /*00d4*/ 	.short	0x000c
        /*00d6*/ 	.short	0x0000


	//   ....[2]....
        /*00d8*/ 	.word	0x00000cb0
        /*00dc*/ 	.short	0x000c
        /*00de*/ 	.short	0x0000


	//   ....[3]....
        /*00e0*/ 	.word	0x00000d50
        /*00e4*/ 	.short	0x000c
        /*00e6*/ 	.short	0x0000


	//   ....[4]....
        /*00e8*/ 	.word	0x00001220
        /*00ec*/ 	.short	0x000c
        /*00ee*/ 	.short	0x0000


	//   ....[5]....
        /*00f0*/ 	.word	0x000012b0
        /*00f4*/ 	.short	0x000c
        /*00f6*/ 	.short	0x0000


	//   ....[6]....
        /*00f8*/ 	.word	0x000013d0
        /*00fc*/ 	.short	0x000c
        /*00fe*/ 	.short	0x0000


	//   ....[7]....
        /*0100*/ 	.word	0x00001470
        /*0104*/ 	.short	0x000c
        /*0106*/ 	.short	0x0000


	//   ....[8]....
        /*0108*/ 	.word	0x00001990
        /*010c*/ 	.short	0x000c
        /*010e*/ 	.short	0x0000


	//   ....[9]....
        /*0110*/ 	.word	0x00001a20
        /*0114*/ 	.short	0x000c
        /*0116*/ 	.short	0x0000


	//   ....[10]....
        /*0118*/ 	.word	0x00001b50
        /*011c*/ 	.short	0x000c
        /*011e*/ 	.short	0x0000


	//   ....[11]....
        /*0120*/ 	.word	0x00001bf0
        /*0124*/ 	.short	0x000c
        /*0126*/ 	.short	0x0000


	//   ....[12]....
        /*0128*/ 	.word	0x00002060
        /*012c*/ 	.short	0x0006
        /*012e*/ 	.short	0x0000


	//   ....[13]....
        /*0130*/ 	.word	0x000020f0
        /*0134*/ 	.short	0x0006
        /*0136*/ 	.short	0x0000


	//   ....[14]....
        /*0138*/ 	.word	0x00002220
        /*013c*/ 	.short	0x0006
        /*013e*/ 	.short	0x0000


	//   ....[15]....
        /*0140*/ 	.word	0x000022c0
        /*0144*/ 	.short	0x0006
        /*0146*/ 	.short	0x0000


	//----- nvinfo : EIATTR_EXIT_INSTR_OFFSETS
	.align		4
.L_621:
        /*0148*/ 	.byte	0x04, 0x1c
        /*014a*/ 	.short	(.L_623 - .L_622)


	//   ....[0]....
.L_622:
        /*014c*/ 	.word	0x00000130


	//   ....[1]....
        /*0150*/ 	.word	0x000025f0


	//----- nvinfo : EIATTR_MAX_THREADS
	.align		4
.L_623:
        /*0154*/ 	.byte	0x04, 0x05
        /*0156*/ 	.short	(.L_625 - .L_624)
.L_624:
        /*0158*/ 	.word	0x00000400
        /*015c*/ 	.word	0x00000001
        /*0160*/ 	.word	0x00000001


	//----- nvinfo : EIATTR_CRS_STACK_SIZE
	.align		4
.L_625:
        /*0164*/ 	.byte	0x04, 0x1e
        /*0166*/ 	.short	(.L_627 - .L_626)
.L_626:
        /*0168*/ 	.word	0x00000000
.L_627:


//--------------------- .nv.info._ZN2at6native54_GLOBAL__N__aa9a477a_21_UpSampleBilinear2d_cu_607db5e343upsample_bilinear2d_backward_nhwc_out_frameIN3c108BFloat16EfEEviiiiT0_S5_bPT_PKS6_imm --------------------------
	.section	.nv.info._ZN2at6native54_GLOBAL__N__aa9a477a_21_UpSampleBilinear2d_cu_607db5e343upsample_bilinear2d_backward_nhwc_out_frameIN3c108BFloat16EfEEviiiiT0_S5_bPT_PKS6_imm,"",@"SHT_CUDA_INFO"
	.sectionflags	@""
	.align	4


	//----- nvinfo : EIATTR_CUDA_API_VERSION
	.align		4
        /*0000*/ 	.byte	0x04, 0x37
        /*0002*/ 	.short	(.L_629 - .L_628)
.L_628:
        /*0004*/ 	.word	0x00000082


	//----- nvinfo : EIATTR_SW2861232_WAR
	.align		4
.L_629:
        /*0008*/ 	.byte	0x01, 0x35
	.zero		2


	//----- nvinfo : EIATTR_PARAM_CBANK
	.align		4
        /*000c*/ 	.byte	0x04, 0x0a
        /*000e*/ 	.short	(.L_631 - .L_630)
	.align		4
.L_630:
        /*0010*/ 	.word	index@(.nv.constant0._ZN2at6native54_GLOBAL__N__aa9a477a_21_UpSampleBilinear2d_cu_607db5e343upsample_bilinear2d_backward_nhwc_out_frameIN3c108BFloat16EfEEviiiiT0_S5_bPT_PKS6_imm)
        /*0014*/ 	.short	0x0160
        /*0016*/ 	.short	0x0048


	//----- nvinfo : EIATTR_CBANK_PARAM_SIZE
	.align		4
.L_631:
        /*0018*/ 	.byte	0x03, 0x19
        /*001a*/ 	.short	0x0048


	//----- nvinfo : EIATTR_KPARAM_INFO
	.align		4
        /*001c*/ 	.byte	0x04, 0x17
        /*001e*/ 	.short	(.L_633 - .L_632)
.L_632:
        /*0020*/ 	.word	0x00000000
        /*0024*/ 	.short	0x000b
        /*0026*/ 	.short	0x0040
        /*0028*/ 	.byte	0x00, 0xf0, 0x21, 0x00


	//----- nvinfo : EIATTR_KPARAM_INFO
	.align		4
.L_633:
        /*002c*/ 	.byte	0x04, 0x17
        /*002e*/ 	.short	(.L_635 - .L_634)
.L_634:
        /*0030*/ 	.word	0x00000000
        /*0034*/ 	.short	0x000a
        /*0036*/ 	.short	0x0038
        /*0038*/ 	.byte	0x00, 0xf0, 0x21, 0x00


	//----- nvinfo : EIATTR_KPARAM_INFO
	.align		4
.L_635:
        /*003c*/ 	.byte	0x04, 0x17
        /*003e*/ 	.short	(.L_637 - .L_636)
.L_636:
        /*0040*/ 	.word	0x00000000
        /*0044*/ 	.short	0x0009
        /*0046*/ 	.short	0x0030
        /*0048*/ 	.byte	0x00, 0xf0, 0x11, 0x00


	//----- nvinfo : EIATTR_KPARAM_INFO
	.align		4
.L_637:
        /*004c*/ 	.byte	0x04, 0x17
        /*004e*/ 	.short	(.L_639 - .L_638)
.L_638:
        /*0050*/ 	.word	0x00000000
        /*0054*/ 	.short	0x0008
        /*0056*/ 	.short	0x0028
        /*0058*/ 	.byte	0x00, 0xf0, 0x21, 0x00


	//----- nvinfo : EIATTR_KPARAM_INFO
	.align		4
.L_639:
        /*005c*/ 	.byte	0x04, 0x17
        /*005e*/ 	.short	(.L_641 - .L_640)
.L_640:
        /*0060*/ 	.word	0x00000000
        /*0064*/ 	.short	0x0007
        /*0066*/ 	.short	0x0020
        /*0068*/ 	.byte	0x00, 0xf0, 0x21, 0x00


	//----- nvinfo : EIATTR_KPARAM_INFO
	.align		4
.L_641:
        /*006c*/ 	.byte	0x04, 0x17
        /*006e*/ 	.short	(.L_643 - .L_642)
.L_642:
        /*0070*/ 	.word	0x00000000
        /*0074*/ 	.short	0x0006
        /*0076*/ 	.short	0x0018
        /*0078*/ 	.byte	0x00, 0xf0, 0x05, 0x00


	//----- nvinfo : EIATTR_KPARAM_INFO
	.align		4
.L_643:
        /*007c*/ 	.byte	0x04, 0x17
        /*007e*/ 	.short	(.L_645 - .L_644)
.L_644:
        /*0080*/ 	.word	0x00000000
        /*0084*/ 	.short	0x0005
        /*0086*/ 	.short	0x0014
        /*0088*/ 	.byte	0x00, 0xf0, 0x11, 0x00


	//----- nvinfo : EIATTR_KPARAM_INFO
	.align		4
.L_645:
        /*008c*/ 	.byte	0x04, 0x17
        /*008e*/ 	.short	(.L_647 - .L_646)
.L_646:
        /*0090*/ 	.word	0x00000000
        /*0094*/ 	.short	0x0004
        /*0096*/ 	.short	0x0010
        /*0098*/ 	.byte	0x00, 0xf0, 0x11, 0x00


	//----- nvinfo : EIATTR_KPARAM_INFO
	.align		4
.L_647:
        /*009c*/ 	.byte	0x04, 0x17
        /*009e*/ 	.short	(.L_649 - .L_648)
.L_648:
        /*00a0*/ 	.word	0x00000000
        /*00a4*/ 	.short	0x0003
        /*00a6*/ 	.short	0x000c
        /*00a8*/ 	.byte	0x00, 0xf0, 0x11, 0x00


	//----- nvinfo : EIATTR_KPARAM_INFO
	.align		4
.L_649:
        /*00ac*/ 	.byte	0x04, 0x17
        /*00ae*/ 	.short	(.L_651 - .L_650)
.L_650:
        /*00b0*/ 	.word	0x00000000
        /*00b4*/ 	.short	0x0002
        /*00b6*/ 	.short	0x0008
        /*00b8*/ 	.byte	0x00, 0xf0, 0x11, 0x00


	//----- nvinfo : EIATTR_KPARAM_INFO
	.align		4
.L_651:
        /*00bc*/ 	.byte	0x04, 0x17
        /*00be*/ 	.short	(.L_653 - .L_652)
.L_652:
        /*00c0*/ 	.word	0x00000000
        /*00c4*/ 	.short	0x0001
        /*00c6*/ 	.short	0x0004
        /*00c8*/ 	.byte	0x00, 0xf0, 0x11, 0x00


	//----- nvinfo : EIATTR_KPARAM_INFO
	.align		4
.L_653:
        /*00cc*/ 	.byte	0x04, 0x17
        /*00ce*/ 	.short	(.L_655 - .L_654)
.L_654:
        /*00d0*/ 	.word	0x00000000
        /*00d4*/ 	.short	0x0000
        /*00d6*/ 	.short	0x0000
        /*00d8*/ 	.byte	0x00, 0xf0, 0x11, 0x00


	//----- nvinfo : EIATTR_MAXREG_COUNT
	.align		4
.L_655:
        /*00dc*/ 	.byte	0x03, 0x1b
        /*00de*/ 	.short	0x0040


	//----- nvinfo : EIATTR_MERCURY_ISA_VERSION
	.align		4
        /*00e0*/ 	.byte	0x03, 0x5f
        /*00e2*/ 	.short	0x0000


	//----- nvinfo : EIATTR_ATOM16_EMUL_INSTR_REG_MAP
	.align		4
        /*00e4*/ 	.byte	0x04, 0x2e
        /*00e6*/ 	.short	(.L_657 - .L_656)


	//   ....[0]....
.L_656:
        /*00e8*/ 	.word	0x00000b50
        /*00ec*/ 	.short	0x0002
        /*00ee*/ 	.short	0x0000


	//   ....[1]....
        /*00f0*/ 	.word	0x00000be0
        /*00f4*/ 	.short	0x0002
        /*00f6*/ 	.short	0x0000


	//   ....[2]....
        /*00f8*/ 	.word	0x00000d10
        /*00fc*/ 	.short	0x0002
        /*00fe*/ 	.short	0x0000


	//   ....[3]....
        /*0100*/ 	.word	0x00000db0
        /*0104*/ 	.short	0x0002
        /*0106*/ 	.short	0x0000


	//   ....[4]....
        /*0108*/ 	.word	0x000012f0
        /*010c*/ 	.short	0x0002
        /*010e*/ 	.short	0x0000


	//   ....[5]....
        /*0110*/ 	.word	0x00001380
        /*0114*/ 	.short	0x0002
        /*0116*/ 	.short	0x0000


	//   ....[6]....
        /*0118*/ 	.word	0x000014b0
        /*011c*/ 	.short	0x0002
        /*011e*/ 	.short	0x0000


	//   ....[7]....
        /*0120*/ 	.word	0x00001550
        /*0124*/ 	.short	0x0002
        /*0126*/ 	.short	0x0000


	//   ....[8]....
        /*0128*/ 	.word	0x00001b00
        /*012c*/ 	.short	0x0006
        /*012e*/ 	.short	0x0000


	//   ....[9]....
        /*0130*/ 	.word	0x00001b90
        /*0134*/ 	.short	0x0006
        /*0136*/ 	.short	0x0000


	//   ....[10]....
        /*0138*/ 	.word	0x00001cb0
        /*013c*/ 	.short	0x0006
        /*013e*/ 	.short	0x0000


	//   ....[11]....
        /*0140*/ 	.word	0x00001d50
        /*0144*/ 	.short	0x0006
        /*0146*/ 	.short	0x0000


	//   ....[12]....
        /*0148*/ 	.word	0x00002210
        /*014c*/ 	.short	0x0002
        /*014e*/ 	.short	0x0000


	//   ....[13]....
        /*0150*/ 	.word	0x000022b0
        /*0154*/ 	.short	0x0002
        /*0156*/ 	.short	0x0000


	//----- nvinfo : EIATTR_EXIT_INSTR_OFFSETS
	.align		4
.L_657:
        /*0158*/ 	.byte	0x04, 0x1c
        /*015a*/ 	.short	(.L_659 - .L_658)


	//   ....[0]....
.L_658:
        /*015c*/ 	.word	0x00000070


	//   ....[1]....
        /*0160*/ 	.word	0x00002340


	//   ....[2]....
        /*0164*/ 	.word	0x000023f0


	//   ....[3]....
        /*0168*/ 	.word	0x000024d0


	//----- nvinfo : EIATTR_MAX_THREADS
	.align		4
.L_659:
        /*016c*/ 	.byte	0x04, 0x05
        /*016e*/ 	.short	(.L_661 - .L_660)
.L_660:
        /*0170*/ 	.word	0x00000400
        /*0174*/ 	.word	0x00000001
        /*0178*/ 	.word	0x00000001


	//----- nvinfo : EIATTR_CRS_STACK_SIZE
	.align		4
.L_661:
        /*017c*/ 	.byte	0x04, 0x1e
        /*017e*/ 	.short	(.L_663 - .L_662)
.L_662:
        /*0180*/ 	.word	0x00000000
.L_663:


//--------------------- .nv.info._ZN2at6native54_GLOBAL__N__aa9a477a_21_UpSampleBilinear2d_cu_607db5e338upsample_bilinear2d_backward_out_frameIN3c104HalfEfEEvmiiiiT0_S5_bPT_PKS6_ --------------------------
	.section	.nv.info._ZN2at6native54_GLOBAL__N__aa9a477a_21_UpSampleBilinear2d_cu_607db5e338upsample_bilinear2d_backward_out_frameIN3c104HalfEfEEvmiiiiT0_S5_bPT_PKS6_,"",@"SHT_CUDA_INFO"
	.sectionflags	@""
	.align	4


	//----- nvinfo : EIATTR_CUDA_API_VERSION
	.align		4
        /*0000*/ 	.byte	0x04, 0x37
        /*0002*/ 	.short	(.L_665 - .L_664)
.L_664:
        /*0004*/ 	.word	0x00000082


	//----- nvinfo : EIATTR_SW2861232_WAR
	.align		4
.L_665:
        /*0008*/ 	.byte	0x01, 0x35
	.zero		2


	//----- nvinfo : EIATTR_PARAM_CBANK
	.align		4
        /*000c*/ 	.byte	0x04, 0x0a
        /*000e*/ 	.short	(.L_667 - .L_666)
	.align		4
.L_666:
        /*0010*/ 	.word	index@(.nv.constant0._ZN2at6native54_GLOBAL__N__aa9a477a_21_UpSampleBilinear2d_cu_607db5e338upsample_bilinear2d_backward_out_frameIN3c104HalfEfEEvmiiiiT0_S5_bPT_PKS6_)
        /*0014*/ 	.short	0x0160
        /*0016*/ 	.short	0x0038


	//----- nvinfo : EIATTR_CBANK_PARAM_SIZE
	.align		4
.L_667:
        /*0018*/ 	.byte	0x03, 0x19
        /*001a*/ 	.short	0x0038


	//----- nvinfo : EIATTR_KPARAM_INFO
	.align		4
        /*001c*/ 	.byte	0x04, 0x17
        /*001e*/ 	.short	(.L_669 - .L_668)
.L_668:
        /*0020*/ 	.word	0x00000000
        /*0024*/ 	.short	0x0009
        /*0026*/ 	.short	0x0030
        /*0028*/ 	.byte	0x00, 0xf0, 0x21, 0x00


	//----- nvinfo : EIATTR_KPARAM_INFO
	.align		4
.L_669:
        /*002c*/ 	.byte	0x04, 0x17
        /*002e*/ 	.short	(.L_671 - .L_670)
.L_670:
        /*0030*/ 	.word	0x00000000
        /*0034*/ 	.short	0x0008
        /*0036*/ 	.short	0x0028
        /*0038*/ 	.byte	0x00, 0xf0, 0x21, 0x00


	//----- nvinfo : EIATTR_KPARAM_INFO
	.align		4
.L_671:
        /*003c*/ 	.byte	0x04, 0x17
        /*003e*/ 	.short	(.L_673 - .L_672)
.L_672:
        /*0040*/ 	.word	0x00000000
        /*0044*/ 	.short	0x0007
        /*0046*/ 	.short	0x0020
        /*0048*/ 	.byte	0x00, 0xf0, 0x05, 0x00


	//----- nvinfo : EIATTR_KPARAM_INFO
	.align		4
.L_673:
        /*004c*/ 	.byte	0x04, 0x17
        /*004e*/ 	.short	(.L_675 - .L_674)
.L_674:
        /*0050*/ 	.word	0x00000000
        /*0054*/ 	.short	0x0006
        /*0056*/ 	.short	0x001c
        /*0058*/ 	.byte	0x00, 0xf0, 0x11, 0x00


	//----- nvinfo : EIATTR_KPARAM_INFO
	.align		4
.L_675:
        /*005c*/ 	.byte	0x04, 0x17
        /*005e*/ 	.short	(.L_677 - .L_676)
.L_676:
        /*0060*/ 	.word	0x00000000
        /*0064*/ 	.short	0x0005
        /*0066*/ 	.short	0x0018
        /*0068*/ 	.byte	0x00, 0xf0, 0x11, 0x00


	//----- nvinfo : EIATTR_KPARAM_INFO
	.align		4
.L_677:
        /*006c*/ 	.byte	0x04, 0x17
        /*006e*/ 	.short	(.L_679 - .L_678)
.L_678:
        /*0070*/ 	.word	0x00000000
        /*0074*/ 	.short	0x0004
        /*0076*/ 	.short	0x0014
        /*0078*/ 	.byte	0x00, 0xf0, 0x11, 0x00


	//----- nvinfo : EIATTR_KPARAM_INFO
	.align		4
.L_679:
        /*007c*/ 	.byte	0x04, 0x17
        /*007e*/ 	.short	(.L_681 - .L_680)
.L_680:
        /*0080*/ 	.word	0x00000000
        /*0084*/ 	.short	0x0003
        /*0086*/ 	.short	0x0010
        /*0088*/ 	.byte	0x00, 0xf0, 0x11, 0x00


	//----- nvinfo : EIATTR_KPARAM_INFO
	.align		4
.L_681:
        /*008c*/ 	.byte	0x04, 0x17
        /*008e*/ 	.short	(.L_683 - .L_682)
.L_682:
        /*0090*/ 	.word	0x00000000
        /*0094*/ 	.short	0x0002
        /*0096*/ 	.short	0x000c
        /*0098*/ 	.byte	0x00, 0xf0, 0x11, 0x00


	//----- nvinfo : EIATTR_KPARAM_INFO
	.align		4
.L_683:
        /*009c*/ 	.byte	0x04, 0x17
        /*009e*/ 	.short	(.L_685 - .L_684)
.L_684:
        /*00a0*/ 	.word	0x00000000
        /*00a4*/ 	.short	0x0001
        /*00a6*/ 	.short	0x0008
        /*00a8*/ 	.byte	0x00, 0xf0, 0x11, 0x00


	//----- nvinfo : EIATTR_KPARAM_INFO
	.align		4
.L_685:
        /*00ac*/ 	.byte	0x04, 0x17
        /*00ae*/ 	.short	(.L_687 - .L_686)
.L_686:
        /*00b0*/ 	.word	0x00000000
        /*00b4*/ 	.short	0x0000
        /*00b6*/ 	.short	0x0000
        /*00b8*/ 	.byte	0x00, 0xf0, 0x21, 0x00


	//----- nvinfo : EIATTR_MAXREG_COUNT
	.align		4
.L_687:
        /*00bc*/ 	.byte	0x03, 0x1b
        /*00be*/ 	.short	0x0040


	//----- nvinfo : EIATTR_MERCURY_ISA_VERSION
	.align		4
        /*00c0*/ 	.byte	0x03, 0x5f
        /*00c2*/ 	.short	0x0000


	//----- nvinfo : EIATTR_ATOM16_EMUL_INSTR_REG_MAP
	.align		4
        /*00c4*/ 	.byte	0x04, 0x2e
        /*00c6*/ 	.short	(.L_689 - .L_688)


	//   ....[0]....
.L_688:
        /*00c8*/ 	.word	0x00000ac0
        /*00cc*/ 	.short	0x000a
        /*00ce*/ 	.short	0x0000


	//   ....[1]....
        /*00d0*/ 	.word	0x00000b10
        /*00d4*/ 	.short	0x000a
        /*00d6*/ 	.short	0x0000


	//   ....[2]....
        /*00d8*/ 	.word	0x00000fd0
        /*00dc*/ 	.short	0x000a
        /*00de*/ 	.short	0x0000


	//   ....[3]....
        /*00e0*/ 	.word	0x00001020
        /*00e4*/ 	.short	0x000a
        /*00e6*/ 	.short	0x0000


	//   ....[4]....
        /*00e8*/ 	.word	0x00001540
        /*00ec*/ 	.short	0x0004
        /*00ee*/ 	.short	0x0000


	//   ....[5]....
        /*00f0*/ 	.word	0x00001590
        /*00f4*/ 	.short	0x0004
        /*00f6*/ 	.short	0x0000


	//   ....[6]....
        /*00f8*/ 	.word	0x00001a00
        /*00fc*/ 	.short	0x0004
        /*00fe*/ 	.short	0x0000


	//   ....[7]....
        /*0100*/ 	.word	0x00001a50
        /*0104*/ 	.short	0x0004
        /*0106*/ 	.short	0x0000


	//----- nvinfo : EIATTR_EXIT_INSTR_OFFSETS
	.align		4
.L_689:
        /*0108*/ 	.byte	0x04, 0x1c
        /*010a*/ 	.short	(.L_691 - .L_690)


	//   ....[0]....
.L_690:
        /*010c*/ 	.word	0x00000130


	//   ....[1]....
        /*0110*/ 	.word	0x00001d90


	//----- nvinfo : EIATTR_MAX_THREADS
	.align		4
.L_691:
        /*0114*/ 	.byte	0x04, 0x05
        /*0116*/ 	.short	(.L_693 - .L_692)
.L_692:
        /*0118*/ 	.word	0x00000400
        /*011c*/ 	.word	0x00000001
        /*0120*/ 	.word	0x00000001


	//----- nvinfo : EIATTR_CRS_STACK_SIZE
	.align		4
.L_693:
        /*0124*/ 	.byte	0x04, 0x1e
        /*0126*/ 	.short	(.L_695 - .L_694)
.L_694:
        /*0128*/ 	.word	0x00000000
.L_695:


//--------------------- .nv.info._ZN2at6native54_GLOBAL__N__aa9a477a_21_UpSampleBilinear2d_cu_607db5e343upsample_bilinear2d_backward_nhwc_out_frameIN3c104HalfEfEEviiiiT0_S5_bPT_PKS6_imm --------------------------
	.section	.nv.info._ZN2at6native54_GLOBAL__N__aa9a477a_21_UpSampleBilinear2d_cu_607db5e343upsample_bilinear2d_backward_nhwc_out_frameIN3c104HalfEfEEviiiiT0_S5_bPT_PKS6_imm,"",@"SHT_CUDA_INFO"
	.sectionflags	@""
	.align	4


	//----- nvinfo : EIATTR_CUDA_API_VERSION
	.align		4
        /*0000*/ 	.byte	0x04, 0x37
        /*0002*/ 	.short	(.L_697 - .L_696)
.L_696:
        /*0004*/ 	.word	0x00000082


	//----- nvinfo : EIATTR_SW2861232_WAR
	.align		4
.L_697:
        /*0008*/ 	.byte	0x01, 0x35
	.zero		2


	//----- nvinfo : EIATTR_PARAM_CBANK
	.align		4
        /*000c*/ 	.byte	0x04, 0x0a
        /*000e*/ 	.short	(.L_699 - .L_698)
	.align		4
.L_698:
        /*0010*/ 	.word	index@(.nv.constant0._ZN2at6native54_GLOBAL__N__aa9a477a_21_UpSampleBilinear2d_cu_607db5e343upsample_bilinear2d_backward_nhwc_out_frameIN3c104HalfEfEEviiiiT0_S5_bPT_PKS6_imm)
        /*0014*/ 	.short	0x0160
        /*0016*/ 	.short	0x0048


	//----- nvinfo : EIATTR_CBANK_PARAM_SIZE
	.align		4
.L_699:
        /*0018*/ 	.byte	0x03, 0x19
        /*001a*/ 	.short	0x0048


	//----- nvinfo : EIATTR_KPARAM_INFO
	.align		4
        /*001c*/ 	.byte	0x04, 0x17
        /*001e*/ 	.short	(.L_701 - .L_700)
.L_700:
        /*0020*/ 	.word	0x00000000
        /*0024*/ 	.short	0x000b
        /*0026*/ 	.short	0x0040
        /*0028*/ 	.byte	0x00, 0xf0, 0x21, 0x00


	//----- nvinfo : EIATTR_KPARAM_INFO
	.align		4
.L_701:
        /*002c*/ 	.byte	0x04, 0x17
        /*002e*/ 	.short	(.L_703 - .L_702)
.L_702:
        /*0030*/ 	.word	0x00000000
        /*0034*/ 	.short	0x000a
        /*0036*/ 	.short	0x0038
        /*0038*/ 	.byte	0x00, 0xf0, 0x21, 0x00


	//----- nvinfo : EIATTR_KPARAM_INFO
	.align		4
.L_703:
        /*003c*/ 	.byte	0x04, 0x17
        /*003e*/ 	.short	(.L_705 - .L_704)
.L_704:
        /*0040*/ 	.word	0x00000000
        /*0044*/ 	.short	0x0009
        /*0046*/ 	.short	0x0030
        /*0048*/ 	.byte	0x00, 0xf0, 0x11, 0x00


	//----- nvinfo : EIATTR_KPARAM_INFO
	.align		4
.L_705:
        /*004c*/ 	.byte	0x04, 0x17
        /*004e*/ 	.short	(.L_707 - .L_706)
.L_706:
        /*0050*/ 	.word	0x00000000
        /*0054*/ 	.short	0x0008
        /*0056*/ 	.short	0x0028
        /*0058*/ 	.byte	0x00, 0xf0, 0x21, 0x00


	//----- nvinfo : EIATTR_KPARAM_INFO
	.align		4
.L_707:
        /*005c*/ 	.byte	0x04, 0x17
        /*005e*/ 	.short	(.L_709 - .L_708)
.L_708:
        /*0060*/ 	.word	0x00000000
        /*0064*/ 	.short	0x0007
        /*0066*/ 	.short	0x0020
        /*0068*/ 	.byte	0x00, 0xf0, 0x21, 0x00


	//----- nvinfo : EIATTR_KPARAM_INFO
	.align		4
.L_709:
        /*006c*/ 	.byte	0x04, 0x17
        /*006e*/ 	.short	(.L_711 - .L_710)
.L_710:
        /*0070*/ 	.word	0x00000000
        /*0074*/ 	.short	0x0006
        /*0076*/ 	.short	0x0018
        /*0078*/ 	.byte	0x00, 0xf0, 0x05, 0x00


	//----- nvinfo : EIATTR_KPARAM_INFO
	.align		4
.L_711:
        /*007c*/ 	.byte	0x04, 0x17
        /*007e*/ 	.short	(.L_713 - .L_712)
.L_712:
        /*0080*/ 	.word	0x00000000
        /*0084*/ 	.short	0x0005
        /*0086*/ 	.short	0x0014
        /*0088*/ 	.byte	0x00, 0xf0, 0x11, 0x00


	//----- nvinfo : EIATTR_KPARAM_INFO
	.align		4
.L_713:
        /*008c*/ 	.byte	0x04, 0x17
        /*008e*/ 	.short	(.L_715 - .L_714)
.L_714:
        /*0090*/ 	.word	0x00000000
        /*0094*/ 	.short	0x0004
        /*0096*/ 	.short	0x0010
        /*0098*/ 	.byte	0x00, 0xf0, 0x11, 0x00


	//----- nvinfo : EIATTR_KPARAM_INFO
	.align		4
.L_715:
        /*009c*/ 	.byte	0x04, 0x17
        /*009e*/ 	.short	(.L_717 - .L_716)
.L_716:
        /*00a0*/ 	.word	0x00000000
        /*00a4*/ 	.short	0x0003
        /*00a6*/ 	.short	0x000c
        /*00a8*/ 	.byte	0x00, 0xf0, 0x11, 0x00


	//----- nvinfo : EIATTR_KPARAM_INFO
	.align		4
.L_717:
        /*00ac*/ 	.byte	0x04, 0x17
        /*00ae*/ 	.short	(.L_719 - .L_718)
.L_718:
        /*00b0*/ 	.word	0x00000000
        /*00b4*/ 	.short	0x0002
        /*00b6*/ 	.short	0x0008
        /*00b8*/ 	.byte	0x00, 0xf0, 0x11, 0x00


	//----- nvinfo : EIATTR_KPARAM_INFO
	.align		4
.L_719:
        /*00bc*/ 	.byte	0x04, 0x17
        /*00be*/ 	.short	(.L_721 - .L_720)
.L_720:
        /*00c0*/ 	.word	0x00000000
        /*00c4*/ 	.short	0x0001
        /*00c6*/ 	.short	0x0004
        /*00c8*/ 	.byte	0x00, 0xf0, 0x11, 0x00


	//----- nvinfo : EIATTR_KPARAM_INFO
	.align		4
.L_721:
        /*00cc*/ 	.byte	0x04, 0x17
        /*00ce*/ 	.short	(.L_723 - .L_722)
.L_722:
        /*00d0*/ 	.word	0x00000000
        /*00d4*/ 	.short	0x0000
        /*00d6*/ 	.short	0x0000
        /*00d8*/ 	.byte	0x00, 0xf0, 0x11, 0x00


	//----- nvinfo : EIATTR_MAXREG_COUNT
	.align		4
.L_723:
        /*00dc*/ 	.byte	0x03, 0x1b
        /*00de*/ 	.short	0x0040


	//----- nvinfo : EIATTR_MERCURY_ISA_VERSION
	.align		4
        /*00e0*/ 	.byte	0x03, 0x5f
        /*00e2*/ 	.short	0x0000


	//----- nvinfo : EIATTR_ATOM16_EMUL_INSTR_REG_MAP
	.align		4
        /*00e4*/ 	.byte	0x04, 0x2e
        /*00e6*/ 	.short	(.L_725 - .L_724)


	//   ....[0]....
.L_724:
        /*00e8*/ 	.word	0x00000b20
        /*00ec*/ 	.short	0x0008
        /*00ee*/ 	.short	0x0000


	//   ....[1]....
        /*00f0*/ 	.word	0x00000b80
        /*00f4*/ 	.short	0x0008
        /*00f6*/ 	.short	0x0000


	//   ....[2]....
        /*00f8*/ 	.word	0x00001080
        /*00fc*/ 	.short	0x0006
        /*00fe*/ 	.short	0x0000


	//   ....[3]....
        /*0100*/ 	.word	0x000010d0
        /*0104*/ 	.short	0x0006
        /*0106*/ 	.short	0x0000


	//   ....[4]....
        /*0108*/ 	.word	0x00001680
        /*010c*/ 	.short	0x000a
        /*010e*/ 	.short	0x0000


	//   ....[5]....
        /*0110*/ 	.word	0x000016d0
        /*0114*/ 	.short	0x000a
        /*0116*/ 	.short	0x0000


	//   ....[6]....
        /*0118*/ 	.word	0x00001ba0
        /*011c*/ 	.short	0x0002
        /*011e*/ 	.short	0x0000


	//   ....[7]....
        /*0120*/ 	.word	0x00001bf0
        /*0124*/ 	.short	0x0002
        /*0126*/ 	.short	0x0000


	//----- nvinfo : EIATTR_EXIT_INSTR_OFFSETS
	.align		4
.L_725:
        /*0128*/ 	.byte	0x04, 0x1c
        /*012a*/ 	.short	(.L_727 - .L_726)


	//   ....[0]....
.L_726:
        /*012c*/ 	.word	0x00000070


	//   ....[1]....
        /*0130*/ 	.word	0x00001c30


	//   ....[2]....
        /*0134*/ 	.word	0x00001c60


	//   ....[3]....
        /*0138*/ 	.word	0x00001d20


	//   ....[4]....
        /*013c*/ 	.word	0x00001d60


	//   ....[5]....
        /*0140*/ 	.word	0x00001d90


	//   ....[6]....
        /*0144*/ 	.word	0x00001e40


	//   ....[7]....
        /*0148*/ 	.word	0x00001e80


	//----- nvinfo : EIATTR_MAX_THREADS
	.align		4
.L_727:
        /*014c*/ 	.byte	0x04, 0x05
        /*014e*/ 	.short	(.L_729 - .L_728)
.L_728:
        /*0150*/ 	.word	0x00000400
        /*0154*/ 	.word	0x00000001
        /*0158*/ 	.word	0x00000001


	//----- nvinfo : EIATTR_CRS_STACK_SIZE
	.align		4
.L_729:
        /*015c*/ 	.byte	0x04, 0x1e
        /*015e*/ 	.short	(.L_731 - .L_730)
.L_730:
        /*0160*/ 	.word	0x00000000
.L_731:


//--------------------- .nv.info._ZN2at6native54_GLOBAL__N__aa9a477a_21_UpSampleBilinear2d_cu_607db5e338upsample_bilinear2d_backward_out_frameIffEEvmiiiiT0_S3_bPT_PKS4_ --------------------------
	.section	.nv.info._ZN2at6native54_GLOBAL__N__aa9a477a_21_UpSampleBilinear2d_cu_607db5e338upsample_bilinear2d_backward_out_frameIffEEvmiiiiT0_S3_bPT_PKS4_,"",@"SHT_CUDA_INFO"
	.sectionflags	@""
	.align	4


	//----- nvinfo : EIATTR_CUDA_API_VERSION
	.align		4
        /*0000*/ 	.byte	0x04, 0x37
        /*0002*/ 	.short	(.L_733 - .L_732)
.L_732:
        /*0004*/ 	.word	0x00000082


	//----- nvinfo : EIATTR_SW2861232_WAR
	.align		4
.L_733:
        /*0008*/ 	.byte	0x01, 0x35
	.zero		2


	//----- nvinfo : EIATTR_PARAM_CBANK
	.align		4
        /*000c*/ 	.byte	0x04, 0x0a
        /*000e*/ 	.short	(.L_735 - .L_734)
	.align		4
.L_734:
        /*0010*/ 	.word	index@(.nv.constant0._ZN2at6native54_GLOBAL__N__aa9a477a_21_UpSampleBilinear2d_cu_607db5e338upsample_bilinear2d_backward_out_frameIffEEvmiiiiT0_S3_bPT_PKS4_)
        /*0014*/ 	.short	0x0160
        /*0016*/ 	.short	0x0038


	//----- nvinfo : EIATTR_CBANK_PARAM_SIZE
	.align		4
.L_735:
        /*0018*/ 	.byte	0x03, 0x19
        /*001a*/ 	.short	0x0038


	//----- nvinfo : EIATTR_KPARAM_INFO
	.align		4
        /*001c*/ 	.byte	0x04, 0x17
        /*001e*/ 	.short	(.L_737 - .L_736)
.L_736:
        /*0020*/ 	.word	0x00000000
        /*0024*/ 	.short	0x0009
        /*0026*/ 	.short	0x0030
        /*0028*/ 	.byte	0x00, 0xf0, 0x21, 0x00


	//----- nvinfo : EIATTR_KPARAM_INFO
	.align		4
.L_737:
        /*002c*/ 	.byte	0x04, 0x17
        /*002e*/ 	.short	(.L_739 - .L_738)
.L_738:
        /*0030*/ 	.word	0x00000000
        /*0034*/ 	.short	0x0008
        /*0036*/ 	.short	0x0028
        /*0038*/ 	.byte	0x00, 0xf0, 0x21, 0x00


	//----- nvinfo : EIATTR_KPARAM_INFO
	.align		4
.L_739:
        /*003c*/ 	.byte	0x04, 0x17
        /*003e*/ 	.short	(.L_741 - .L_740)
.L_740:
        /*0040*/ 	.word	0x00000000
        /*0044*/ 	.short	0x0007
        /*0046*/ 	.short	0x0020
        /*0048*/ 	.byte	0x00, 0xf0, 0x05, 0x00


	//----- nvinfo : EIATTR_KPARAM_INFO
	.align		4
.L_741:
        /*004c*/ 	.byte	0x04, 0x17
        /*004e*/ 	.short	(.L_743 - .L_742)
.L_742:
        /*0050*/ 	.word	0x00000000
        /*0054*/ 	.short	0x0006
        /*0056*/ 	.short	0x001c
        /*0058*/ 	.byte	0x00, 0xf0, 0x11, 0x00


	//----- nvinfo : EIATTR_KPARAM_INFO
	.align		4
.L_743:
        /*005c*/ 	.byte	0x04, 0x17
        /*005e*/ 	.short	(.L_745 - .L_744)
.L_744:
        /*0060*/ 	.word	0x00000000
        /*0064*/ 	.short	0x0005
        /*0066*/ 	.short	0x0018
        /*0068*/ 	.byte	0x00, 0xf0, 0x11, 0x00


	//----- nvinfo : EIATTR_KPARAM_INFO
	.align		4
.L_745:
        /*006c*/ 	.byte	0x04, 0x17
        /*006e*/ 	.short	(.L_747 - .L_746)
.L_746:
        /*0070*/ 	.word	0x00000000
        /*0074*/ 	.short	0x0004
        /*0076*/ 	.short	0x0014
        /*0078*/ 	.byte	0x00, 0xf0, 0x11, 0x00


	//----- nvinfo : EIATTR_KPARAM_INFO
	.align		4
.L_747:
        /*007c*/ 	.byte	0x04, 0x17
        /*007e*/ 	.short	(.L_749 - .L_748)
.L_748:
        /*0080*/ 	.word	0x00000000
        /*0084*/ 	.short	0x0003
        /*0086*/ 	.short	0x0010
        /*0088*/ 	.byte	0x00, 0xf0, 0x11, 0x00


	//----- nvinfo : EIATTR_KPARAM_INFO
	.align		4
.L_749:
        /*008c*/ 	.byte	0x04, 0x17
        /*008e*/ 	.short	(.L_751 - .L_750)
.L_750:
        /*0090*/ 	.word	0x00000000
        /*0094*/ 	.short	0x0002
        /*0096*/ 	.short	0x000c
        /*0098*/ 	.byte	0x00, 0xf0, 0x11, 0x00


	//----- nvinfo : EIATTR_KPARAM_INFO
	.align		4
.L_751:
        /*009c*/ 	.byte	0x04, 0x17
        /*009e*/ 	.short	(.L_753 - .L_752)
.L_752:
        /*00a0*/ 	.word	0x00000000
        /*00a4*/ 	.short	0x0001
        /*00a6*/ 	.short	0x0008
        /*00a8*/ 	.byte	0x00, 0xf0, 0x11, 0x00


	//----- nvinfo : EIATTR_KPARAM_INFO
	.align		4
.L_753:
        /*00ac*/ 	.byte	0x04, 0x17
        /*00ae*/ 	.short	(.L_755 - .L_754)
.L_754:
        /*00b0*/ 	.word	0x00000000
        /*00b4*/ 	.short	0x0000
        /*00b6*/ 	.short	0x0000
        /*00b8*/ 	.byte	0x00, 0xf0, 0x21, 0x00


	//----- nvinfo : EIATTR_MAXREG_COUNT
	.align		4
.L_755:
        /*00bc*/ 	.byte	0x03, 0x1b
        /*00be*/ 	.short	0x0040


	//----- nvinfo : EIATTR_MERCURY_ISA_VERSION
	.align		4
        /*00c0*/ 	.byte	0x03, 0x5f
        /*00c2*/ 	.short	0x0000


	//----- nvinfo : EIATTR_EXIT_INSTR_OFFSETS
	.align		4
        /*00c4*/ 	.byte	0x04, 0x1c
        /*00c6*/ 	.short	(.L_757 - .L_756)


	//   ....[0]....
.L_756:
        /*00c8*/ 	.word	0x00000130


	//   ....[1]....
        /*00cc*/ 	.word	0x00000b00


	//   ....[2]....
        /*00d0*/ 	.word	0x00001490


	//----- nvinfo : EIATTR_MAX_THREADS
	.align		4
.L_757:
        /*00d4*/ 	.byte	0x04, 0x05
        /*00d6*/ 	.short	(.L_759 - .L_758)
.L_758:
        /*00d8*/ 	.word	0x00000400
        /*00dc*/ 	.word	0x00000001
        /*00e0*/ 	.word	0x00000001


	//----- nvinfo : EIATTR_CRS_STACK_SIZE
	.align		4
.L_759:
        /*00e4*/ 	.byte	0x04, 0x1e
        /*00e6*/ 	.short	(.L_761 - .L_760)
.L_760:
        /*00e8*/ 	.word	0x00000000
.L_761:


//--------------------- .nv.info._ZN2at6native54_GLOBAL__N__aa9a477a_21_UpSampleBilinear2d_cu_607db5e343upsample_bilinear2d_backward_nhwc_out_frameIffEEviiiiT0_S3_bPT_PKS4_imm --------------------------
	.section	.nv.info._ZN2at6native54_GLOBAL__N__aa9a477a_21_UpSampleBilinear2d_cu_607db5e343upsample_bilinear2d_backward_nhwc_out_frameIffEEviiiiT0_S3_bPT_PKS4_imm,"",@"SHT_CUDA_INFO"
	.sectionflags	@""
	.align	4


	//----- nvinfo : EIATTR_CUDA_API_VERSION
	.align		4
        /*0000*/ 	.byte	0x04, 0x37
        /*0002*/ 	.short	(.L_763 - .L_762)
.L_762:
        /*0004*/ 	.word	0x00000082


	//----- nvinfo : EIATTR_SW2861232_WAR
	.align		4
.L_763:
        /*0008*/ 	.byte	0x01, 0x35
	.zero		2


	//----- nvinfo : EIATTR_PARAM_CBANK
	.align		4
        /*000c*/ 	.byte	0x04, 0x0a
        /*000e*/ 	.short	(.L_765 - .L_764)
	.align		4
.L_764:
        /*0010*/ 	.word	index@(.nv.constant0._ZN2at6native54_GLOBAL__N__aa9a477a_21_UpSampleBilinear2d_cu_607db5e343upsample_bilinear2d_backward_nhwc_out_frameIffEEviiiiT0_S3_bPT_PKS4_imm)
        /*0014*/ 	.short	0x0160
        /*0016*/ 	.short	0x0048


	//----- nvinfo : EIATTR_CBANK_PARAM_SIZE
	.align		4
.L_765:
        /*0018*/ 	.byte	0x03, 0x19
        /*001a*/ 	.short	0x0048


	//----- nvinfo : EIATTR_KPARAM_INFO
	.align		4
        /*001c*/ 	.byte	0x04, 0x17
        /*001e*/ 	.short	(.L_767 - .L_766)
.L_766:
        /*0020*/ 	.word	0x00000000
        /*0024*/ 	.short	0x000b
        /*0026*/ 	.short	0x0040
        /*0028*/ 	.byte	0x00, 0xf0, 0x21, 0x00


	//----- nvinfo : EIATTR_KPARAM_INFO
	.align		4
.L_767:
        /*002c*/ 	.byte	0x04, 0x17
        /*002e*/ 	.short	(.L_769 - .L_768)
.L_768:
        /*0030*/ 	.word	0x00000000
        /*0034*/ 	.short	0x000a
        /*0036*/ 	.short	0x0038
        /*0038*/ 	.byte	0x00, 0xf0, 0x21, 0x00


	//----- nvinfo : EIATTR_KPARAM_INFO
	.align		4
.L_769:
        /*003c*/ 	.byte	0x04, 0x17
        /*003e*/ 	.short	(.L_771 - .L_770)
.L_770:
        /*0040*/ 	.word	0x00000000
        /*0044*/ 	.short	0x0009
        /*0046*/ 	.short	0x0030
        /*0048*/ 	.byte	0x00, 0xf0, 0x11, 0x00


	//----- nvinfo : EIATTR_KPARAM_INFO
	.align		4
.L_771:
        /*004c*/ 	.byte	0x04, 0x17
        /*004e*/ 	.short	(.L_773 - .L_772)
.L_772:
        /*0050*/ 	.word	0x00000000
        /*0054*/ 	.short	0x0008
        /*0056*/ 	.short	0x0028
        /*0058*/ 	.byte	0x00, 0xf0, 0x21, 0x00


	//----- nvinfo : EIATTR_KPARAM_INFO
	.align		4
.L_773:
        /*005c*/ 	.byte	0x04, 0x17
        /*005e*/ 	.short	(.L_775 - .L_774)
.L_774:
        /*0060*/ 	.word	0x00000000
        /*0064*/ 	.short	0x0007
        /*0066*/ 	.short	0x0020
        /*0068*/ 	.byte	0x00, 0xf0, 0x21, 0x00


	//----- nvinfo : EIATTR_KPARAM_INFO
	.align		4
.L_775:
        /*006c*/ 	.byte	0x04, 0x17
        /*006e*/ 	.short	(.L_777 - .L_776)
.L_776:
        /*0070*/ 	.word	0x00000000
        /*0074*/ 	.short	0x0006
        /*0076*/ 	.short	0x0018
        /*0078*/ 	.byte	0x00, 0xf0, 0x05, 0x00


	//----- nvinfo : EIATTR_KPARAM_INFO
	.align		4
.L_777:
        /*007c*/ 	.byte	0x04, 0x17
        /*007e*/ 	.short	(.L_779 - .L_778)
.L_778:
        /*0080*/ 	.word	0x00000000
        /*0084*/ 	.short	0x0005
        /*0086*/ 	.short	0x0014
        /*0088*/ 	.byte	0x00, 0xf0, 0x11, 0x00


	//----- nvinfo : EIATTR_KPARAM_INFO
	.align		4
.L_779:
        /*008c*/ 	.byte	0x04, 0x17
        /*008e*/ 	.short	(.L_781 - .L_780)
.L_780:
        /*0090*/ 	.word	0x00000000
        /*0094*/ 	.short	0x0004
        /*0096*/ 	.short	0x0010
        /*0098*/ 	.byte	0x00, 0xf0, 0x11, 0x00


	//----- nvinfo : EIATTR_KPARAM_INFO
	.align		4
.L_781:
        /*009c*/ 	.byte	0x04, 0x17
        /*009e*/ 	.short	(.L_783 - .L_782)
.L_782:
        /*00a0*/ 	.word	0x00000000
        /*00a4*/ 	.short	0x0003
        /*00a6*/ 	.short	0x000c
        /*00a8*/ 	.byte	0x00, 0xf0, 0x11, 0x00


	//----- nvinfo : EIATTR_KPARAM_INFO
	.align		4
.L_783:
        /*00ac*/ 	.byte	0x04, 0x17
        /*00ae*/ 	.short	(.L_785 - .L_784)
.L_784:
        /*00b0*/ 	.word	0x00000000
        /*00b4*/ 	.short	0x0002
        /*00b6*/ 	.short	0x0008
        /*00b8*/ 	.byte	0x00, 0xf0, 0x11, 0x00


	//----- nvinfo : EIATTR_KPARAM_INFO
	.align		4
.L_785:
        /*00bc*/ 	.byte	0x04, 0x17
        /*00be*/ 	.short	(.L_787 - .L_786)
.L_786:
        /*00c0*/ 	.word	0x00000000
        /*00c4*/ 	.short	0x0001
        /*00c6*/ 	.short	0x0004
        /*00c8*/ 	.byte	0x00, 0xf0, 0x11, 0x00


	//----- nvinfo : EIATTR_KPARAM_INFO
	.align		4
.L_787:
        /*00cc*/ 	.byte	0x04, 0x17
        /*00ce*/ 	.short	(.L_789 - .L_788)
.L_788:
        /*00d0*/ 	.word	0x00000000
        /*00d4*/ 	.short	0x0000
        /*00d6*/ 	.short	0x0000
        /*00d8*/ 	.byte	0x00, 0xf0, 0x11, 0x00


	//----- nvinfo : EIATTR_MAXREG_COUNT
	.align		4
.L_789:
        /*00dc*/ 	.byte	0x03, 0x1b
        /*00de*/ 	.short	0x0040


	//----- nvinfo : EIATTR_MERCURY_ISA_VERSION
	.align		4
        /*00e0*/ 	.byte	0x03, 0x5f
        /*00e2*/ 	.short	0x0000


	//----- nvinfo : EIATTR_EXIT_INSTR_OFFSETS
	.align		4
        /*00e4*/ 	.byte	0x04, 0x1c
        /*00e6*/ 	.short	(.L_791 - .L_790)


	//   ....[0]....
.L_790:
        /*00e8*/ 	.word	0x00000070


	//   ....[1]....
        /*00ec*/ 	.word	0x00000c80


	//----- nvinfo : EIATTR_MAX_THREADS
	.align		4
.L_791:
        /*00f0*/ 	.byte	0x04, 0x05
        /*00f2*/ 	.short	(.L_793 - .L_792)
.L_792:
        /*00f4*/ 	.word	0x00000400
        /*00f8*/ 	.word	0x00000001
        /*00fc*/ 	.word	0x00000001
.L_793:


//--------------------- .nv.info._ZN2at6native54_GLOBAL__N__aa9a477a_21_UpSampleBilinear2d_cu_607db5e338upsample_bilinear2d_backward_out_frameIddEEvmiiiiT0_S3_bPT_PKS4_ --------------------------
	.section	.nv.info._ZN2at6native54_GLOBAL__N__aa9a477a_21_UpSampleBilinear2d_cu_607db5e338upsample_bilinear2d_backward_out_frameIddEEvmiiiiT0_S3_bPT_PKS4_,"",@"SHT_CUDA_INFO"
	.sectionflags	@""
	.align	4


	//----- nvinfo : EIATTR_CUDA_API_VERSION
	.align		4
        /*0000*/ 	.byte	0x04, 0x37
        /*0002*/ 	.short	(.L_795 - .L_794)
.L_794:
        /*0004*/ 	.word	0x00000082


	//----- nvinfo : EIATTR_SW2861232_WAR
	.align		4
.L_795:
        /*0008*/ 	.byte	0x01, 0x35
	.zero		2


	//----- nvinfo : EIATTR_PARAM_CBANK
	.align		4
        /*000c*/ 	.byte	0x04, 0x0a
        /*000e*/ 	.short	(.L_797 - .L_796)
	.align		4
.L_796:
        /*0010*/ 	.word	index@(.nv.constant0._ZN2at6native54_GLOBAL__N__aa9a477a_21_UpSampleBilinear2d_cu_607db5e338upsample_bilinear2d_backward_out_frameIddEEvmiiiiT0_S3_bPT_PKS4_)
        /*0014*/ 	.short	0x0160
        /*0016*/ 	.short	0x0040


	//----- nvinfo : EIATTR_CBANK_PARAM_SIZE
	.align		4
.L_797:
        /*0018*/ 	.byte	0x03, 0x19
        /*001a*/ 	.short	0x0040


	//----- nvinfo : EIATTR_KPARAM_INFO
	.align		4
        /*001c*/ 	.byte	0x04, 0x17
        /*001e*/ 	.short	(.L_799 - .L_798)
.L_798:
        /*0020*/ 	.word	0x00000000
        /*0024*/ 	.short	0x0009
        /*0026*/ 	.short	0x0038
        /*0028*/ 	.byte	0x00, 0xf0, 0x21, 0x00


	//----- nvinfo : EIATTR_KPARAM_INFO
	.align		4
.L_799:
        /*002c*/ 	.byte	0x04, 0x17
        /*002e*/ 	.short	(.L_801 - .L_800)
.L_800:
        /*0030*/ 	.word	0x00000000
        /*0034*/ 	.short	0x0008
        /*0036*/ 	.short	0x0030
        /*0038*/ 	.byte	0x00, 0xf0, 0x21, 0x00


	//----- nvinfo : EIATTR_KPARAM_INFO
	.align		4
.L_801:
        /*003c*/ 	.byte	0x04, 0x17
        /*003e*/ 	.short	(.L_803 - .L_802)
.L_802:
        /*0040*/ 	.word	0x00000000
        /*0044*/ 	.short	0x0007
        /*0046*/ 	.short	0x0028
        /*0048*/ 	.byte	0x00, 0xf0, 0x05, 0x00


	//----- nvinfo : EIATTR_KPARAM_INFO
	.align		4
.L_803:
        /*004c*/ 	.byte	0x04, 0x17
        /*004e*/ 	.short	(.L_805 - .L_804)
.L_804:
        /*0050*/ 	.word	0x00000000
        /*0054*/ 	.short	0x0006
        /*0056*/ 	.short	0x0020
        /*0058*/ 	.byte	0x00, 0xf0, 0x21, 0x00


	//----- nvinfo : EIATTR_KPARAM_INFO
	.align		4
.L_805:
        /*005c*/ 	.byte	0x04, 0x17
        /*005e*/ 	.short	(.L_807 - .L_806)
.L_806:
        /*0060*/ 	.word	0x00000000
        /*0064*/ 	.short	0x0005
        /*0066*/ 	.short	0x0018
        /*0068*/ 	.byte	0x00, 0xf0, 0x21, 0x00


	//----- nvinfo : EIATTR_KPARAM_INFO
	.align		4
.L_807:
        /*006c*/ 	.byte	0x04, 0x17
        /*006e*/ 	.short	(.L_809 - .L_808)
.L_808:
        /*0070*/ 	.word	0x00000000
        /*0074*/ 	.short	0x0004
        /*0076*/ 	.short	0x0014
        /*0078*/ 	.byte	0x00, 0xf0, 0x11, 0x00


	//----- nvinfo : EIATTR_KPARAM_INFO
	.align		4
.L_809:
        /*007c*/ 	.byte	0x04, 0x17
        /*007e*/ 	.short	(.L_811 - .L_810)
.L_810:
        /*0080*/ 	.word	0x00000000
        /*0084*/ 	.short	0x0003
        /*0086*/ 	.short	0x0010
        /*0088*/ 	.byte	0x00, 0xf0, 0x11, 0x00


	//----- nvinfo : EIATTR_KPARAM_INFO
	.align		4
.L_811:
        /*008c*/ 	.byte	0x04, 0x17
        /*008e*/ 	.short	(.L_813 - .L_812)
.L_812:
        /*0090*/ 	.word	0x00000000
        /*0094*/ 	.short	0x0002
        /*0096*/ 	.short	0x000c
        /*0098*/ 	.byte	0x00, 0xf0, 0x11, 0x00


	//----- nvinfo : EIATTR_KPARAM_INFO
	.align		4
.L_813:
        /*009c*/ 	.byte	0x04, 0x17
        /*009e*/ 	.short	(.L_815 - .L_814)
.L_814:
        /*00a0*/ 	.word	0x00000000
        /*00a4*/ 	.short	0x0001
        /*00a6*/ 	.short	0x0008
        /*00a8*/ 	.byte	0x00, 0xf0, 0x11, 0x00


	//----- nvinfo : EIATTR_KPARAM_INFO
	.align		4
.L_815:
        /*00ac*/ 	.byte	0x04, 0x17
        /*00ae*/ 	.short	(.L_817 - .L_816)
.L_816:
        /*00b0*/ 	.word	0x00000000
        /*00b4*/ 	.short	0x0000
        /*00b6*/ 	.short	0x0000
        /*00b8*/ 	.byte	0x00, 0xf0, 0x21, 0x00


	//----- nvinfo : EIATTR_MAXREG_COUNT
	.align		4
.L_817:
        /*00bc*/ 	.byte	0x03, 0x1b
        /*00be*/ 	.short	0x0040


	//----- nvinfo : EIATTR_MERCURY_ISA_VERSION
	.align		4
        /*00c0*/ 	.byte	0x03, 0x5f
        /*00c2*/ 	.short	0x0000


	//----- nvinfo : EIATTR_EXIT_INSTR_OFFSETS
	.align		4
        /*00c4*/ 	.byte	0x04, 0x1c
        /*00c6*/ 	.short	(.L_819 - .L_818)


	//   ....[0]....
.L_818:
        /*00c8*/ 	.word	0x00000130


	//   ....[1]....
        /*00cc*/ 	.word	0x00000b00


	//   ....[2]....
        /*00d0*/ 	.word	0x000014e0


	//----- nvinfo : EIATTR_MAX_THREADS
	.align		4
.L_819:
        /*00d4*/ 	.byte	0x04, 0x05
        /*00d6*/ 	.short	(.L_821 - .L_820)
.L_820:
        /*00d8*/ 	.word	0x00000400
        /*00dc*/ 	.word	0x00000001
        /*00e0*/ 	.word	0x00000001


	//----- nvinfo : EIATTR_CRS_STACK_SIZE
	.align		4
.L_821:
        /*00e4*/ 	.byte	0x04, 0x1e
        /*00e6*/ 	.short	(.L_823 - .L_822)
.L_822:
        /*00e8*/ 	.word	0x00000000
.L_823:


//--------------------- .nv.info._ZN2at6native54_GLOBAL__N__aa9a477a_21_UpSampleBilinear2d_cu_607db5e343upsample_bilinear2d_backward_nhwc_out_frameIddEEviiiiT0_S3_bPT_PKS4_imm --------------------------
	.section	.nv.info._ZN2at6native54_GLOBAL__N__aa9a477a_21_UpSampleBilinear2d_cu_607db5e343upsample_bilinear2d_backward_nhwc_out_frameIddEEviiiiT0_S3_bPT_PKS4_imm,"",@"SHT_CUDA_INFO"
	.sectionflags	@""
	.align	4


	//----- nvinfo : EIATTR_CUDA_API_VERSION
	.align		4
        /*0000*/ 	.byte	0x04, 0x37
        /*0002*/ 	.short	(.L_825 - .L_824)
.L_824:
        /*0004*/ 	.word	0x00000082


	//----- nvinfo : EIATTR_SW2861232_WAR
	.align		4
.L_825:
        /*0008*/ 	.byte	0x01, 0x35
	.zero		2


	//----- nvinfo : EIATTR_PARAM_CBANK
	.align		4
        /*000c*/ 	.byte	0x04, 0x0a
        /*000e*/ 	.short	(.L_827 - .L_826)
	.align		4
.L_826:
        /*0010*/ 	.word	index@(.nv.constant0._ZN2at6native54_GLOBAL__N__aa9a477a_21_UpSampleBilinear2d_cu_607db5e343upsample_bilinear2d_backward_nhwc_out_frameIddEEviiiiT0_S3_bPT_PKS4_imm)
        /*0014*/ 	.short	0x0160
        /*0016*/ 	.short	0x0050


	//----- nvinfo : EIATTR_CBANK_PARAM_SIZE
	.align		4
.L_827:
        /*0018*/ 	.byte	0x03, 0x19
        /*001a*/ 	.short	0x0050


	//----- nvinfo : EIATTR_KPARAM_INFO
	.align		4
        /*001c*/ 	.byte	0x04, 0x17
        /*001e*/ 	.short	(.L_829 - .L_828)
.L_828:
        /*0020*/ 	.word	0x00000000
        /*0024*/ 	.short	0x000b
        /*0026*/ 	.short	0x0048
        /*0028*/ 	.byte	0x00, 0xf0, 0x21, 0x00


	//----- nvinfo : EIATTR_KPARAM_INFO
	.align		4
.L_829:
        /*002c*/ 	.byte	0x04, 0x17
        /*002e*/ 	.short	(.L_831 - .L_830)
.L_830:
        /*0030*/ 	.word	0x00000000
        /*0034*/ 	.short	0x000a
        /*0036*/ 	.short	0x0040
        /*0038*/ 	.byte	0x00, 0xf0, 0x21, 0x00


	//----- nvinfo : EIATTR_KPARAM_INFO
	.align		4
.L_831:
        /*003c*/ 	.byte	0x04, 0x17
        /*003e*/ 	.short	(.L_833 - .L_832)
.L_832:
        /*0040*/ 	.word	0x00000000
        /*0044*/ 	.short	0x0009
        /*0046*/ 	.short	0x0038
        /*0048*/ 	.byte	0x00, 0xf0, 0x11, 0x00


	//----- nvinfo : EIATTR_KPARAM_INFO
	.align		4
.L_833:
        /*004c*/ 	.byte	0x04, 0x17
        /*004e*/ 	.short	(.L_835 - .L_834)
.L_834:
        /*0050*/ 	.word	0x00000000
        /*0054*/ 	.short	0x0008
        /*0056*/ 	.short	0x0030
        /*0058*/ 	.byte	0x00, 0xf0, 0x21, 0x00


	//----- nvinfo : EIATTR_KPARAM_INFO
	.align		4
.L_835:
        /*005c*/ 	.byte	0x04, 0x17
        /*005e*/ 	.short	(.L_837 - .L_836)
.L_836:
        /*0060*/ 	.word	0x00000000
        /*0064*/ 	.short	0x0007
        /*0066*/ 	.short	0x0028
        /*0068*/ 	.byte	0x00, 0xf0, 0x21, 0x00


	//----- nvinfo : EIATTR_KPARAM_INFO
	.align		4
.L_837:
        /*006c*/ 	.byte	0x04, 0x17
        /*006e*/ 	.short	(.L_839 - .L_838)
.L_838:
        /*0070*/ 	.word	0x00000000
        /*0074*/ 	.short	0x0006
        /*0076*/ 	.short	0x0020
        /*0078*/ 	.byte	0x00, 0xf0, 0x05, 0x00


	//----- nvinfo : EIATTR_KPARAM_INFO
	.align		4
.L_839:
        /*007c*/ 	.byte	0x04, 0x17
        /*007e*/ 	.short	(.L_841 - .L_840)
.L_840:
        /*0080*/ 	.word	0x00000000
        /*0084*/ 	.short	0x0005
        /*0086*/ 	.short	0x0018
        /*0088*/ 	.byte	0x00, 0xf0, 0x21, 0x00


	//----- nvinfo : EIATTR_KPARAM_INFO
	.align		4
.L_841:
        /*008c*/ 	.byte	0x04, 0x17
        /*008e*/ 	.short	(.L_843 - .L_842)
.L_842:
        /*0090*/ 	.word	0x00000000
        /*0094*/ 	.short	0x0004
        /*0096*/ 	.short	0x0010
        /*0098*/ 	.byte	0x00, 0xf0, 0x21, 0x00


	//----- nvinfo : EIATTR_KPARAM_INFO
	.align		4
.L_843:
        /*009c*/ 	.byte	0x04, 0x17
        /*009e*/ 	.short	(.L_845 - .L_844)
.L_844:
        /*00a0*/ 	.word	0x00000000
        /*00a4*/ 	.short	0x0003
        /*00a6*/ 	.short	0x000c
        /*00a8*/ 	.byte	0x00, 0xf0, 0x11, 0x00


	//----- nvinfo : EIATTR_KPARAM_INFO
	.align		4
.L_845:
        /*00ac*/ 	.byte	0x04, 0x17
        /*00ae*/ 	.short	(.L_847 - .L_846)
.L_846:
        /*00b0*/ 	.word	0x00000000
        /*00b4*/ 	.short	0x0002
        /*00b6*/ 	.short	0x0008
        /*00b8*/ 	.byte	0x00, 0xf0, 0x11, 0x00


	//----- nvinfo : EIATTR_KPARAM_INFO
	.align		4
.L_847:
        /*00bc*/ 	.byte	0x04, 0x17
        /*00be*/ 	.short	(.L_849 - .L_848)
.L_848:
        /*00c0*/ 	.word	0x00000000
        /*00c4*/ 	.short	0x0001
        /*00c6*/ 	.short	0x0004
        /*00c8*/ 	.byte	0x00, 0xf0, 0x11, 0x00


	//----- nvinfo : EIATTR_KPARAM_INFO
	.align		4
.L_849:
        /*00cc*/ 	.byte	0x04, 0x17
        /*00ce*/ 	.short	(.L_851 - .L_850)
.L_850:
        /*00d0*/ 	.word	0x00000000
        /*00d4*/ 	.short	0x0000
        /*00d6*/ 	.short	0x0000
        /*00d8*/ 	.byte	0x00, 0xf0, 0x11, 0x00


	//----- nvinfo : EIATTR_MAXREG_COUNT
	.align		4
.L_851:
        /*00dc*/ 	.byte	0x03, 0x1b
        /*00de*/ 	.short	0x0040


	//----- nvinfo : EIATTR_MERCURY_ISA_VERSION
	.align		4
        /*00e0*/ 	.byte	0x03, 0x5f
        /*00e2*/ 	.short	0x0000


	//----- nvinfo : EIATTR_EXIT_INSTR_OFFSETS
	.align		4
        /*00e4*/ 	.byte	0x04, 0x1c
        /*00e6*/ 	.short	(.L_853 - .L_852)


	//   ....[0]....
.L_852:
        /*00e8*/ 	.word	0x00000070


	//   ....[1]....
        /*00ec*/ 	.word	0x00000ce0


	//----- nvinfo : EIATTR_MAX_THREADS
	.align		4
.L_853:
        /*00f0*/ 	.byte	0x04, 0x05
        /*00f2*/ 	.short	(.L_855 - .L_854)
.L_854:
        /*00f4*/ 	.word	0x00000400
        /*00f8*/ 	.word	0x00000001
        /*00fc*/ 	.word	0x00000001
.L_855:


//--------------------- .nv.info._ZN2at6native54_GLOBAL__N__aa9a477a_21_UpSampleBilinear2d_cu_607db5e329upsample_bilinear2d_out_frameIN3c108BFloat16EfEEviT0_S5_bNS_27GenericPackedTensorAccessorIKT_Lm4ENS_16DefaultPtrTraitsElEENS6_IS7_Lm4ES9_lEE --------------------------
	.section	.nv.info._ZN2at6native54_GLOBAL__N__aa9a477a_21_UpSampleBilinear2d_cu_607db5e329upsample_bilinear2d_out_frameIN3c108BFloat16EfEEviT0_S5_bNS_27GenericPackedTensorAccessorIKT_Lm4ENS_16DefaultPtrTraitsElEENS6_IS7_Lm4ES9_lEE,"",@"SHT_CUDA_INFO"
	.sectionflags	@""
	.align	4


	//----- nvinfo : EIATTR_CUDA_API_VERSION
	.align		4
        /*0000*/ 	.byte	0x04, 0x37
        /*0002*/ 	.short	(.L_857 - .L_856)
.L_856:
        /*0004*/ 	.word	0x00000082


	//----- nvinfo : EIATTR_SW2861232_WAR
	.align		4
.L_857:
        /*0008*/ 	.byte	0x01, 0x35
	.zero		2


	//----- nvinfo : EIATTR_PARAM_CBANK
	.align		4
        /*000c*/ 	.byte	0x04, 0x0a
        /*000e*/ 	.short	(.L_859 - .L_858)
	.align		4
.L_858:
        /*0010*/ 	.word	index@(.nv.constant0._ZN2at6native54_GLOBAL__N__aa9a477a_21_UpSampleBilinear2d_cu_607db5e329upsample_bilinear2d_out_frameIN3c108BFloat16EfEEviT0_S5_bNS_27GenericPackedTensorAccessorIKT_Lm4ENS_16DefaultPtrTraitsElEENS6_IS7_Lm4ES9_lEE)
        /*0014*/ 	.short	0x0160
        /*0016*/ 	.short	0x00a0


	//----- nvinfo : EIATTR_CBANK_PARAM_SIZE
	.align		4
.L_859:
        /*0018*/ 	.byte	0x03, 0x19
        /*001a*/ 	.short	0x00a0


	//----- nvinfo : EIATTR_KPARAM_INFO
	.align		4
        /*001c*/ 	.byte	0x04, 0x17
        /*001e*/ 	.short	(.L_861 - .L_860)
.L_860:
        /*0020*/ 	.word	0x00000000
        /*0024*/ 	.short	0x0005
        /*0026*/ 	.short	0x0058
        /*0028*/ 	.byte	0x00, 0xf0, 0x21, 0x01


	//----- nvinfo : EIATTR_KPARAM_INFO
	.align		4
.L_861:
        /*002c*/ 	.byte	0x04, 0x17
        /*002e*/ 	.short	(.L_863 - .L_862)
.L_862:
        /*0030*/ 	.word	0x00000000
        /*0034*/ 	.short	0x0004
        /*0036*/ 	.short	0x0010
        /*0038*/ 	.byte	0x00, 0xf0, 0x21, 0x01


	//----- nvinfo : EIATTR_KPARAM_INFO
	.align		4
.L_863:
        /*003c*/ 	.byte	0x04, 0x17
        /*003e*/ 	.short	(.L_865 - .L_864)
.L_864:
        /*0040*/ 	.word	0x00000000
        /*0044*/ 	.short	0x0003
        /*0046*/ 	.short	0x000c
        /*0048*/ 	.byte	0x00, 0xf0, 0x05, 0x00


	//----- nvinfo : EIATTR_KPARAM_INFO
	.align		4
.L_865:
        /*004c*/ 	.byte	0x04, 0x17
        /*004e*/ 	.short	(.L_867 - .L_866)
.L_866:
        /*0050*/ 	.word	0x00000000
        /*0054*/ 	.short	0x0002
        /*0056*/ 	.short	0x0008
        /*0058*/ 	.byte	0x00, 0xf0, 0x11, 0x00


	//----- nvinfo : EIATTR_KPARAM_INFO
	.align		4
.L_867:
        /*005c*/ 	.byte	0x04, 0x17
        /*005e*/ 	.short	(.L_869 - .L_868)
.L_868:
        /*0060*/ 	.word	0x00000000
        /*0064*/ 	.short	0x0001
        /*0066*/ 	.short	0x0004
        /*0068*/ 	.byte	0x00, 0xf0, 0x11, 0x00


	//----- nvinfo : EIATTR_KPARAM_INFO
	.align		4
.L_869:
        /*006c*/ 	.byte	0x04, 0x17
        /*006e*/ 	.short	(.L_871 - .L_870)
.L_870:
        /*0070*/ 	.word	0x00000000
        /*0074*/ 	.short	0x0000
        /*0076*/ 	.short	0x0000
        /*0078*/ 	.byte	0x00, 0xf0, 0x11, 0x00


	//----- nvinfo : EIATTR_MAXREG_COUNT
	.align		4
.L_871:
        /*007c*/ 	.byte	0x03, 0x1b
        /*007e*/ 	.short	0x0040


	//----- nvinfo : EIATTR_MERCURY_ISA_VERSION
	.align		4
        /*0080*/ 	.byte	0x03, 0x5f
        /*0082*/ 	.short	0x0000


	//----- nvinfo : EIATTR_EXIT_INSTR_OFFSETS
	.align		4
        /*0084*/ 	.byte	0x04, 0x1c
        /*0086*/ 	.short	(.L_873 - .L_872)


	//   ....[0]....
.L_872:
        /*0088*/ 	.word	0x00000050


	//   ....[1]....
        /*008c*/ 	.word	0x00000300


	//   ....[2]....
        /*0090*/ 	.word	0x00000570


	//   ....[3]....
        /*0094*/ 	.word	0x00001c60


	//----- nvinfo : EIATTR_MAX_THREADS
	.align		4
.L_873:
        /*0098*/ 	.byte	0x04, 0x05
        /*009a*/ 	.short	(.L_875 - .L_874)
.L_874:
        /*009c*/ 	.word	0x00000400
        /*00a0*/ 	.word	0x00000001
        /*00a4*/ 	.word	0x00000001
.L_875:


//--------------------- .nv.info._ZN2at6native54_GLOBAL__N__aa9a477a_21_UpSampleBilinear2d_cu_607db5e334upsample_bilinear2d_nhwc_out_frameIN3c108BFloat16EfEEvT0_S5_biiiiiPKT_PS6_i --------------------------
	.section	.nv.info._ZN2at6native54_GLOBAL__N__aa9a477a_21_UpSampleBilinear2d_cu_607db5e334upsample_bilinear2d_nhwc_out_frameIN3c108BFloat16EfEEvT0_S5_biiiiiPKT_PS6_i,"",@"SHT_CUDA_INFO"
	.sectionflags	@""
	.align	4


	//----- nvinfo : EIATTR_CUDA_API_VERSION
	.align		4
        /*0000*/ 	.byte	0x04, 0x37
        /*0002*/ 	.short	(.L_877 - .L_876)
.L_876:
        /*0004*/ 	.word	0x00000082


	//----- nvinfo : EIATTR_SW2861232_WAR
	.align		4
.L_877:
        /*0008*/ 	.byte	0x01, 0x35
	.zero		2


	//----- nvinfo : EIATTR_PARAM_CBANK
	.align		4
        /*000c*/ 	.byte	0x04, 0x0a
        /*000e*/ 	.short	(.L_879 - .L_878)
	.align		4
.L_878:
        /*0010*/ 	.word	index@(.nv.constant0._ZN2at6native54_GLOBAL__N__aa9a477a_21_UpSampleBilinear2d_cu_607db5e334upsample_bilinear2d_nhwc_out_frameIN3c108BFloat16EfEEvT0_S5_biiiiiPKT_PS6_i)
        /*0014*/ 	.short	0x0160
        /*0016*/ 	.short	0x0034


	//----- nvinfo : EIATTR_CBANK_PARAM_SIZE
	.align		4
.L_879:
        /*0018*/ 	.byte	0x03, 0x19
        /*001a*/ 	.short	0x0034


	//----- nvinfo : EIATTR_KPARAM_INFO
	.align		4
        /*001c*/ 	.byte	0x04, 0x17
        /*001e*/ 	.short	(.L_881 - .L_880)
.L_880:
        /*0020*/ 	.word	0x00000000
        /*0024*/ 	.short	0x000a
        /*0026*/ 	.short	0x0030
        /*0028*/ 	.byte	0x00, 0xf0, 0x11, 0x00


	//----- nvinfo : EIATTR_KPARAM_INFO
	.align		4
.L_881:
        /*002c*/ 	.byte	0x04, 0x17
        /*002e*/ 	.short	(.L_883 - .L_882)
.L_882:
        /*0030*/ 	.word	0x00000000
        /*0034*/ 	.short	0x0009
        /*0036*/ 	.short	0x0028
        /*0038*/ 	.byte	0x00, 0xf0, 0x21, 0x00


	//----- nvinfo : EIATTR_KPARAM_INFO
	.align		4
.L_883:
        /*003c*/ 	.byte	0x04, 0x17
        /*003e*/ 	.short	(.L_885 - .L_884)
.L_884:
        /*0040*/ 	.word	0x00000000
        /*0044*/ 	.short	0x0008
        /*0046*/ 	.short	0x0020
        /*0048*/ 	.byte	0x00, 0xf0, 0x21, 0x00


	//----- nvinfo : EIATTR_KPARAM_INFO
	.align		4
.L_885:
        /*004c*/ 	.byte	0x04, 0x17
        /*004e*/ 	.short	(.L_887 - .L_886)
.L_886:
        /*0050*/ 	.word	0x00000000
        /*0054*/ 	.short	0x0007
        /*0056*/ 	.short	0x001c
        /*0058*/ 	.byte	0x00, 0xf0, 0x11, 0x00


	//----- nvinfo : EIATTR_KPARAM_INFO
	.align		4
.L_887:
        /*005c*/ 	.byte	0x04, 0x17
        /*005e*/ 	.short	(.L_889 - .L_888)
.L_888:
        /*0060*/ 	.word	0x00000000
        /*0064*/ 	.short	0x0006
        /*0066*/ 	.short	0x0018
        /*0068*/ 	.byte	0x00, 0xf0, 0x11, 0x00


	//----- nvinfo : EIATTR_KPARAM_INFO
	.align		4
.L_889:
        /*006c*/ 	.byte	0x04, 0x17
        /*006e*/ 	.short	(.L_891 - .L_890)
.L_890:
        /*0070*/ 	.word	0x00000000
        /*0074*/ 	.short	0x0005
        /*0076*/ 	.short	0x0014
        /*0078*/ 	.byte	0x00, 0xf0, 0x11, 0x00


	//----- nvinfo : EIATTR_KPARAM_INFO
	.align		4
.L_891:
        /*007c*/ 	.byte	0x04, 0x17
        /*007e*/ 	.short	(.L_893 - .L_892)
.L_892:
        /*0080*/ 	.word	0x00000000
        /*0084*/ 	.short	0x0004
        /*0086*/ 	.short	0x0010
        /*0088*/ 	.byte	0x00, 0xf0, 0x11, 0x00


	//----- nvinfo : EIATTR_KPARAM_INFO
	.align		4
.L_893:
        /*008c*/ 	.byte	0x04, 0x17
        /*008e*/ 	.short	(.L_895 - .L_894)
.L_894:
        /*0090*/ 	.word	0x00000000
        /*0094*/ 	.short	0x0003
        /*0096*/ 	.short	0x000c
        /*0098*/ 	.byte	0x00, 0xf0, 0x11, 0x00


	//----- nvinfo : EIATTR_KPARAM_INFO
	.align		4
.L_895:
        /*009c*/ 	.byte	0x04, 0x17
        /*009e*/ 	.short	(.L_897 - .L_896)
.L_896:
        /*00a0*/ 	.word	0x00000000
        /*00a4*/ 	.short	0x0002
        /*00a6*/ 	.short	0x0008
        /*00a8*/ 	.byte	0x00, 0xf0, 0x05, 0x00


	//----- nvinfo : EIATTR_KPARAM_INFO
	.align		4
.L_897:
        /*00ac*/ 	.byte	0x04, 0x17
        /*00ae*/ 	.short	(.L_899 - .L_898)
.L_898:
        /*00b0*/ 	.word	0x00000000
        /*00b4*/ 	.short	0x0001
        /*00b6*/ 	.short	0x0004
        /*00b8*/ 	.byte	0x00, 0xf0, 0x11, 0x00


	//----- nvinfo : EIATTR_KPARAM_INFO
	.align		4
.L_899:
        /*00bc*/ 	.byte	0x04, 0x17
        /*00be*/ 	.short	(.L_901 - .L_900)
.L_900:
        /*00c0*/ 	.word	0x00000000
        /*00c4*/ 	.short	0x0000
        /*00c6*/ 	.short	0x0000
        /*00c8*/ 	.byte	0x00, 0xf0, 0x11, 0x00


	//----- nvinfo : EIATTR_MAXREG_COUNT
	.align		4
.L_901:
        /*00cc*/ 	.byte	0x03, 0x1b
        /*00ce*/ 	.short	0x0040


	//----- nvinfo : EIATTR_MERCURY_ISA_VERSION
	.align		4
        /*00d0*/ 	.byte	0x03, 0x5f
        /*00d2*/ 	.short	0x0000


	//----- nvinfo : EIATTR_EXIT_INSTR_OFFSETS
	.align		4
        /*00d4*/ 	.byte	0x04, 0x1c
        /*00d6*/ 	.short	(.L_903 - .L_902)


	//   ....[0]....
.L_902:
        /*00d8*/ 	.word	0x00000050


	//   ....[1]....
        /*00dc*/ 	.word	0x00000d20


	//----- nvinfo : EIATTR_MAX_THREADS
	.align		4
.L_903:
        /*00e0*/ 	.byte	0x04, 0x05
        /*00e2*/ 	.short	(.L_905 - .L_904)
.L_904:
        /*00e4*/ 	.word	0x00000400
        /*00e8*/ 	.word	0x00000001
        /*00ec*/ 	.word	0x00000001
.L_905:


//--------------------- .nv.info._ZN2at6native54_GLOBAL__N__aa9a477a_21_UpSampleBilinear2d_cu_607db5e329upsample_bilinear2d_out_frameIN3c104HalfEfEEviT0_S5_bNS_27GenericPackedTensorAccessorIKT_Lm4ENS_16DefaultPtrTraitsElEENS6_IS7_Lm4ES9_lEE --------------------------
	.section	.nv.info._ZN2at6native54_GLOBAL__N__aa9a477a_21_UpSampleBilinear2d_cu_607db5e329upsample_bilinear2d_out_frameIN3c104HalfEfEEviT0_S5_bNS_27GenericPackedTensorAccessorIKT_Lm4ENS_16DefaultPtrTraitsElEENS6_IS7_Lm4ES9_lEE,"",@"SHT_CUDA_INFO"
	.sectionflags	@""
	.align	4


	//----- nvinfo : EIATTR_CUDA_API_VERSION
	.align		4
        /*0000*/ 	.byte	0x04, 0x37
        /*0002*/ 	.short	(.L_907 - .L_906)
.L_906:
        /*0004*/ 	.word	0x00000082


	//----- nvinfo : EIATTR_SW2861232_WAR
	.align		4
.L_907:
        /*0008*/ 	.byte	0x01, 0x35
	.zero		2


	//----- nvinfo : EIATTR_PARAM_CBANK
	.align		4
        /*000c*/ 	.byte	0x04, 0x0a
        /*000e*/ 	.short	(.L_909 - .L_908)
	.align		4
.L_908:
        /*0010*/ 	.word	index@(.nv.constant0._ZN2at6native54_GLOBAL__N__aa9a477a_21_UpSampleBilinear2d_cu_607db5e329upsample_bilinear2d_out_frameIN3c104HalfEfEEviT0_S5_bNS_27GenericPackedTensorAccessorIKT_Lm4ENS_16DefaultPtrTraitsElEENS6_IS7_Lm4ES9_lEE)
        /*0014*/ 	.short	0x0160
        /*0016*/ 	.short	0x00a0


	//----- nvinfo : EIATTR_CBANK_PARAM_SIZE
	.align		4
.L_909:
        /*0018*/ 	.byte	0x03, 0x19
        /*001a*/ 	.short	0x00a0


	//----- nvinfo : EIATTR_KPARAM_INFO
	.align		4
        /*001c*/ 	.byte	0x04, 0x17
        /*001e*/ 	.short	(.L_911 - .L_910)
.L_910:
        /*0020*/ 	.word	0x00000000
        /*0024*/ 	.short	0x0005
        /*0026*/ 	.short	0x0058
        /*0028*/ 	.byte	0x00, 0xf0, 0x21, 0x01


	//----- nvinfo : EIATTR_KPARAM_INFO
	.align		4
.L_911:
        /*002c*/ 	.byte	0x04, 0x17
        /*002e*/ 	.short	(.L_913 - .L_912)
.L_912:
        /*0030*/ 	.word	0x00000000
        /*0034*/ 	.short	0x0004
        /*0036*/ 	.short	0x0010
        /*0038*/ 	.byte	0x00, 0xf0, 0x21, 0x01


	//----- nvinfo : EIATTR_KPARAM_INFO
	.align		4
.L_913:
        /*003c*/ 	.byte	0x04, 0x17
        /*003e*/ 	.short	(.L_915 - .L_914)
.L_914:
        /*0040*/ 	.word	0x00000000
        /*0044*/ 	.short	0x0003
        /*0046*/ 	.short	0x000c
        /*0048*/ 	.byte	0x00, 0xf0, 0x05, 0x00


	//----- nvinfo : EIATTR_KPARAM_INFO
	.align		4
.L_915:
        /*004c*/ 	.byte	0x04, 0x17
        /*004e*/ 	.short	(.L_917 - .L_916)
.L_916:
        /*0050*/ 	.word	0x00000000
        /*0054*/ 	.short	0x0002
        /*0056*/ 	.short	0x0008
        /*0058*/ 	.byte	0x00, 0xf0, 0x11, 0x00


	//----- nvinfo : EIATTR_KPARAM_INFO
	.align		4
.L_917:
        /*005c*/ 	.byte	0x04, 0x17
        /*005e*/ 	.short	(.L_919 - .L_918)
.L_918:
        /*0060*/ 	.word	0x00000000
        /*0064*/ 	.short	0x0001
        /*0066*/ 	.short	0x0004
        /*0068*/ 	.byte	0x00, 0xf0, 0x11, 0x00


	//----- nvinfo : EIATTR_KPARAM_INFO
	.align		4
.L_919:
        /*006c*/ 	.byte	0x04, 0x17
        /*006e*/ 	.short	(.L_921 - .L_920)
.L_920:
        /*0070*/ 	.word	0x00000000
        /*0074*/ 	.short	0x0000
        /*0076*/ 	.short	0x0000
        /*0078*/ 	.byte	0x00, 0xf0, 0x11, 0x00


	//----- nvinfo : EIATTR_MAXREG_COUNT
	.align		4
.L_921:
        /*007c*/ 	.byte	0x03, 0x1b
        /*007e*/ 	.short	0x0040


	//----- nvinfo : EIATTR_MERCURY_ISA_VERSION
	.align		4
        /*0080*/ 	.byte	0x03, 0x5f
        /*0082*/ 	.short	0x0000


	//----- nvinfo : EIATTR_EXIT_INSTR_OFFSETS
	.align		4
        /*0084*/ 	.byte	0x04, 0x1c
        /*0086*/ 	.short	(.L_923 - .L_922)


	//   ....[0]....
.L_922:
        /*0088*/ 	.word	0x00000050


	//   ....[1]....
        /*008c*/ 	.word	0x00000300


	//   ....[2]....
        /*0090*/ 	.word	0x00000570


	//   ....[3]....
        /*0094*/ 	.word	0x00001cc0


	//----- nvinfo : EIATTR_MAX_THREADS
	.align		4
.L_923:
        /*0098*/ 	.byte	0x04, 0x05
        /*009a*/ 	.short	(.L_925 - .L_924)
.L_924:
        /*009c*/ 	.word	0x00000400
        /*00a0*/ 	.word	0x00000001
        /*00a4*/ 	.word	0x00000001
.L_925:


//--------------------- .nv.info._ZN2at6native54_GLOBAL__N__aa9a477a_21_UpSampleBilinear2d_cu_607db5e334upsample_bilinear2d_nhwc_out_frameIN3c104HalfEfEEvT0_S5_biiiiiPKT_PS6_i --------------------------
	.section	.nv.info._ZN2at6native54_GLOBAL__N__aa9a477a_21_UpSampleBilinear2d_cu_607db5e334upsample_bilinear2d_nhwc_out_frameIN3c104HalfEfEEvT0_S5_biiiiiPKT_PS6_i,"",@"SHT_CUDA_INFO"
	.sectionflags	@""
	.align	4


	//----- nvinfo : EIATTR_CUDA_API_VERSION
	.align		4
        /*0000*/ 	.byte	0x04, 0x37
        /*0002*/ 	.short	(.L_927 - .L_926)
.L_926:
        /*0004*/ 	.word	0x00000082


	//----- nvinfo : EIATTR_SW2861232_WAR
	.align		4
.L_927:
        /*0008*/ 	.byte	0x01, 0x35
	.zero		2


	//----- nvinfo : EIATTR_PARAM_CBANK
	.align		4
        /*000c*/ 	.byte	0x04, 0x0a
        /*000e*/ 	.short	(.L_929 - .L_928)
	.align		4
.L_928:
        /*0010*/ 	.word	index@(.nv.constant0._ZN2at6native54_GLOBAL__N__aa9a477a_21_UpSampleBilinear2d_cu_607db5e334upsample_bilinear2d_nhwc_out_frameIN3c104HalfEfEEvT0_S5_biiiiiPKT_PS6_i)
        /*0014*/ 	.short	0x0160
        /*0016*/ 	.short	0x0034


	//----- nvinfo : EIATTR_CBANK_PARAM_SIZE
	.align		4
.L_929:
        /*0018*/ 	.byte	0x03, 0x19
        /*001a*/ 	.short	0x0034


	//----- nvinfo : EIATTR_KPARAM_INFO
	.align		4
        /*001c*/ 	.byte	0x04, 0x17
        /*001e*/ 	.short	(.L_931 - .L_930)
.L_930:
        /*0020*/ 	.word	0x00000000
        /*0024*/ 	.short	0x000a
        /*0026*/ 	.short	0x0030
        /*0028*/ 	.byte	0x00, 0xf0, 0x11, 0x00


	//----- nvinfo : EIATTR_KPARAM_INFO
	.align		4
.L_931:
        /*002c*/ 	.byte	0x04, 0x17
        /*002e*/ 	.short	(.L_933 - .L_932)
.L_932:
        /*0030*/ 	.word	0x00000000
        /*0034*/ 	.short	0x0009
        /*0036*/ 	.short	0x0028
        /*0038*/ 	.byte	0x00, 0xf0, 0x21, 0x00


	//----- nvinfo : EIATTR_KPARAM_INFO
	.align		4
.L_933:
        /*003c*/ 	.byte	0x04, 0x17
        /*003e*/ 	.short	(.L_935 - .L_934)
.L_934:
        /*0040*/ 	.word	0x00000000
        /*0044*/ 	.short	0x0008
        /*0046*/ 	.short	0x0020
        /*0048*/ 	.byte	0x00, 0xf0, 0x21, 0x00


	//----- nvinfo : EIATTR_KPARAM_INFO
	.align		4
.L_935:
        /*004c*/ 	.byte	0x04, 0x17
        /*004e*/ 	.short	(.L_937 - .L_936)
.L_936:
        /*0050*/ 	.word	0x00000000
        /*0054*/ 	.short	0x0007
        /*0056*/ 	.short	0x001c
        /*0058*/ 	.byte	0x00, 0xf0, 0x11, 0x00


	//----- nvinfo : EIATTR_KPARAM_INFO
	.align		4
.L_937:
        /*005c*/ 	.byte	0x04, 0x17
        /*005e*/ 	.short	(.L_939 - .L_938)
.L_938:
        /*0060*/ 	.word	0x00000000
        /*0064*/ 	.short	0x0006
        /*0066*/ 	.short	0x0018
        /*0068*/ 	.byte	0x00, 0xf0, 0x11, 0x00


	//----- nvinfo : EIATTR_KPARAM_INFO
	.align		4
.L_939:
        /*006c*/ 	.byte	0x04, 0x17
        /*006e*/ 	.short	(.L_941 - .L_940)
.L_940:
        /*0070*/ 	.word	0x00000000
        /*0074*/ 	.short	0x0005
        /*0076*/ 	.short	0x0014
        /*0078*/ 	.byte	0x00, 0xf0, 0x11, 0x00


	//----- nvinfo : EIATTR_KPARAM_INFO
	.align		4
.L_941:
        /*007c*/ 	.byte	0x04, 0x17
        /*007e*/ 	.short	(.L_943 - .L_942)
.L_942:
        /*0080*/ 	.word	0x00000000
        /*0084*/ 	.short	0x0004
        /*0086*/ 	.short	0x0010
        /*0088*/ 	.byte	0x00, 0xf0, 0x11, 0x00


	//----- nvinfo : EIATTR_KPARAM_INFO
	.align		4
.L_943:
        /*008c*/ 	.byte	0x04, 0x17
        /*008e*/ 	.short	(.L_945 - .L_944)
.L_944:
        /*0090*/ 	.word	0x00000000
        /*0094*/ 	.short	0x0003
        /*0096*/ 	.short	0x000c
        /*0098*/ 	.byte	0x00, 0xf0, 0x11, 0x00


	//----- nvinfo : EIATTR_KPARAM_INFO
	.align		4
.L_945:
        /*009c*/ 	.byte	0x04, 0x17
        /*009e*/ 	.short	(.L_947 - .L_946)
.L_946:
        /*00a0*/ 	.word	0x00000000
        /*00a4*/ 	.short	0x0002
        /*00a6*/ 	.short	0x0008
        /*00a8*/ 	.byte	0x00, 0xf0, 0x05, 0x00


	//----- nvinfo : EIATTR_KPARAM_INFO
	.align		4
.L_947:
        /*00ac*/ 	.byte	0x04, 0x17
        /*00ae*/ 	.short	(.L_949 - .L_948)
.L_948:
        /*00b0*/ 	.word	0x00000000
        /*00b4*/ 	.short	0x0001
        /*00b6*/ 	.short	0x0004
        /*00b8*/ 	.byte	0x00, 0xf0, 0x11, 0x00


	//----- nvinfo : EIATTR_KPARAM_INFO
	.align		4
.L_949:
        /*00bc*/ 	.byte	0x04, 0x17
        /*00be*/ 	.short	(.L_951 - .L_950)
.L_950:
        /*00c0*/ 	.word	0x00000000
        /*00c4*/ 	.short	0x0000
        /*00c6*/ 	.short	0x0000
        /*00c8*/ 	.byte	0x00, 0xf0, 0x11, 0x00


	//----- nvinfo : EIATTR_MAXREG_COUNT
	.align		4
.L_951:
        /*00cc*/ 	.byte	0x03, 0x1b
        /*00ce*/ 	.short	0x0040


	//----- nvinfo : EIATTR_MERCURY_ISA_VERSION
	.align		4
        /*00d0*/ 	.byte	0x03, 0x5f
        /*00d2*/ 	.short	0x0000


	//----- nvinfo : EIATTR_EXIT_INSTR_OFFSETS
	.align		4
        /*00d4*/ 	.byte	0x04, 0x1c
        /*00d6*/ 	.short	(.L_953 - .L_952)


	//   ....[0]....
.L_952:
        /*00d8*/ 	.word	0x00000050


	//   ....[1]....
        /*00dc*/ 	.word	0x00000cf0


	//----- nvinfo : EIATTR_MAX_THREADS
	.align		4
.L_953:
        /*00e0*/ 	.byte	0x04, 0x05
        /*00e2*/ 	.short	(.L_955 - .L_954)
.L_954:
        /*00e4*/ 	.word	0x00000400
        /*00e8*/ 	.word	0x00000001
        /*00ec*/ 	.word	0x00000001
.L_955:


//--------------------- .nv.info._ZN2at6native54_GLOBAL__N__aa9a477a_21_UpSampleBilinear2d_cu_607db5e329upsample_bilinear2d_out_frameIffEEviT0_S3_bNS_27GenericPackedTensorAccessorIKT_Lm4ENS_16DefaultPtrTraitsElEENS4_IS5_Lm4ES7_lEE --------------------------
	.section	.nv.info._ZN2at6native54_GLOBAL__N__aa9a477a_21_UpSampleBilinear2d_cu_607db5e329upsample_bilinear2d_out_frameIffEEviT0_S3_bNS_27GenericPackedTensorAccessorIKT_Lm4ENS_16DefaultPtrTraitsElEENS4_IS5_Lm4ES7_lEE,"",@"SHT_CUDA_INFO"
	.sectionflags	@""
	.align	4


	//----- nvinfo : EIATTR_CUDA_API_VERSION
	.align		4
        /*0000*/ 	.byte	0x04, 0x37
        /*0002*/ 	.short	(.L_957 - .L_956)
.L_956:
        /*0004*/ 	.word	0x00000082


	//----- nvinfo : EIATTR_SW2861232_WAR
	.align		4
.L_957:
        /*0008*/ 	.byte	0x01, 0x35
	.zero		2


	//----- nvinfo : EIATTR_PARAM_CBANK
	.align		4
        /*000c*/ 	.byte	0x04, 0x0a
        /*000e*/ 	.short	(.L_959 - .L_958)
	.align		4
.L_958:
        /*0010*/ 	.word	index@(.nv.constant0._ZN2at6native54_GLOBAL__N__aa9a477a_21_UpSampleBilinear2d_cu_607db5e329upsample_bilinear2d_out_frameIffEEviT0_S3_bNS_27GenericPackedTensorAccessorIKT_Lm4ENS_16DefaultPtrTraitsElEENS4_IS5_Lm4ES7_lEE)
        /*0014*/ 	.short	0x0160
        /*0016*/ 	.short	0x00a0


	//----- nvinfo : EIATTR_CBANK_PARAM_SIZE
	.align		4
.L_959:
        /*0018*/ 	.byte	0x03, 0x19
        /*001a*/ 	.short	0x00a0


	//----- nvinfo : EIATTR_KPARAM_INFO
	.align		4
        /*001c*/ 	.byte	0x04, 0x17
        /*001e*/ 	.short	(.L_961 - .L_960)
.L_960:
        /*0020*/ 	.word	0x00000000
        /*0024*/ 	.short	0x0005
        /*0026*/ 	.short	0x0058
        /*0028*/ 	.byte	0x00, 0xf0, 0x21, 0x01


	//----- nvinfo : EIATTR_KPARAM_INFO
	.align		4
.L_961:
        /*002c*/ 	.byte	0x04, 0x17
        /*002e*/ 	.short	(.L_963 - .L_962)
.L_962:
        /*0030*/ 	.word	0x00000000
        /*0034*/ 	.short	0x0004
        /*0036*/ 	.short	0x0010
        /*0038*/ 	.byte	0x00, 0xf0, 0x21, 0x01


	//----- nvinfo : EIATTR_KPARAM_INFO
	.align		4
.L_963:
        /*003c*/ 	.byte	0x04, 0x17
        /*003e*/ 	.short	(.L_965 - .L_964)
.L_964:
        /*0040*/ 	.word	0x00000000
        /*0044*/ 	.short	0x0003
        /*0046*/ 	.short	0x000c
        /*0048*/ 	.byte	0x00, 0xf0, 0x05, 0x00


	//----- nvinfo : EIATTR_KPARAM_INFO
	.align		4
.L_965:
        /*004c*/ 	.byte	0x04, 0x17
        /*004e*/ 	.short	(.L_967 - .L_966)
.L_966:
        /*0050*/ 	.word	0x00000000
        /*0054*/ 	.short	0x0002
        /*0056*/ 	.short	0x0008
        /*0058*/ 	.byte	0x00, 0xf0, 0x11, 0x00


	//----- nvinfo : EIATTR_KPARAM_INFO
	.align		4
.L_967:
        /*005c*/ 	.byte	0x04, 0x17
        /*005e*/ 	.short	(.L_969 - .L_968)
.L_968:
        /*0060*/ 	.word	0x00000000
        /*0064*/ 	.short	0x0001
        /*0066*/ 	.short	0x0004
        /*0068*/ 	.byte	0x00, 0xf0, 0x11, 0x00


	//----- nvinfo : EIATTR_KPARAM_INFO
	.align		4
.L_969:
        /*006c*/ 	.byte	0x04, 0x17
        /*006e*/ 	.short	(.L_971 - .L_970)
.L_970:
        /*0070*/ 	.word	0x00000000
        /*0074*/ 	.short	0x0000
        /*0076*/ 	.short	0x0000
        /*0078*/ 	.byte	0x00, 0xf0, 0x11, 0x00


	//----- nvinfo : EIATTR_MAXREG_COUNT
	.align		4
.L_971:
        /*007c*/ 	.byte	0x03, 0x1b
        /*007e*/ 	.short	0x0040


	//----- nvinfo : EIATTR_MERCURY_ISA_VERSION
	.align		4
        /*0080*/ 	.byte	0x03, 0x5f
        /*0082*/ 	.short	0x0000


	//----- nvinfo : EIATTR_EXIT_INSTR_OFFSETS
	.align		4
        /*0084*/ 	.byte	0x04, 0x1c
        /*0086*/ 	.short	(.L_973 - .L_972)


	//   ....[0]....
.L_972:
        /*0088*/ 	.word	0x00000050


	//   ....[1]....
        /*008c*/ 	.word	0x00000300


	//   ....[2]....
        /*0090*/ 	.word	0x00000570


	//   ....[3]....
        /*0094*/ 	.word	0x000019e0


	//----- nvinfo : EIATTR_MAX_THREADS
	.align		4
.L_973:
        /*0098*/ 	.byte	0x04, 0x05
        /*009a*/ 	.short	(.L_975 - .L_974)
.L_974:
        /*009c*/ 	.word	0x00000400
        /*00a0*/ 	.word	0x00000001
        /*00a4*/ 	.word	0x00000001
.L_975:


//--------------------- .nv.info._ZN2at6native54_GLOBAL__N__aa9a477a_21_UpSampleBilinear2d_cu_607db5e334upsample_bilinear2d_nhwc_out_frameIffEEvT0_S3_biiiiiPKT_PS4_i --------------------------
	.section	.nv.info._ZN2at6native54_GLOBAL__N__aa9a477a_21_UpSampleBilinear2d_cu_607db5e334upsample_bilinear2d_nhwc_out_frameIffEEvT0_S3_biiiiiPKT_PS4_i,"",@"SHT_CUDA_INFO"
	.sectionflags	@""
	.align	4


	//----- nvinfo : EIATTR_CUDA_API_VERSION
	.align		4
        /*0000*/ 	.byte	0x04, 0x37
        /*0002*/ 	.short	(.L_977 - .L_976)
.L_976:
        /*0004*/ 	.word	0x00000082


	//----- nvinfo : EIATTR_SW2861232_WAR
	.align		4
.L_977:
        /*0008*/ 	.byte	0x01, 0x35
	.zero		2


	//----- nvinfo : EIATTR_PARAM_CBANK
	.align		4
        /*000c*/ 	.byte	0x04, 0x0a
        /*000e*/ 	.short	(.L_979 - .L_978)
	.align		4
.L_978:
        /*0010*/ 	.word	index@(.nv.constant0._ZN2at6native54_GLOBAL__N__aa9a477a_21_UpSampleBilinear2d_cu_607db5e334upsample_bilinear2d_nhwc_out_frameIffEEvT0_S3_biiiiiPKT_PS4_i)
        /*0014*/ 	.short	0x0160
        /*0016*/ 	.short	0x0034


	//----- nvinfo : EIATTR_CBANK_PARAM_SIZE
	.align		4
.L_979:
        /*0018*/ 	.byte	0x03, 0x19
        /*001a*/ 	.short	0x0034


	//----- nvinfo : EIATTR_KPARAM_INFO
	.align		4
        /*001c*/ 	.byte	0x04, 0x17
        /*001e*/ 	.short	(.L_981 - .L_980)
.L_980:
        /*0020*/ 	.word	0x00000000
        /*0024*/ 	.short	0x000a
        /*0026*/ 	.short	0x0030
        /*0028*/ 	.byte	0x00, 0xf0, 0x11, 0x00


	//----- nvinfo : EIATTR_KPARAM_INFO
	.align		4
.L_981:
        /*002c*/ 	.byte	0x04, 0x17
        /*002e*/ 	.short	(.L_983 - .L_982)
.L_982:
        /*0030*/ 	.word	0x00000000
        /*0034*/ 	.short	0x0009
        /*0036*/ 	.short	0x0028
        /*0038*/ 	.byte	0x00, 0xf0, 0x21, 0x00


	//----- nvinfo : EIATTR_KPARAM_INFO
	.align		4
.L_983:
        /*003c*/ 	.byte	0x04, 0x17
        /*003e*/ 	.short	(.L_985 - .L_984)
.L_984:
        /*0040*/ 	.word	0x00000000
        /*0044*/ 	.short	0x0008
        /*0046*/ 	.short	0x0020
        /*0048*/ 	.byte	0x00, 0xf0, 0x21, 0x00


	//----- nvinfo : EIATTR_KPARAM_INFO
	.align		4
.L_985:
        /*004c*/ 	.byte	0x04, 0x17
        /*004e*/ 	.short	(.L_987 - .L_986)
.L_986:
        /*0050*/ 	.word	0x00000000
        /*0054*/ 	.short	0x0007
        /*0056*/ 	.short	0x001c
        /*0058*/ 	.byte	0x00, 0xf0, 0x11, 0x00


	//----- nvinfo : EIATTR_KPARAM_INFO
	.align		4
.L_987:
        /*005c*/ 	.byte	0x04, 0x17
        /*005e*/ 	.short	(.L_989 - .L_988)
.L_988:
        /*0060*/ 	.word	0x00000000
        /*0064*/ 	.short	0x0006
        /*0066*/ 	.short	0x0018
        /*0068*/ 	.byte	0x00, 0xf0, 0x11, 0x00


	//----- nvinfo : EIATTR_KPARAM_INFO
	.align		4
.L_989:
        /*006c*/ 	.byte	0x04, 0x17
        /*006e*/ 	.short	(.L_991 - .L_990)
.L_990:
        /*0070*/ 	.word	0x00000000
        /*0074*/ 	.short	0x0005
        /*0076*/ 	.short	0x0014
        /*0078*/ 	.byte	0x00, 0xf0, 0x11, 0x00


	//----- nvinfo : EIATTR_KPARAM_INFO
	.align		4
.L_991:
        /*007c*/ 	.byte	0x04, 0x17
        /*007e*/ 	.short	(.L_993 - .L_992)
.L_992:
        /*0080*/ 	.word	0x00000000
        /*0084*/ 	.short	0x0004
        /*0086*/ 	.short	0x0010
        /*0088*/ 	.byte	0x00, 0xf0, 0x11, 0x00


	//----- nvinfo : EIATTR_KPARAM_INFO
	.align		4
.L_993:
        /*008c*/ 	.byte	0x04, 0x17
        /*008e*/ 	.short	(.L_995 - .L_994)
.L_994:
        /*0090*/ 	.word	0x00000000
        /*0094*/ 	.short	0x0003
        /*0096*/ 	.short	0x000c
        /*0098*/ 	.byte	0x00, 0xf0, 0x11, 0x00


	//----- nvinfo : EIATTR_KPARAM_INFO
	.align		4
.L_995:
        /*009c*/ 	.byte	0x04, 0x17
        /*009e*/ 	.short	(.L_997 - .L_996)
.L_996:
        /*00a0*/ 	.word	0x00000000
        /*00a4*/ 	.short	0x0002
        /*00a6*/ 	.short	0x0008
        /*00a8*/ 	.byte	0x00, 0xf0, 0x05, 0x00


	//----- nvinfo : EIATTR_KPARAM_INFO
	.align		4
.L_997:
        /*00ac*/ 	.byte	0x04, 0x17
        /*00ae*/ 	.short	(.L_999 - .L_998)
.L_998:
        /*00b0*/ 	.word	0x00000000
        /*00b4*/ 	.short	0x0001
        /*00b6*/ 	.short	0x0004
        /*00b8*/ 	.byte	0x00, 0xf0, 0x11, 0x00


	//----- nvinfo : EIATTR_KPARAM_INFO
	.align		4
.L_999:
        /*00bc*/ 	.byte	0x04, 0x17
        /*00be*/ 	.short	(.L_1001 - .L_1000)
.L_1000:
        /*00c0*/ 	.word	0x00000000
        /*00c4*/ 	.short	0x0000
        /*00c6*/ 	.short	0x0000
        /*00c8*/ 	.byte	0x00, 0xf0, 0x11, 0x00


	//----- nvinfo : EIATTR_MAXREG_COUNT
	.align		4
.L_1001:
        /*00cc*/ 	.byte	0x03, 0x1b
        /*00ce*/ 	.short	0x0040


	//----- nvinfo : EIATTR_MERCURY_ISA_VERSION
	.align		4
        /*00d0*/ 	.byte	0x03, 0x5f
        /*00d2*/ 	.short	0x0000


	//----- nvinfo : EIATTR_EXIT_INSTR_OFFSETS
	.align		4
        /*00d4*/ 	.byte	0x04, 0x1c
        /*00d6*/ 	.short	(.L_1003 - .L_1002)


	//   ....[0]....
.L_1002:
        /*00d8*/ 	.word	0x00000050


	//   ....[1]....
        /*00dc*/ 	.word	0x00000cb0


	//----- nvinfo : EIATTR_MAX_THREADS
	.align		4
.L_1003:
        /*00e0*/ 	.byte	0x04, 0x05
        /*00e2*/ 	.short	(.L_1005 - .L_1004)
.L_1004:
        /*00e4*/ 	.word	0x00000400
        /*00e8*/ 	.word	0x00000001
        /*00ec*/ 	.word	0x00000001
.L_1005:


//--------------------- .nv.info._ZN2at6native54_GLOBAL__N__aa9a477a_21_UpSampleBilinear2d_cu_607db5e329upsample_bilinear2d_out_frameIddEEviT0_S3_bNS_27GenericPackedTensorAccessorIKT_Lm4ENS_16DefaultPtrTraitsElEENS4_IS5_Lm4ES7_lEE --------------------------
	.section	.nv.info._ZN2at6native54_GLOBAL__N__aa9a477a_21_UpSampleBilinear2d_cu_607db5e329upsample_bilinear2d_out_frameIddEEviT0_S3_bNS_27GenericPackedTensorAccessorIKT_Lm4ENS_16DefaultPtrTraitsElEENS4_IS5_Lm4ES7_lEE,"",@"SHT_CUDA_INFO"
	.sectionflags	@""
	.align	4


	//----- nvinfo : EIATTR_CUDA_API_VERSION
	.align		4
        /*0000*/ 	.byte	0x04, 0x37
        /*0002*/ 	.short	(.L_1007 - .L_1006)
.L_1006:
        /*0004*/ 	.word	0x00000082


	//----- nvinfo : EIATTR_SW2861232_WAR
	.align		4
.L_1007:
        /*0008*/ 	.byte	0x01, 0x35
	.zero		2


	//----- nvinfo : EIATTR_PARAM_CBANK
	.align		4
        /*000c*/ 	.byte	0x04, 0x0a
        /*000e*/ 	.short	(.L_1009 - .L_1008)
	.align		4
.L_1008:
        /*0010*/ 	.word	index@(.nv.constant0._ZN2at6native54_GLOBAL__N__aa9a477a_21_UpSampleBilinear2d_cu_607db5e329upsample_bilinear2d_out_frameIddEEviT0_S3_bNS_27GenericPackedTensorAccessorIKT_Lm4ENS_16DefaultPtrTraitsElEENS4_IS5_Lm4ES7_lEE)
        /*0014*/ 	.short	0x0160
        /*0016*/ 	.short	0x00b0


	//----- nvinfo : EIATTR_CBANK_PARAM_SIZE
	.align		4
.L_1009:
        /*0018*/ 	.byte	0x03, 0x19
        /*001a*/ 	.short	0x00b0


	//----- nvinfo : EIATTR_KPARAM_INFO
	.align		4
        /*001c*/ 	.byte	0x04, 0x17
        /*001e*/ 	.short	(.L_1011 - .L_1010)
.L_1010:
        /*0020*/ 	.word	0x00000000
        /*0024*/ 	.short	0x0005
        /*0026*/ 	.short	0x0068
        /*0028*/ 	.byte	0x00, 0xf0, 0x21, 0x01


	//----- nvinfo : EIATTR_KPARAM_INFO
	.align		4
.L_1011:
        /*002c*/ 	.byte	0x04, 0x17
        /*002e*/ 	.short	(.L_1013 - .L_1012)
.L_1012:
        /*0030*/ 	.word	0x00000000
        /*0034*/ 	.short	0x0004
        /*0036*/ 	.short	0x0020
        /*0038*/ 	.byte	0x00, 0xf0, 0x21, 0x01


	//----- nvinfo : EIATTR_KPARAM_INFO
	.align		4
.L_1013:
        /*003c*/ 	.byte	0x04, 0x17
        /*003e*/ 	.short	(.L_1015 - .L_1014)
.L_1014:
        /*0040*/ 	.word	0x00000000
        /*0044*/ 	.short	0x0003
        /*0046*/ 	.short	0x0018
        /*0048*/ 	.byte	0x00, 0xf0, 0x05, 0x00


	//----- nvinfo : EIATTR_KPARAM_INFO
	.align		4
.L_1015:
        /*004c*/ 	.byte	0x04, 0x17
        /*004e*/ 	.short	(.L_1017 - .L_1016)
.L_1016:
        /*0050*/ 	.word	0x00000000
        /*0054*/ 	.short	0x0002
        /*0056*/ 	.short	0x0010
        /*0058*/ 	.byte	0x00, 0xf0, 0x21, 0x00


	//----- nvinfo : EIATTR_KPARAM_INFO
	.align		4
.L_1017:
        /*005c*/ 	.byte	0x04, 0x17
        /*005e*/ 	.short	(.L_1019 - .L_1018)
.L_1018:
        /*0060*/ 	.word	0x00000000
        /*0064*/ 	.short	0x0001
        /*0066*/ 	.short	0x0008
        /*0068*/ 	.byte	0x00, 0xf0, 0x21, 0x00


	//----- nvinfo : EIATTR_KPARAM_INFO
	.align		4
.L_1019:
        /*006c*/ 	.byte	0x04, 0x17
        /*006e*/ 	.short	(.L_1021 - .L_1020)
.L_1020:
        /*0070*/ 	.word	0x00000000
        /*0074*/ 	.short	0x0000
        /*0076*/ 	.short	0x0000
        /*0078*/ 	.byte	0x00, 0xf0, 0x11, 0x00


	//----- nvinfo : EIATTR_MAXREG_COUNT
	.align		4
.L_1021:
        /*007c*/ 	.byte	0x03, 0x1b
        /*007e*/ 	.short	0x0040


	//----- nvinfo : EIATTR_MERCURY_ISA_VERSION
	.align		4
        /*0080*/ 	.byte	0x03, 0x5f
        /*0082*/ 	.short	0x0000


	//----- nvinfo : EIATTR_EXIT_INSTR_OFFSETS
	.align		4
        /*0084*/ 	.byte	0x04, 0x1c
        /*0086*/ 	.short	(.L_1023 - .L_1022)


	//   ....[0]....
.L_1022:
        /*0088*/ 	.word	0x00000050


	//   ....[1]....
        /*008c*/ 	.word	0x000003c0


	//   ....[2]....
        /*0090*/ 	.word	0x000005d0


	//   ....[3]....
        /*0094*/ 	.word	0x00001a50


	//----- nvinfo : EIATTR_MAX_THREADS
	.align		4
.L_1023:
        /*0098*/ 	.byte	0x04, 0x05
        /*009a*/ 	.short	(.L_1025 - .L_1024)
.L_1024:
        /*009c*/ 	.word	0x00000400
        /*00a0*/ 	.word	0x00000001
        /*00a4*/ 	.word	0x00000001
.L_1025:


//--------------------- .nv.info._ZN2at6native54_GLOBAL__N__aa9a477a_21_UpSampleBilinear2d_cu_607db5e334upsample_bilinear2d_nhwc_out_frameIddEEvT0_S3_biiiiiPKT_PS4_i --------------------------
	.section	.nv.info._ZN2at6native54_GLOBAL__N__aa9a477a_21_UpSampleBilinear2d_cu_607db5e334upsample_bilinear2d_nhwc_out_frameIddEEvT0_S3_biiiiiPKT_PS4_i,"",@"SHT_CUDA_INFO"
	.sectionflags	@""
	.align	4


	//----- nvinfo : EIATTR_CUDA_API_VERSION
	.align		4
        /*0000*/ 	.byte	0x04, 0x37
        /*0002*/ 	.short	(.L_1027 - .L_1026)
.L_1026:
        /*0004*/ 	.word	0x00000082


	//----- nvinfo : EIATTR_SW2861232_WAR
	.align		4
.L_1027:
        /*0008*/ 	.byte	0x01, 0x35
	.zero		2


	//----- nvinfo : EIATTR_PARAM_CBANK
	.align		4
        /*000c*/ 	.byte	0x04, 0x0a
        /*000e*/ 	.short	(.L_1029 - .L_1028)
	.align		4
.L_1028:
        /*0010*/ 	.word	index@(.nv.constant0._ZN2at6native54_GLOBAL__N__aa9a477a_21_UpSampleBilinear2d_cu_607db5e334upsample_bilinear2d_nhwc_out_frameIddEEvT0_S3_biiiiiPKT_PS4_i)
        /*0014*/ 	.short	0x0160
        /*0016*/ 	.short	0x003c


	//----- nvinfo : EIATTR_CBANK_PARAM_SIZE
	.align		4
.L_1029:
        /*0018*/ 	.byte	0x03, 0x19
        /*001a*/ 	.short	0x003c


	//----- nvinfo : EIATTR_KPARAM_INFO
	.align		4
        /*001c*/ 	.byte	0x04, 0x17
        /*001e*/ 	.short	(.L_1031 - .L_1030)
.L_1030:
        /*0020*/ 	.word	0x00000000
        /*0024*/ 	.short	0x000a
        /*0026*/ 	.short	0x0038
        /*0028*/ 	.byte	0x00, 0xf0, 0x11, 0x00


	//----- nvinfo : EIATTR_KPARAM_INFO
	.align		4
.L_1031:
        /*002c*/ 	.byte	0x04, 0x17
        /*002e*/ 	.short	(.L_1033 - .L_1032)
.L_1032:
        /*0030*/ 	.word	0x00000000
        /*0034*/ 	.short	0x0009
        /*0036*/ 	.short	0x0030
        /*0038*/ 	.byte	0x00, 0xf0, 0x21, 0x00


	//----- nvinfo : EIATTR_KPARAM_INFO
	.align		4
.L_1033:
        /*003c*/ 	.byte	0x04, 0x17
        /*003e*/ 	.short	(.L_1035 - .L_1034)
.L_1034:
        /*0040*/ 	.word	0x00000000
        /*0044*/ 	.short	0x0008
        /*0046*/ 	.short	0x0028
        /*0048*/ 	.byte	0x00, 0xf0, 0x21, 0x00


	//----- nvinfo : EIATTR_KPARAM_INFO
	.align		4
.L_1035:
        /*004c*/ 	.byte	0x04, 0x17
        /*004e*/ 	.short	(.L_1037 - .L_1036)
.L_1036:
        /*0050*/ 	.word	0x00000000
        /*0054*/ 	.short	0x0007
        /*0056*/ 	.short	0x0024
        /*0058*/ 	.byte	0x00, 0xf0, 0x11, 0x00


	//----- nvinfo : EIATTR_KPARAM_INFO
	.align		4
.L_1037:
        /*005c*/ 	.byte	0x04, 0x17
        /*005e*/ 	.short	(.L_1039 - .L_1038)
.L_1038:
        /*0060*/ 	.word	0x00000000
        /*0064*/ 	.short	0x0006
        /*0066*/ 	.short	0x0020
        /*0068*/ 	.byte	0x00, 0xf0, 0x11, 0x00


	//----- nvinfo : EIATTR_KPARAM_INFO
	.align		4
.L_1039:
        /*006c*/ 	.byte	0x04, 0x17
        /*006e*/ 	.short	(.L_1041 - .L_1040)
.L_1040:
        /*0070*/ 	.word	0x00000000
        /*0074*/ 	.short	0x0005
        /*0076*/ 	.short	0x001c
        /*0078*/ 	.byte	0x00, 0xf0, 0x11, 0x00


	//----- nvinfo : EIATTR_KPARAM_INFO
	.align		4
.L_1041:
        /*007c*/ 	.byte	0x04, 0x17
        /*007e*/ 	.short	(.L_1043 - .L_1042)
.L_1042:
        /*0080*/ 	.word	0x00000000
        /*0084*/ 	.short	0x0004
        /*0086*/ 	.short	0x0018
        /*0088*/ 	.byte	0x00, 0xf0, 0x11, 0x00


	//----- nvinfo : EIATTR_KPARAM_INFO
	.align		4
.L_1043:
        /*008c*/ 	.byte	0x04, 0x17
        /*008e*/ 	.short	(.L_1045 - .L_1044)
.L_1044:
        /*0090*/ 	.word	0x00000000
        /*0094*/ 	.short	0x0003
        /*0096*/ 	.short	0x0014
        /*0098*/ 	.byte	0x00, 0xf0, 0x11, 0x00


	//----- nvinfo : EIATTR_KPARAM_INFO
	.align		4
.L_1045:
        /*009c*/ 	.byte	0x04, 0x17
        /*009e*/ 	.short	(.L_1047 - .L_1046)
.L_1046:
        /*00a0*/ 	.word	0x00000000
        /*00a4*/ 	.short	0x0002
        /*00a6*/ 	.short	0x0010
        /*00a8*/ 	.byte	0x00, 0xf0, 0x05, 0x00


	//----- nvinfo : EIATTR_KPARAM_INFO
	.align		4
.L_1047:
        /*00ac*/ 	.byte	0x04, 0x17
        /*00ae*/ 	.short	(.L_1049 - .L_1048)
.L_1048:
        /*00b0*/ 	.word	0x00000000
        /*00b4*/ 	.short	0x0001
        /*00b6*/ 	.short	0x0008
        /*00b8*/ 	.byte	0x00, 0xf0, 0x21, 0x00


	//----- nvinfo : EIATTR_KPARAM_INFO
	.align		4
.L_1049:
        /*00bc*/ 	.byte	0x04, 0x17
        /*00be*/ 	.short	(.L_1051 - .L_1050)
.L_1050:
        /*00c0*/ 	.word	0x00000000
        /*00c4*/ 	.short	0x0000
        /*00c6*/ 	.short	0x0000
        /*00c8*/ 	.byte	0x00, 0xf0, 0x21, 0x00


	//----- nvinfo : EIATTR_MAXREG_COUNT
	.align		4
.L_1051:
        /*00cc*/ 	.byte	0x03, 0x1b
        /*00ce*/ 	.short	0x0040


	//----- nvinfo : EIATTR_MERCURY_ISA_VERSION
	.align		4
        /*00d0*/ 	.byte	0x03, 0x5f
        /*00d2*/ 	.short	0x0000


	//----- nvinfo : EIATTR_EXIT_INSTR_OFFSETS
	.align		4
        /*00d4*/ 	.byte	0x04, 0x1c
        /*00d6*/ 	.short	(.L_1053 - .L_1052)


	//   ....[0]....
.L_1052:
        /*00d8*/ 	.word	0x00000050


	//   ....[1]....
        /*00dc*/ 	.word	0x00000d00


	//----- nvinfo : EIATTR_MAX_THREADS
	.align		4
.L_1053:
        /*00e0*/ 	.byte	0x04, 0x05
        /*00e2*/ 	.short	(.L_1055 - .L_1054)
.L_1054:
        /*00e4*/ 	.word	0x00000400
        /*00e8*/ 	.word	0x00000001
        /*00ec*/ 	.word	0x00000001
.L_1055:


//--------------------- .nv.callgraph             --------------------------
	.section	.nv.callgraph,"",@"SHT_CUDA_CALLGRAPH"
	.align	4
	.sectionentsize	8
	.align		4
        /*0000*/ 	.word	0x00000000
	.align		4
        /*0004*/ 	.word	0xffffffff
	.align		4
        /*0008*/ 	.word	0x00000000
	.align		4
        /*000c*/ 	.word	0xfffffffe
	.align		4
        /*0010*/ 	.word	0x00000000
	.align		4
        /*0014*/ 	.word	0xfffffffd
	.align		4
        /*0018*/ 	.word	0x00000000
	.align		4
        /*001c*/ 	.word	0xfffffffc


//--------------------- .nv.rel.action            --------------------------
	.section	.nv.rel.action,"",@"SHT_CUDA_RELOCINFO"
	.align	8
	.sectionentsize	8
        /*0000*/ 	.byte	0x73, 0x00, 0x00, 0x00, 0x00, 0x00, 0x00, 0x00, 0x00, 0x00, 0x00, 0x11, 0x25, 0x00, 0x05, 0x36


//--------------------- .nv.constant4             --------------------------
	.section	.nv.constant4,"a",@progbits
	.align	8
	.align		8
.nv.constant4:
        /*0000*/ 	.dword	_ZN52_INTERNAL_aa9a477a_21_UpSampleBilinear2d_cu_607db5e34cuda3std3__45__cpo5beginE
	.align		8
        /*0008*/ 	.dword	_ZN52_INTERNAL_aa9a477a_21_UpSampleBilinear2d_cu_607db5e34cuda3std3__45__cpo3endE
	.align		8
        /*0010*/ 	.dword	_ZN52_INTERNAL_aa9a477a_21_UpSampleBilinear2d_cu_607db5e34cuda3std3__45__cpo6cbeginE
	.align		8
        /*0018*/ 	.dword	_ZN52_INTERNAL_aa9a477a_21_UpSampleBilinear2d_cu_607db5e34cuda3std3__45__cpo4cendE
	.align		8
        /*0020*/ 	.dword	_ZN52_INTERNAL_aa9a477a_21_UpSampleBilinear2d_cu_607db5e34cuda3std3__45__cpo6rbeginE
	.align		8
        /*0028*/ 	.dword	_ZN52_INTERNAL_aa9a477a_21_UpSampleBilinear2d_cu_607db5e34cuda3std3__45__cpo4rendE
	.align		8
        /*0030*/ 	.dword	_ZN52_INTERNAL_aa9a477a_21_UpSampleBilinear2d_cu_607db5e34cuda3std3__45__cpo7crbeginE
	.align		8
        /*0038*/ 	.dword	_ZN52_INTERNAL_aa9a477a_21_UpSampleBilinear2d_cu_607db5e34cuda3std3__45__cpo5crendE
	.align		8
        /*0040*/ 	.dword	_ZN52_INTERNAL_aa9a477a_21_UpSampleBilinear2d_cu_607db5e34cuda3std3__454_GLOBAL__N__aa9a477a_21_UpSampleBilinear2d_cu_607db5e36ignoreE
	.align		8
        /*0048*/ 	.dword	_ZN52_INTERNAL_aa9a477a_21_UpSampleBilinear2d_cu_607db5e34cuda3std3__419piecewise_constructE
	.align		8
        /*0050*/ 	.dword	_ZN52_INTERNAL_aa9a477a_21_UpSampleBilinear2d_cu_607db5e34cuda3std3__48in_placeE
	.align		8
        /*0058*/ 	.dword	_ZN52_INTERNAL_aa9a477a_21_UpSampleBilinear2d_cu_607db5e34cuda3std3__420unreachable_sentinelE
	.align		8
        /*0060*/ 	.dword	_ZN52_INTERNAL_aa9a477a_21_UpSampleBilinear2d_cu_607db5e34cuda3std6ranges3__45__cpo4swapE
	.align		8
        /*0068*/ 	.dword	_ZN52_INTERNAL_aa9a477a_21_UpSampleBilinear2d_cu_607db5e34cuda3std6ranges3__45__cpo9iter_moveE
	.align		8
        /*0070*/ 	.dword	_ZN52_INTERNAL_aa9a477a_21_UpSampleBilinear2d_cu_607db5e34cuda3std6ranges3__45__cpo5beginE
	.align		8
        /*0078*/ 	.dword	_ZN52_INTERNAL_aa9a477a_21_UpSampleBilinear2d_cu_607db5e34cuda3std6ranges3__45__cpo3endE
	.align		8
        /*0080*/ 	.dword	_ZN52_INTERNAL_aa9a477a_21_UpSampleBilinear2d_cu_607db5e34cuda3std6ranges3__45__cpo6cbeginE
	.align		8
        /*0088*/ 	.dword	_ZN52_INTERNAL_aa9a477a_21_UpSampleBilinear2d_cu_607db5e34cuda3std6ranges3__45__cpo4cendE
	.align		8
        /*0090*/ 	.dword	_ZN52_INTERNAL_aa9a477a_21_UpSampleBilinear2d_cu_607db5e34cuda3std6ranges3__45__cpo7advanceE
	.align		8
        /*0098*/ 	.dword	_ZN52_INTERNAL_aa9a477a_21_UpSampleBilinear2d_cu_607db5e34cuda3std6ranges3__45__cpo9iter_swapE
	.align		8
        /*00a0*/ 	.dword	_ZN52_INTERNAL_aa9a477a_21_UpSampleBilinear2d_cu_607db5e34cuda3std6ranges3__45__cpo4nextE
	.align		8
        /*00a8*/ 	.dword	_ZN52_INTERNAL_aa9a477a_21_UpSampleBilinear2d_cu_607db5e34cuda3std6ranges3__45__cpo4prevE
	.align		8
        /*00b0*/ 	.dword	_ZN52_INTERNAL_aa9a477a_21_UpSampleBilinear2d_cu_607db5e34cuda3std6ranges3__45__cpo4dataE
	.align		8
        /*00b8*/ 	.dword	_ZN52_INTERNAL_aa9a477a_21_UpSampleBilinear2d_cu_607db5e34cuda3std6ranges3__45__cpo5cdataE
	.align		8
        /*00c0*/ 	.dword	_ZN52_INTERNAL_aa9a477a_21_UpSampleBilinear2d_cu_607db5e34cuda3std6ranges3__45__cpo4sizeE
	.align		8
        /*00c8*/ 	.dword	_ZN52_INTERNAL_aa9a477a_21_UpSampleBilinear2d_cu_607db5e34cuda3std6ranges3__45__cpo5ssizeE
	.align		8
        /*00d0*/ 	.dword	_ZN52_INTERNAL_aa9a477a_21_UpSampleBilinear2d_cu_607db5e34cuda3std6ranges3__45__cpo8distanceE
	.align		8
        /*00d8*/ 	.dword	_ZN52_INTERNAL_aa9a477a_21_UpSampleBilinear2d_cu_607db5e36thrust23THRUST_300001_SM_800_NS6system6detail10sequential3seqE


//--------------------- .nv.constant2._ZN2at6native54_GLOBAL__N__aa9a477a_21_UpSampleBilinear2d_cu_607db5e336upsample_gen2d_aa_backward_out_frameIN3c108BFloat16EfNS0_18upsample_antialias20BicubicFilterFunctorEEEvT0_S7_NS_27GenericPackedTensorAccessorIT_Lm4ENS_16DefaultPtrTraitsElEENS8_IKS9_Lm4ESA_lEERKT1_ --------------------------
	.section	.nv.constant2._ZN2at6native54_GLOBAL__N__aa9a477a_21_UpSampleBilinear2d_cu_607db5e336upsample_gen2d_aa_backward_out_frameIN3c108BFloat16EfNS0_18upsample_antialias20BicubicFilterFunctorEEEvT0_S7_NS_27GenericPackedTensorAccessorIT_Lm4ENS_16DefaultPtrTraitsElEENS8_IKS9_Lm4ESA_lEERKT1_,"a",@progbits
	.sectionflags	@""
	.align	4
.nv.constant2._ZN2at6native54_GLOBAL__N__aa9a477a_21_UpSampleBilinear2d_cu_607db5e336upsample_gen2d_aa_backward_out_frameIN3c108BFloat16EfNS0_18upsample_antialias20BicubicFilterFunctorEEEvT0_S7_NS_27GenericPackedTensorAccessorIT_Lm4ENS_16DefaultPtrTraitsElEENS8_IKS9_Lm4ESA_lEERKT1_:
        /*0000*/ 	.byte	0x00, 0x00, 0x00, 0xf0, 0xff, 0xff, 0x0f, 0x38


//--------------------- .nv.constant0._ZN2at6native54_GLOBAL__N__aa9a477a_21_UpSampleBilinear2d_cu_607db5e336upsample_gen2d_aa_backward_out_frameIN3c108BFloat16EfNS0_18upsample_antialias20BicubicFilterFunctorEEEvT0_S7_NS_27GenericPackedTensorAccessorIT_Lm4ENS_16DefaultPtrTraitsElEENS8_IKS9_Lm4ESA_lEERKT1_ --------------------------
	.section	.nv.constant0._ZN2at6native54_GLOBAL__N__aa9a477a_21_UpSampleBilinear2d_cu_607db5e336upsample_gen2d_aa_backward_out_frameIN3c108BFloat16EfNS0_18upsample_antialias20BicubicFilterFunctorEEEvT0_S7_NS_27GenericPackedTensorAccessorIT_Lm4ENS_16DefaultPtrTraitsElEENS8_IKS9_Lm4ESA_lEERKT1_,"a",@progbits
	.sectionflags	@""
	.align	4
.nv.constant0._ZN2at6native54_GLOBAL__N__aa9a477a_21_UpSampleBilinear2d_cu_607db5e336upsample_gen2d_aa_backward_out_frameIN3c108BFloat16EfNS0_18upsample_antialias20BicubicFilterFunctorEEEvT0_S7_NS_27GenericPackedTensorAccessorIT_Lm4ENS_16DefaultPtrTraitsElEENS8_IKS9_Lm4ESA_lEERKT1_:
	.zero		512


//--------------------- .nv.constant2._ZN2at6native54_GLOBAL__N__aa9a477a_21_UpSampleBilinear2d_cu_607db5e336upsample_gen2d_aa_backward_out_frameIN3c104HalfEfNS0_18upsample_antialias20BicubicFilterFunctorEEEvT0_S7_NS_27GenericPackedTensorAccessorIT_Lm4ENS_16DefaultPtrTraitsElEENS8_IKS9_Lm4ESA_lEERKT1_ --------------------------
	.section	.nv.constant2._ZN2at6native54_GLOBAL__N__aa9a477a_21_UpSampleBilinear2d_cu_607db5e336upsample_gen2d_aa_backward_out_frameIN3c104HalfEfNS0_18upsample_antialias20BicubicFilterFunctorEEEvT0_S7_NS_27GenericPackedTensorAccessorIT_Lm4ENS_16DefaultPtrTraitsElEENS8_IKS9_Lm4ESA_lEERKT1_,"a",@progbits
	.sectionflags	@""
	.align	4
.nv.constant2._ZN2at6native54_GLOBAL__N__aa9a477a_21_UpSampleBilinear2d_cu_607db5e336upsample_gen2d_aa_backward_out_frameIN3c104HalfEfNS0_18upsample_antialias20BicubicFilterFunctorEEEvT0_S7_NS_27GenericPackedTensorAccessorIT_Lm4ENS_16DefaultPtrTraitsElEENS8_IKS9_Lm4ESA_lEERKT1_:
        /*0000*/ 	.byte	0x00, 0x00, 0x00, 0xf0, 0xff, 0xff, 0x0f, 0x38


//--------------------- .nv.constant0._ZN2at6native54_GLOBAL__N__aa9a477a_21_UpSampleBilinear2d_cu_607db5e336upsample_gen2d_aa_backward_out_frameIN3c104HalfEfNS0_18upsample_antialias20BicubicFilterFunctorEEEvT0_S7_NS_27GenericPackedTensorAccessorIT_Lm4ENS_16DefaultPtrTraitsElEENS8_IKS9_Lm4ESA_lEERKT1_ --------------------------
	.section	.nv.constant0._ZN2at6native54_GLOBAL__N__aa9a477a_21_UpSampleBilinear2d_cu_607db5e336upsample_gen2d_aa_backward_out_frameIN3c104HalfEfNS0_18upsample_antialias20BicubicFilterFunctorEEEvT0_S7_NS_27GenericPackedTensorAccessorIT_Lm4ENS_16DefaultPtrTraitsElEENS8_IKS9_Lm4ESA_lEERKT1_,"a",@progbits
	.sectionflags	@""
	.align	4
.nv.constant0._ZN2at6native54_GLOBAL__N__aa9a477a_21_UpSampleBilinear2d_cu_607db5e336upsample_gen2d_aa_backward_out_frameIN3c104HalfEfNS0_18upsample_antialias20BicubicFilterFunctorEEEvT0_S7_NS_27GenericPackedTensorAccessorIT_Lm4ENS_16DefaultPtrTraitsElEENS8_IKS9_Lm4ESA_lEERKT1_:
	.zero		512


//--------------------- .nv.constant2._ZN2at6native54_GLOBAL__N__aa9a477a_21_UpSampleBilinear2d_cu_607db5e336upsample_gen2d_aa_backward_out_frameIffNS0_18upsample_antialias20BicubicFilterFunctorEEEvT0_S5_NS_27GenericPackedTensorAccessorIT_Lm4ENS_16DefaultPtrTraitsElEENS6_IKS7_Lm4ES8_lEERKT1_ --------------------------
	.section	.nv.constant2._ZN2at6native54_GLOBAL__N__aa9a477a_21_UpSampleBilinear2d_cu_607db5e336upsample_gen2d_aa_backward_out_frameIffNS0_18upsample_antialias20BicubicFilterFunctorEEEvT0_S5_NS_27GenericPackedTensorAccessorIT_Lm4ENS_16DefaultPtrTraitsElEENS6_IKS7_Lm4ES8_lEERKT1_,"a",@progbits
	.sectionflags	@""
	.align	4
.nv.constant2._ZN2at6native54_GLOBAL__N__aa9a477a_21_UpSampleBilinear2d_cu_607db5e336upsample_gen2d_aa_backward_out_frameIffNS0_18upsample_antialias20BicubicFilterFunctorEEEvT0_S5_NS_27GenericPackedTensorAccessorIT_Lm4ENS_16DefaultPtrTraitsElEENS6_IKS7_Lm4ES8_lEERKT1_:
        /*0000*/ 	.byte	0x00, 0x00, 0x00, 0xf0, 0xff, 0xff, 0x0f, 0x38


//--------------------- .nv.constant0._ZN2at6native54_GLOBAL__N__aa9a477a_21_UpSampleBilinear2d_cu_607db5e336upsample_gen2d_aa_backward_out_frameIffNS0_18upsample_antialias20BicubicFilterFunctorEEEvT0_S5_NS_27GenericPackedTensorAccessorIT_Lm4ENS_16DefaultPtrTraitsElEENS6_IKS7_Lm4ES8_lEERKT1_ --------------------------
	.section	.nv.constant0._ZN2at6native54_GLOBAL__N__aa9a477a_21_UpSampleBilinear2d_cu_607db5e336upsample_gen2d_aa_backward_out_frameIffNS0_18upsample_antialias20BicubicFilterFunctorEEEvT0_S5_NS_27GenericPackedTensorAccessorIT_Lm4ENS_16DefaultPtrTraitsElEENS6_IKS7_Lm4ES8_lEERKT1_,"a",@progbits
	.sectionflags	@""
	.align	4
.nv.constant0._ZN2at6native54_GLOBAL__N__aa9a477a_21_UpSampleBilinear2d_cu_607db5e336upsample_gen2d_aa_backward_out_frameIffNS0_18upsample_antialias20BicubicFilterFunctorEEEvT0_S5_NS_27GenericPackedTensorAccessorIT_Lm4ENS_16DefaultPtrTraitsElEENS6_IKS7_Lm4ES8_lEERKT1_:
	.zero		512


//--------------------- .nv.constant2._ZN2at6native54_GLOBAL__N__aa9a477a_21_UpSampleBilinear2d_cu_607db5e336upsample_gen2d_aa_backward_out_frameIddNS0_18upsample_antialias20BicubicFilterFunctorEEEvT0_S5_NS_27GenericPackedTensorAccessorIT_Lm4ENS_16DefaultPtrTraitsElEENS6_IKS7_Lm4ES8_lEERKT1_ --------------------------
	.section	.nv.constant2._ZN2at6native54_GLOBAL__N__aa9a477a_21_UpSampleBilinear2d_cu_607db5e336upsample_gen2d_aa_backward_out_frameIddNS0_18upsample_antialias20BicubicFilterFunctorEEEvT0_S5_NS_27GenericPackedTensorAccessorIT_Lm4ENS_16DefaultPtrTraitsElEENS6_IKS7_Lm4ES8_lEERKT1_,"a",@progbits
	.sectionflags	@""
	.align	4
.nv.constant2._ZN2at6native54_GLOBAL__N__aa9a477a_21_UpSampleBilinear2d_cu_607db5e336upsample_gen2d_aa_backward_out_frameIddNS0_18upsample_antialias20BicubicFilterFunctorEEEvT0_S5_NS_27GenericPackedTensorAccessorIT_Lm4ENS_16DefaultPtrTraitsElEENS6_IKS7_Lm4ES8_lEERKT1_:
        /*0000*/ 	.byte	0x00, 0x00, 0x00, 0xf0, 0xff, 0xff, 0x0f, 0x38


//--------------------- .nv.constant0._ZN2at6native54_GLOBAL__N__aa9a477a_21_UpSampleBilinear2d_cu_607db5e336upsample_gen2d_aa_backward_out_frameIddNS0_18upsample_antialias20BicubicFilterFunctorEEEvT0_S5_NS_27GenericPackedTensorAccessorIT_Lm4ENS_16DefaultPtrTraitsElEENS6_IKS7_Lm4ES8_lEERKT1_ --------------------------
	.section	.nv.constant0._ZN2at6native54_GLOBAL__N__aa9a477a_21_UpSampleBilinear2d_cu_607db5e336upsample_gen2d_aa_backward_out_frameIddNS0_18upsample_antialias20BicubicFilterFunctorEEEvT0_S5_NS_27GenericPackedTensorAccessorIT_Lm4ENS_16DefaultPtrTraitsElEENS6_IKS7_Lm4ES8_lEERKT1_,"a",@progbits
	.sectionflags	@""
	.align	4
.nv.constant0._ZN2at6native54_GLOBAL__N__aa9a477a_21_UpSampleBilinear2d_cu_607db5e336upsample_gen2d_aa_backward_out_frameIddNS0_18upsample_antialias20BicubicFilterFunctorEEEvT0_S5_NS_27GenericPackedTensorAccessorIT_Lm4ENS_16DefaultPtrTraitsElEENS6_IKS7_Lm4ES8_lEERKT1_:
	.zero		520


//--------------------- .nv.constant2._ZN2at6native54_GLOBAL__N__aa9a477a_21_UpSampleBilinear2d_cu_607db5e327upsample_gen2d_aa_out_frameIN3c108BFloat16EfNS0_18upsample_antialias20BicubicFilterFunctorEEEvT0_S7_NS_27GenericPackedTensorAccessorIKT_Lm4ENS_16DefaultPtrTraitsElEENS8_IS9_Lm4ESB_lEERKT1_ --------------------------
	.section	.nv.constant2._ZN2at6native54_GLOBAL__N__aa9a477a_21_UpSampleBilinear2d_cu_607db5e327upsample_gen2d_aa_out_frameIN3c108BFloat16EfNS0_18upsample_antialias20BicubicFilterFunctorEEEvT0_S7_NS_27GenericPackedTensorAccessorIKT_Lm4ENS_16DefaultPtrTraitsElEENS8_IS9_Lm4ESB_lEERKT1_,"a",@progbits
	.sectionflags	@""
	.align	4
.nv.constant2._ZN2at6native54_GLOBAL__N__aa9a477a_21_UpSampleBilinear2d_cu_607db5e327upsample_gen2d_aa_out_frameIN3c108BFloat16EfNS0_18upsample_antialias20BicubicFilterFunctorEEEvT0_S7_NS_27GenericPackedTensorAccessorIKT_Lm4ENS_16DefaultPtrTraitsElEENS8_IS9_Lm4ESB_lEERKT1_:
        /*0000*/ 	.byte	0x00, 0x00, 0x00, 0xf0, 0xff, 0xff, 0x0f, 0x38


//--------------------- .nv.constant0._ZN2at6native54_GLOBAL__N__aa9a477a_21_UpSampleBilinear2d_cu_607db5e327upsample_gen2d_aa_out_frameIN3c108BFloat16EfNS0_18upsample_antialias20BicubicFilterFunctorEEEvT0_S7_NS_27GenericPackedTensorAccessorIKT_Lm4ENS_16DefaultPtrTraitsElEENS8_IS9_Lm4ESB_lEERKT1_ --------------------------
	.section	.nv.constant0._ZN2at6native54_GLOBAL__N__aa9a477a_21_UpSampleBilinear2d_cu_607db5e327upsample_gen2d_aa_out_frameIN3c108BFloat16EfNS0_18upsample_antialias20BicubicFilterFunctorEEEvT0_S7_NS_27GenericPackedTensorAccessorIKT_Lm4ENS_16DefaultPtrTraitsElEENS8_IS9_Lm4ESB_lEERKT1_,"a",@progbits
	.sectionflags	@""
	.align	4
.nv.constant0._ZN2at6native54_GLOBAL__N__aa9a477a_21_UpSampleBilinear2d_cu_607db5e327upsample_gen2d_aa_out_frameIN3c108BFloat16EfNS0_18upsample_antialias20BicubicFilterFunctorEEEvT0_S7_NS_27GenericPackedTensorAccessorIKT_Lm4ENS_16DefaultPtrTraitsElEENS8_IS9_Lm4ESB_lEERKT1_:
	.zero		512


//--------------------- .nv.constant2._ZN2at6native54_GLOBAL__N__aa9a477a_21_UpSampleBilinear2d_cu_607db5e327upsample_gen2d_aa_out_frameIN3c104HalfEfNS0_18upsample_antialias20BicubicFilterFunctorEEEvT0_S7_NS_27GenericPackedTensorAccessorIKT_Lm4ENS_16DefaultPtrTraitsElEENS8_IS9_Lm4ESB_lEERKT1_ --------------------------
	.section	.nv.constant2._ZN2at6native54_GLOBAL__N__aa9a477a_21_UpSampleBilinear2d_cu_607db5e327upsample_gen2d_aa_out_frameIN3c104HalfEfNS0_18upsample_antialias20BicubicFilterFunctorEEEvT0_S7_NS_27GenericPackedTensorAccessorIKT_Lm4ENS_16DefaultPtrTraitsElEENS8_IS9_Lm4ESB_lEERKT1_,"a",@progbits
	.sectionflags	@""
	.align	4
.nv.constant2._ZN2at6native54_GLOBAL__N__aa9a477a_21_UpSampleBilinear2d_cu_607db5e327upsample_gen2d_aa_out_frameIN3c104HalfEfNS0_18upsample_antialias20BicubicFilterFunctorEEEvT0_S7_NS_27GenericPackedTensorAccessorIKT_Lm4ENS_16DefaultPtrTraitsElEENS8_IS9_Lm4ESB_lEERKT1_:
        /*0000*/ 	.byte	0x00, 0x00, 0x00, 0xf0, 0xff, 0xff, 0x0f, 0x38


//--------------------- .nv.constant0._ZN2at6native54_GLOBAL__N__aa9a477a_21_UpSampleBilinear2d_cu_607db5e327upsample_gen2d_aa_out_frameIN3c104HalfEfNS0_18upsample_antialias20BicubicFilterFunctorEEEvT0_S7_NS_27GenericPackedTensorAccessorIKT_Lm4ENS_16DefaultPtrTraitsElEENS8_IS9_Lm4ESB_lEERKT1_ --------------------------
	.section	.nv.constant0._ZN2at6native54_GLOBAL__N__aa9a477a_21_UpSampleBilinear2d_cu_607db5e327upsample_gen2d_aa_out_frameIN3c104HalfEfNS0_18upsample_antialias20BicubicFilterFunctorEEEvT0_S7_NS_27GenericPackedTensorAccessorIKT_Lm4ENS_16DefaultPtrTraitsElEENS8_IS9_Lm4ESB_lEERKT1_,"a",@progbits
	.sectionflags	@""
	.align	4
.nv.constant0._ZN2at6native54_GLOBAL__N__aa9a477a_21_UpSampleBilinear2d_cu_607db5e327upsample_gen2d_aa_out_frameIN3c104HalfEfNS0_18upsample_antialias20BicubicFilterFunctorEEEvT0_S7_NS_27GenericPackedTensorAccessorIKT_Lm4ENS_16DefaultPtrTraitsElEENS8_IS9_Lm4ESB_lEERKT1_:
	.zero		512


//--------------------- .nv.constant2._ZN2at6native54_GLOBAL__N__aa9a477a_21_UpSampleBilinear2d_cu_607db5e327upsample_gen2d_aa_out_frameIffNS0_18upsample_antialias20BicubicFilterFunctorEEEvT0_S5_NS_27GenericPackedTensorAccessorIKT_Lm4ENS_16DefaultPtrTraitsElEENS6_IS7_Lm4ES9_lEERKT1_ --------------------------
	.section	.nv.constant2._ZN2at6native54_GLOBAL__N__aa9a477a_21_UpSampleBilinear2d_cu_607db5e327upsample_gen2d_aa_out_frameIffNS0_18upsample_antialias20BicubicFilterFunctorEEEvT0_S5_NS_27GenericPackedTensorAccessorIKT_Lm4ENS_16DefaultPtrTraitsElEENS6_IS7_Lm4ES9_lEERKT1_,"a",@progbits
	.sectionflags	@""
	.align	4
.nv.constant2._ZN2at6native54_GLOBAL__N__aa9a477a_21_UpSampleBilinear2d_cu_607db5e327upsample_gen2d_aa_out_frameIffNS0_18upsample_antialias20BicubicFilterFunctorEEEvT0_S5_NS_27GenericPackedTensorAccessorIKT_Lm4ENS_16DefaultPtrTraitsElEENS6_IS7_Lm4ES9_lEERKT1_:
        /*0000*/ 	.byte	0x00, 0x00, 0x00, 0xf0, 0xff, 0xff, 0x0f, 0x38


//--------------------- .nv.constant0._ZN2at6native54_GLOBAL__N__aa9a477a_21_UpSampleBilinear2d_cu_607db5e327upsample_gen2d_aa_out_frameIffNS0_18upsample_antialias20BicubicFilterFunctorEEEvT0_S5_NS_27GenericPackedTensorAccessorIKT_Lm4ENS_16DefaultPtrTraitsElEENS6_IS7_Lm4ES9_lEERKT1_ --------------------------
	.section	.nv.constant0._ZN2at6native54_GLOBAL__N__aa9a477a_21_UpSampleBilinear2d_cu_607db5e327upsample_gen2d_aa_out_frameIffNS0_18upsample_antialias20BicubicFilterFunctorEEEvT0_S5_NS_27GenericPackedTensorAccessorIKT_Lm4ENS_16DefaultPtrTraitsElEENS6_IS7_Lm4ES9_lEERKT1_,"a",@progbits
	.sectionflags	@""
	.align	4
.nv.constant0._ZN2at6native54_GLOBAL__N__aa9a477a_21_UpSampleBilinear2d_cu_607db5e327upsample_gen2d_aa_out_frameIffNS0_18upsample_antialias20BicubicFilterFunctorEEEvT0_S5_NS_27GenericPackedTensorAccessorIKT_Lm4ENS_16DefaultPtrTraitsElEENS6_IS7_Lm4ES9_lEERKT1_:
	.zero		512


//--------------------- .nv.constant2._ZN2at6native54_GLOBAL__N__aa9a477a_21_UpSampleBilinear2d_cu_607db5e327upsample_gen2d_aa_out_frameIddNS0_18upsample_antialias20BicubicFilterFunctorEEEvT0_S5_NS_27GenericPackedTensorAccessorIKT_Lm4ENS_16DefaultPtrTraitsElEENS6_IS7_Lm4ES9_lEERKT1_ --------------------------
	.section	.nv.constant2._ZN2at6native54_GLOBAL__N__aa9a477a_21_UpSampleBilinear2d_cu_607db5e327upsample_gen2d_aa_out_frameIddNS0_18upsample_antialias20BicubicFilterFunctorEEEvT0_S5_NS_27GenericPackedTensorAccessorIKT_Lm4ENS_16DefaultPtrTraitsElEENS6_IS7_Lm4ES9_lEERKT1_,"a",@progbits
	.sectionflags	@""
	.align	4
.nv.constant2._ZN2at6native54_GLOBAL__N__aa9a477a_21_UpSampleBilinear2d_cu_607db5e327upsample_gen2d_aa_out_frameIddNS0_18upsample_antialias20BicubicFilterFunctorEEEvT0_S5_NS_27GenericPackedTensorAccessorIKT_Lm4ENS_16DefaultPtrTraitsElEENS6_IS7_Lm4ES9_lEERKT1_:
        /*0000*/ 	.byte	0x00, 0x00, 0x00, 0xf0, 0xff, 0xff, 0x0f, 0x38


//--------------------- .nv.constant0._ZN2at6native54_GLOBAL__N__aa9a477a_21_UpSampleBilinear2d_cu_607db5e327upsample_gen2d_aa_out_frameIddNS0_18upsample_antialias20BicubicFilterFunctorEEEvT0_S5_NS_27GenericPackedTensorAccessorIKT_Lm4ENS_16DefaultPtrTraitsElEENS6_IS7_Lm4ES9_lEERKT1_ --------------------------
	.section	.nv.constant0._ZN2at6native54_GLOBAL__N__aa9a477a_21_UpSampleBilinear2d_cu_607db5e327upsample_gen2d_aa_out_frameIddNS0_18upsample_antialias20BicubicFilterFunctorEEEvT0_S5_NS_27GenericPackedTensorAccessorIKT_Lm4ENS_16DefaultPtrTraitsElEENS6_IS7_Lm4ES9_lEERKT1_,"a",@progbits
	.sectionflags	@""
	.align	4
.nv.constant0._ZN2at6native54_GLOBAL__N__aa9a477a_21_UpSampleBilinear2d_cu_607db5e327upsample_gen2d_aa_out_frameIddNS0_18upsample_antialias20BicubicFilterFunctorEEEvT0_S5_NS_27GenericPackedTensorAccessorIKT_Lm4ENS_16DefaultPtrTraitsElEENS6_IS7_Lm4ES9_lEERKT1_:
	.zero		520


//--------------------- .nv.constant2._ZN2at6native54_GLOBAL__N__aa9a477a_21_UpSampleBilinear2d_cu_607db5e336upsample_gen2d_aa_backward_out_frameIN3c108BFloat16EfNS0_18upsample_antialias21BilinearFilterFunctorEEEvT0_S7_NS_27GenericPackedTensorAccessorIT_Lm4ENS_16DefaultPtrTraitsElEENS8_IKS9_Lm4ESA_lEERKT1_ --------------------------
	.section	.nv.constant2._ZN2at6native54_GLOBAL__N__aa9a477a_21_UpSampleBilinear2d_cu_607db5e336upsample_gen2d_aa_backward_out_frameIN3c108BFloat16EfNS0_18upsample_antialias21BilinearFilterFunctorEEEvT0_S7_NS_27GenericPackedTensorAccessorIT_Lm4ENS_16DefaultPtrTraitsElEENS8_IKS9_Lm4ESA_lEERKT1_,"a",@progbits
	.sectionflags	@""
	.align	4
.nv.constant2._ZN2at6native54_GLOBAL__N__aa9a477a_21_UpSampleBilinear2d_cu_607db5e336upsample_gen2d_aa_backward_out_frameIN3c108BFloat16EfNS0_18upsample_antialias21BilinearFilterFunctorEEEvT0_S7_NS_27GenericPackedTensorAccessorIT_Lm4ENS_16DefaultPtrTraitsElEENS8_IKS9_Lm4ESA_lEERKT1_:
        /*0000*/ 	.byte	0x00, 0x00, 0x00, 0xf0, 0xff, 0xff, 0x0f, 0x38


//--------------------- .nv.constant0._ZN2at6native54_GLOBAL__N__aa9a477a_21_UpSampleBilinear2d_cu_607db5e336upsample_gen2d_aa_backward_out_frameIN3c108BFloat16EfNS0_18upsample_antialias21BilinearFilterFunctorEEEvT0_S7_NS_27GenericPackedTensorAccessorIT_Lm4ENS_16DefaultPtrTraitsElEENS8_IKS9_Lm4ESA_lEERKT1_ --------------------------
	.section	.nv.constant0._ZN2at6native54_GLOBAL__N__aa9a477a_21_UpSampleBilinear2d_cu_607db5e336upsample_gen2d_aa_backward_out_frameIN3c108BFloat16EfNS0_18upsample_antialias21BilinearFilterFunctorEEEvT0_S7_NS_27GenericPackedTensorAccessorIT_Lm4ENS_16DefaultPtrTraitsElEENS8_IKS9_Lm4ESA_lEERKT1_,"a",@progbits
	.sectionflags	@""
	.align	4
.nv.constant0._ZN2at6native54_GLOBAL__N__aa9a477a_21_UpSampleBilinear2d_cu_607db5e336upsample_gen2d_aa_backward_out_frameIN3c108BFloat16EfNS0_18upsample_antialias21BilinearFilterFunctorEEEvT0_S7_NS_27GenericPackedTensorAccessorIT_Lm4ENS_16DefaultPtrTraitsElEENS8_IKS9_Lm4ESA_lEERKT1_:
	.zero		512


//--------------------- .nv.constant2._ZN2at6native54_GLOBAL__N__aa9a477a_21_UpSampleBilinear2d_cu_607db5e336upsample_gen2d_aa_backward_out_frameIN3c104HalfEfNS0_18upsample_antialias21BilinearFilterFunctorEEEvT0_S7_NS_27GenericPackedTensorAccessorIT_Lm4ENS_16DefaultPtrTraitsElEENS8_IKS9_Lm4ESA_lEERKT1_ --------------------------
	.section	.nv.constant2._ZN2at6native54_GLOBAL__N__aa9a477a_21_UpSampleBilinear2d_cu_607db5e336upsample_gen2d_aa_backward_out_frameIN3c104HalfEfNS0_18upsample_antialias21BilinearFilterFunctorEEEvT0_S7_NS_27GenericPackedTensorAccessorIT_Lm4ENS_16DefaultPtrTraitsElEENS8_IKS9_Lm4ESA_lEERKT1_,"a",@progbits
	.sectionflags	@""
	.align	4
.nv.constant2._ZN2at6native54_GLOBAL__N__aa9a477a_21_UpSampleBilinear2d_cu_607db5e336upsample_gen2d_aa_backward_out_frameIN3c104HalfEfNS0_18upsample_antialias21BilinearFilterFunctorEEEvT0_S7_NS_27GenericPackedTensorAccessorIT_Lm4ENS_16DefaultPtrTraitsElEENS8_IKS9_Lm4ESA_lEERKT1_:
        /*0000*/ 	.byte	0x00, 0x00, 0x00, 0xf0, 0xff, 0xff, 0x0f, 0x38


//--------------------- .nv.constant0._ZN2at6native54_GLOBAL__N__aa9a477a_21_UpSampleBilinear2d_cu_607db5e336upsample_gen2d_aa_backward_out_frameIN3c104HalfEfNS0_18upsample_antialias21BilinearFilterFunctorEEEvT0_S7_NS_27GenericPackedTensorAccessorIT_Lm4ENS_16DefaultPtrTraitsElEENS8_IKS9_Lm4ESA_lEERKT1_ --------------------------
	.section	.nv.constant0._ZN2at6native54_GLOBAL__N__aa9a477a_21_UpSampleBilinear2d_cu_607db5e336upsample_gen2d_aa_backward_out_frameIN3c104HalfEfNS0_18upsample_antialias21BilinearFilterFunctorEEEvT0_S7_NS_27GenericPackedTensorAccessorIT_Lm4ENS_16DefaultPtrTraitsElEENS8_IKS9_Lm4ESA_lEERKT1_,"a",@progbits
	.sectionflags	@""
	.align	4
.nv.constant0._ZN2at6native54_GLOBAL__N__aa9a477a_21_UpSampleBilinear2d_cu_607db5e336upsample_gen2d_aa_backward_out_frameIN3c104HalfEfNS0_18upsample_antialias21BilinearFilterFunctorEEEvT0_S7_NS_27GenericPackedTensorAccessorIT_Lm4ENS_16DefaultPtrTraitsElEENS8_IKS9_Lm4ESA_lEERKT1_:
	.zero		512


//--------------------- .nv.constant2._ZN2at6native54_GLOBAL__N__aa9a477a_21_UpSampleBilinear2d_cu_607db5e336upsample_gen2d_aa_backward_out_frameIffNS0_18upsample_antialias21BilinearFilterFunctorEEEvT0_S5_NS_27GenericPackedTensorAccessorIT_Lm4ENS_16DefaultPtrTraitsElEENS6_IKS7_Lm4ES8_lEERKT1_ --------------------------
	.section	.nv.constant2._ZN2at6native54_GLOBAL__N__aa9a477a_21_UpSampleBilinear2d_cu_607db5e336upsample_gen2d_aa_backward_out_frameIffNS0_18upsample_antialias21BilinearFilterFunctorEEEvT0_S5_NS_27GenericPackedTensorAccessorIT_Lm4ENS_16DefaultPtrTraitsElEENS6_IKS7_Lm4ES8_lEERKT1_,"a",@progbits
	.sectionflags	@""
	.align	4
.nv.constant2._ZN2at6native54_GLOBAL__N__aa9a477a_21_UpSampleBilinear2d_cu_607db5e336upsample_gen2d_aa_backward_out_frameIffNS0_18upsample_antialias21BilinearFilterFunctorEEEvT0_S5_NS_27GenericPackedTensorAccessorIT_Lm4ENS_16DefaultPtrTraitsElEENS6_IKS7_Lm4ES8_lEERKT1_:
        /*0000*/ 	.byte	0x00, 0x00, 0x00, 0xf0, 0xff, 0xff, 0x0f, 0x38


//--------------------- .nv.constant0._ZN2at6native54_GLOBAL__N__aa9a477a_21_UpSampleBilinear2d_cu_607db5e336upsample_gen2d_aa_backward_out_frameIffNS0_18upsample_antialias21BilinearFilterFunctorEEEvT0_S5_NS_27GenericPackedTensorAccessorIT_Lm4ENS_16DefaultPtrTraitsElEENS6_IKS7_Lm4ES8_lEERKT1_ --------------------------
	.section	.nv.constant0._ZN2at6native54_GLOBAL__N__aa9a477a_21_UpSampleBilinear2d_cu_607db5e336upsample_gen2d_aa_backward_out_frameIffNS0_18upsample_antialias21BilinearFilterFunctorEEEvT0_S5_NS_27GenericPackedTensorAccessorIT_Lm4ENS_16DefaultPtrTraitsElEENS6_IKS7_Lm4ES8_lEERKT1_,"a",@progbits
	.sectionflags	@""
	.align	4
.nv.constant0._ZN2at6native54_GLOBAL__N__aa9a477a_21_UpSampleBilinear2d_cu_607db5e336upsample_gen2d_aa_backward_out_frameIffNS0_18upsample_antialias21BilinearFilterFunctorEEEvT0_S5_NS_27GenericPackedTensorAccessorIT_Lm4ENS_16DefaultPtrTraitsElEENS6_IKS7_Lm4ES8_lEERKT1_:
	.zero		512


//--------------------- .nv.constant2._ZN2at6native54_GLOBAL__N__aa9a477a_21_UpSampleBilinear2d_cu_607db5e336upsample_gen2d_aa_backward_out_frameIddNS0_18upsample_antialias21BilinearFilterFunctorEEEvT0_S5_NS_27GenericPackedTensorAccessorIT_Lm4ENS_16DefaultPtrTraitsElEENS6_IKS7_Lm4ES8_lEERKT1_ --------------------------
	.section	.nv.constant2._ZN2at6native54_GLOBAL__N__aa9a477a_21_UpSampleBilinear2d_cu_607db5e336upsample_gen2d_aa_backward_out_frameIddNS0_18upsample_antialias21BilinearFilterFunctorEEEvT0_S5_NS_27GenericPackedTensorAccessorIT_Lm4ENS_16DefaultPtrTraitsElEENS6_IKS7_Lm4ES8_lEERKT1_,"a",@progbits
	.sectionflags	@""
	.align	4
.nv.constant2._ZN2at6native54_GLOBAL__N__aa9a477a_21_UpSampleBilinear2d_cu_607db5e336upsample_gen2d_aa_backward_out_frameIddNS0_18upsample_antialias21BilinearFilterFunctorEEEvT0_S5_NS_27GenericPackedTensorAccessorIT_Lm4ENS_16DefaultPtrTraitsElEENS6_IKS7_Lm4ES8_lEERKT1_:
        /*0000*/ 	.byte	0x00, 0x00, 0x00, 0xf0, 0xff, 0xff, 0x0f, 0x38


//--------------------- .nv.constant0._ZN2at6native54_GLOBAL__N__aa9a477a_21_UpSampleBilinear2d_cu_607db5e336upsample_gen2d_aa_backward_out_frameIddNS0_18upsample_antialias21BilinearFilterFunctorEEEvT0_S5_NS_27GenericPackedTensorAccessorIT_Lm4ENS_16DefaultPtrTraitsElEENS6_IKS7_Lm4ES8_lEERKT1_ --------------------------
	.section	.nv.constant0._ZN2at6native54_GLOBAL__N__aa9a477a_21_UpSampleBilinear2d_cu_607db5e336upsample_gen2d_aa_backward_out_frameIddNS0_18upsample_antialias21BilinearFilterFunctorEEEvT0_S5_NS_27GenericPackedTensorAccessorIT_Lm4ENS_16DefaultPtrTraitsElEENS6_IKS7_Lm4ES8_lEERKT1_,"a",@progbits
	.sectionflags	@""
	.align	4
.nv.constant0._ZN2at6native54_GLOBAL__N__aa9a477a_21_UpSampleBilinear2d_cu_607db5e336upsample_gen2d_aa_backward_out_frameIddNS0_18upsample_antialias21BilinearFilterFunctorEEEvT0_S5_NS_27GenericPackedTensorAccessorIT_Lm4ENS_16DefaultPtrTraitsElEENS6_IKS7_Lm4ES8_lEERKT1_:
	.zero		520


//--------------------- .nv.constant2._ZN2at6native54_GLOBAL__N__aa9a477a_21_UpSampleBilinear2d_cu_607db5e327upsample_gen2d_aa_out_frameIN3c108BFloat16EfNS0_18upsample_antialias21BilinearFilterFunctorEEEvT0_S7_NS_27GenericPackedTensorAccessorIKT_Lm4ENS_16DefaultPtrTraitsElEENS8_IS9_Lm4ESB_lEERKT1_ --------------------------
	.section	.nv.constant2._ZN2at6native54_GLOBAL__N__aa9a477a_21_UpSampleBilinear2d_cu_607db5e327upsample_gen2d_aa_out_frameIN3c108BFloat16EfNS0_18upsample_antialias21BilinearFilterFunctorEEEvT0_S7_NS_27GenericPackedTensorAccessorIKT_Lm4ENS_16DefaultPtrTraitsElEENS8_IS9_Lm4ESB_lEERKT1_,"a",@progbits
	.sectionflags	@""
	.align	4
.nv.constant2._ZN2at6native54_GLOBAL__N__aa9a477a_21_UpSampleBilinear2d_cu_607db5e327upsample_gen2d_aa_out_frameIN3c108BFloat16EfNS0_18upsample_antialias21BilinearFilterFunctorEEEvT0_S7_NS_27GenericPackedTensorAccessorIKT_Lm4ENS_16DefaultPtrTraitsElEENS8_IS9_Lm4ESB_lEERKT1_:
        /*0000*/ 	.byte	0x00, 0x00, 0x00, 0xf0, 0xff, 0xff, 0x0f, 0x38


//--------------------- .nv.constant0._ZN2at6native54_GLOBAL__N__aa9a477a_21_UpSampleBilinear2d_cu_607db5e327upsample_gen2d_aa_out_frameIN3c108BFloat16EfNS0_18upsample_antialias21BilinearFilterFunctorEEEvT0_S7_NS_27GenericPackedTensorAccessorIKT_Lm4ENS_16DefaultPtrTraitsElEENS8_IS9_Lm4ESB_lEERKT1_ --------------------------
	.section	.nv.constant0._ZN2at6native54_GLOBAL__N__aa9a477a_21_UpSampleBilinear2d_cu_607db5e327upsample_gen2d_aa_out_frameIN3c108BFloat16EfNS0_18upsample_antialias21BilinearFilterFunctorEEEvT0_S7_NS_27GenericPackedTensorAccessorIKT_Lm4ENS_16DefaultPtrTraitsElEENS8_IS9_Lm4ESB_lEERKT1_,"a",@progbits
	.sectionflags	@""
	.align	4
.nv.constant0._ZN2at6native54_GLOBAL__N__aa9a477a_21_UpSampleBilinear2d_cu_607db5e327upsample_gen2d_aa_out_frameIN3c108BFloat16EfNS0_18upsample_antialias21BilinearFilterFunctorEEEvT0_S7_NS_27GenericPackedTensorAccessorIKT_Lm4ENS_16DefaultPtrTraitsElEENS8_IS9_Lm4ESB_lEERKT1_:
	.zero		512


//--------------------- .nv.constant2._ZN2at6native54_GLOBAL__N__aa9a477a_21_UpSampleBilinear2d_cu_607db5e327upsample_gen2d_aa_out_frameIN3c104HalfEfNS0_18upsample_antialias21BilinearFilterFunctorEEEvT0_S7_NS_27GenericPackedTensorAccessorIKT_Lm4ENS_16DefaultPtrTraitsElEENS8_IS9_Lm4ESB_lEERKT1_ --------------------------
	.section	.nv.constant2._ZN2at6native54_GLOBAL__N__aa9a477a_21_UpSampleBilinear2d_cu_607db5e327upsample_gen2d_aa_out_frameIN3c104HalfEfNS0_18upsample_antialias21BilinearFilterFunctorEEEvT0_S7_NS_27GenericPackedTensorAccessorIKT_Lm4ENS_16DefaultPtrTraitsElEENS8_IS9_Lm4ESB_lEERKT1_,"a",@progbits
	.sectionflags	@""
	.align	4
.nv.constant2._ZN2at6native54_GLOBAL__N__aa9a477a_21_UpSampleBilinear2d_cu_607db5e327upsample_gen2d_aa_out_frameIN3c104HalfEfNS0_18upsample_antialias21BilinearFilterFunctorEEEvT0_S7_NS_27GenericPackedTensorAccessorIKT_Lm4ENS_16DefaultPtrTraitsElEENS8_IS9_Lm4ESB_lEERKT1_:
        /*0000*/ 	.byte	0x00, 0x00, 0x00, 0xf0, 0xff, 0xff, 0x0f, 0x38


//--------------------- .nv.constant0._ZN2at6native54_GLOBAL__N__aa9a477a_21_UpSampleBilinear2d_cu_607db5e327upsample_gen2d_aa_out_frameIN3c104HalfEfNS0_18upsample_antialias21BilinearFilterFunctorEEEvT0_S7_NS_27GenericPackedTensorAccessorIKT_Lm4ENS_16DefaultPtrTraitsElEENS8_IS9_Lm4ESB_lEERKT1_ --------------------------
	.section	.nv.constant0._ZN2at6native54_GLOBAL__N__aa9a477a_21_UpSampleBilinear2d_cu_607db5e327upsample_gen2d_aa_out_frameIN3c104HalfEfNS0_18upsample_antialias21BilinearFilterFunctorEEEvT0_S7_NS_27GenericPackedTensorAccessorIKT_Lm4ENS_16DefaultPtrTraitsElEENS8_IS9_Lm4ESB_lEERKT1_,"a",@progbits
	.sectionflags	@""
	.align	4
.nv.constant0._ZN2at6native54_GLOBAL__N__aa9a477a_21_UpSampleBilinear2d_cu_607db5e327upsample_gen2d_aa_out_frameIN3c104HalfEfNS0_18upsample_antialias21BilinearFilterFunctorEEEvT0_S7_NS_27GenericPackedTensorAccessorIKT_Lm4ENS_16DefaultPtrTraitsElEENS8_IS9_Lm4ESB_lEERKT1_:
	.zero		512


//--------------------- .nv.constant2._ZN2at6native54_GLOBAL__N__aa9a477a_21_UpSampleBilinear2d_cu_607db5e327upsample_gen2d_aa_out_frameIffNS0_18upsample_antialias21BilinearFilterFunctorEEEvT0_S5_NS_27GenericPackedTensorAccessorIKT_Lm4ENS_16DefaultPtrTraitsElEENS6_IS7_Lm4ES9_lEERKT1_ --------------------------
	.section	.nv.constant2._ZN2at6native54_GLOBAL__N__aa9a477a_21_UpSampleBilinear2d_cu_607db5e327upsample_gen2d_aa_out_frameIffNS0_18upsample_antialias21BilinearFilterFunctorEEEvT0_S5_NS_27GenericPackedTensorAccessorIKT_Lm4ENS_16DefaultPtrTraitsElEENS6_IS7_Lm4ES9_lEERKT1_,"a",@progbits
	.sectionflags	@""
	.align	4
.nv.constant2._ZN2at6native54_GLOBAL__N__aa9a477a_21_UpSampleBilinear2d_cu_607db5e327upsample_gen2d_aa_out_frameIffNS0_18upsample_antialias21BilinearFilterFunctorEEEvT0_S5_NS_27GenericPackedTensorAccessorIKT_Lm4ENS_16DefaultPtrTraitsElEENS6_IS7_Lm4ES9_lEERKT1_:
        /*0000*/ 	.byte	0x00, 0x00, 0x00, 0xf0, 0xff, 0xff, 0x0f, 0x38


//--------------------- .nv.constant0._ZN2at6native54_GLOBAL__N__aa9a477a_21_UpSampleBilinear2d_cu_607db5e327upsample_gen2d_aa_out_frameIffNS0_18upsample_antialias21BilinearFilterFunctorEEEvT0_S5_NS_27GenericPackedTensorAccessorIKT_Lm4ENS_16DefaultPtrTraitsElEENS6_IS7_Lm4ES9_lEERKT1_ --------------------------
	.section	.nv.constant0._ZN2at6native54_GLOBAL__N__aa9a477a_21_UpSampleBilinear2d_cu_607db5e327upsample_gen2d_aa_out_frameIffNS0_18upsample_antialias21BilinearFilterFunctorEEEvT0_S5_NS_27GenericPackedTensorAccessorIKT_Lm4ENS_16DefaultPtrTraitsElEENS6_IS7_Lm4ES9_lEERKT1_,"a",@progbits
	.sectionflags	@""
	.align	4
.nv.constant0._ZN2at6native54_GLOBAL__N__aa9a477a_21_UpSampleBilinear2d_cu_607db5e327upsample_gen2d_aa_out_frameIffNS0_18upsample_antialias21BilinearFilterFunctorEEEvT0_S5_NS_27GenericPackedTensorAccessorIKT_Lm4ENS_16DefaultPtrTraitsElEENS6_IS7_Lm4ES9_lEERKT1_:
	.zero		512


//--------------------- .nv.constant2._ZN2at6native54_GLOBAL__N__aa9a477a_21_UpSampleBilinear2d_cu_607db5e327upsample_gen2d_aa_out_frameIddNS0_18upsample_antialias21BilinearFilterFunctorEEEvT0_S5_NS_27GenericPackedTensorAccessorIKT_Lm4ENS_16DefaultPtrTraitsElEENS6_IS7_Lm4ES9_lEERKT1_ --------------------------
	.section	.nv.constant2._ZN2at6native54_GLOBAL__N__aa9a477a_21_UpSampleBilinear2d_cu_607db5e327upsample_gen2d_aa_out_frameIddNS0_18upsample_antialias21BilinearFilterFunctorEEEvT0_S5_NS_27GenericPackedTensorAccessorIKT_Lm4ENS_16DefaultPtrTraitsElEENS6_IS7_Lm4ES9_lEERKT1_,"a",@progbits
	.sectionflags	@""
	.align	4
.nv.constant2._ZN2at6native54_GLOBAL__N__aa9a477a_21_UpSampleBilinear2d_cu_607db5e327upsample_gen2d_aa_out_frameIddNS0_18upsample_antialias21BilinearFilterFunctorEEEvT0_S5_NS_27GenericPackedTensorAccessorIKT_Lm4ENS_16DefaultPtrTraitsElEENS6_IS7_Lm4ES9_lEERKT1_:
        /*0000*/ 	.byte	0x00, 0x00, 0x00, 0xf0, 0xff, 0xff, 0x0f, 0x38


//--------------------- .nv.constant0._ZN2at6native54_GLOBAL__N__aa9a477a_21_UpSampleBilinear2d_cu_607db5e327upsample_gen2d_aa_out_frameIddNS0_18upsample_antialias21BilinearFilterFunctorEEEvT0_S5_NS_27GenericPackedTensorAccessorIKT_Lm4ENS_16DefaultPtrTraitsElEENS6_IS7_Lm4ES9_lEERKT1_ --------------------------
	.section	.nv.constant0._ZN2at6native54_GLOBAL__N__aa9a477a_21_UpSampleBilinear2d_cu_607db5e327upsample_gen2d_aa_out_frameIddNS0_18upsample_antialias21BilinearFilterFunctorEEEvT0_S5_NS_27GenericPackedTensorAccessorIKT_Lm4ENS_16DefaultPtrTraitsElEENS6_IS7_Lm4ES9_lEERKT1_,"a",@progbits
	.sectionflags	@""
	.align	4
.nv.constant0._ZN2at6native54_GLOBAL__N__aa9a477a_21_UpSampleBilinear2d_cu_607db5e327upsample_gen2d_aa_out_frameIddNS0_18upsample_antialias21BilinearFilterFunctorEEEvT0_S5_NS_27GenericPackedTensorAccessorIKT_Lm4ENS_16DefaultPtrTraitsElEENS6_IS7_Lm4ES9_lEERKT1_:
	.zero		520


//--------------------- .nv.constant2._ZN2at6native54_GLOBAL__N__aa9a477a_21_UpSampleBilinear2d_cu_607db5e338upsample_bilinear2d_backward_out_frameIN3c108BFloat16EfEEvmiiiiT0_S5_bPT_PKS6_ --------------------------
	.section	.nv.constant2._ZN2at6native54_GLOBAL__N__aa9a477a_21_UpSampleBilinear2d_cu_607db5e338upsample_bilinear2d_backward_out_frameIN3c108BFloat16EfEEvmiiiiT0_S5_bPT_PKS6_,"a",@progbits
	.sectionflags	@""
	.align	4
.nv.constant2._ZN2at6native54_GLOBAL__N__aa9a477a_21_UpSampleBilinear2d_cu_607db5e338upsample_bilinear2d_backward_out_frameIN3c108BFloat16EfEEvmiiiiT0_S5_bPT_PKS6_:
        /*0000*/ 	.byte	0xff, 0xff, 0xff, 0xff, 0xff, 0xff, 0xff, 0xff


//--------------------- .nv.constant0._ZN2at6native54_GLOBAL__N__aa9a477a_21_UpSampleBilinear2d_cu_607db5e338upsample_bilinear2d_backward_out_frameIN3c108BFloat16EfEEvmiiiiT0_S5_bPT_PKS6_ --------------------------
	.section	.nv.constant0._ZN2at6native54_GLOBAL__N__aa9a477a_21_UpSampleBilinear2d_cu_607db5e338upsample_bilinear2d_backward_out_frameIN3c108BFloat16EfEEvmiiiiT0_S5_bPT_PKS6_,"a",@progbits
	.sectionflags	@""
	.align	4
.nv.constant0._ZN2at6native54_GLOBAL__N__aa9a477a_21_UpSampleBilinear2d_cu_607db5e338upsample_bilinear2d_backward_out_frameIN3c108BFloat16EfEEvmiiiiT0_S5_bPT_PKS6_:
	.zero		408


//--------------------- .nv.constant0._ZN2at6native54_GLOBAL__N__aa9a477a_21_UpSampleBilinear2d_cu_607db5e343upsample_bilinear2d_backward_nhwc_out_frameIN3c108BFloat16EfEEviiiiT0_S5_bPT_PKS6_imm --------------------------
	.section	.nv.constant0._ZN2at6native54_GLOBAL__N__aa9a477a_21_UpSampleBilinear2d_cu_607db5e343upsample_bilinear2d_backward_nhwc_out_frameIN3c108BFloat16EfEEviiiiT0_S5_bPT_PKS6_imm,"a",@progbits
	.sectionflags	@""
	.align	4
.nv.constant0._ZN2at6native54_GLOBAL__N__aa9a477a_21_UpSampleBilinear2d_cu_607db5e343upsample_bilinear2d_backward_nhwc_out_frameIN3c108BFloat16EfEEviiiiT0_S5_bPT_PKS6_imm:
	.zero		424


//--------------------- .nv.constant2._ZN2at6native54_GLOBAL__N__aa9a477a_21_UpSampleBilinear2d_cu_607db5e338upsample_bilinear2d_backward_out_frameIN3c104HalfEfEEvmiiiiT0_S5_bPT_PKS6_ --------------------------
	.section	.nv.constant2._ZN2at6native54_GLOBAL__N__aa9a477a_21_UpSampleBilinear2d_cu_607db5e338upsample_bilinear2d_backward_out_frameIN3c104HalfEfEEvmiiiiT0_S5_bPT_PKS6_,"a",@progbits
	.sectionflags	@""
	.align	4
.nv.constant2._ZN2at6native54_GLOBAL__N__aa9a477a_21_UpSampleBilinear2d_cu_607db5e338upsample_bilinear2d_backward_out_frameIN3c104HalfEfEEvmiiiiT0_S5_bPT_PKS6_:
        /*0000*/ 	.byte	0xff, 0xff, 0xff, 0xff, 0xff, 0xff, 0xff, 0xff


//--------------------- .nv.constant0._ZN2at6native54_GLOBAL__N__aa9a477a_21_UpSampleBilinear2d_cu_607db5e338upsample_bilinear2d_backward_out_frameIN3c104HalfEfEEvmiiiiT0_S5_bPT_PKS6_ --------------------------
	.section	.nv.constant0._ZN2at6native54_GLOBAL__N__aa9a477a_21_UpSampleBilinear2d_cu_607db5e338upsample_bilinear2d_backward_out_frameIN3c104HalfEfEEvmiiiiT0_S5_bPT_PKS6_,"a",@progbits
	.sectionflags	@""
	.align	4
.nv.constant0._ZN2at6native54_GLOBAL__N__aa9a477a_21_UpSampleBilinear2d_cu_607db5e338upsample_bilinear2d_backward_out_frameIN3c104HalfEfEEvmiiiiT0_S5_bPT_PKS6_:
	.zero		408


//--------------------- .nv.constant0._ZN2at6native54_GLOBAL__N__aa9a477a_21_UpSampleBilinear2d_cu_607db5e343upsample_bilinear2d_backward_nhwc_out_frameIN3c104HalfEfEEviiiiT0_S5_bPT_PKS6_imm --------------------------
	.section	.nv.constant0._ZN2at6native54_GLOBAL__N__aa9a477a_21_UpSampleBilinear2d_cu_607db5e343upsample_bilinear2d_backward_nhwc_out_frameIN3c104HalfEfEEviiiiT0_S5_bPT_PKS6_imm,"a",@progbits
	.sectionflags	@""
	.align	4
.nv.constant0._ZN2at6native54_GLOBAL__N__aa9a477a_21_UpSampleBilinear2d_cu_607db5e343upsample_bilinear2d_backward_nhwc_out_frameIN3c104HalfEfEEviiiiT0_S5_bPT_PKS6_imm:
	.zero		424


//--------------------- .nv.constant0._ZN2at6native54_GLOBAL__N__aa9a477a_21_UpSampleBilinear2d_cu_607db5e338upsample_bilinear2d_backward_out_frameIffEEvmiiiiT0_S3_bPT_PKS4_ --------------------------
	.section	.nv.constant0._ZN2at6native54_GLOBAL__N__aa9a477a_21_UpSampleBilinear2d_cu_607db5e338upsample_bilinear2d_backward_out_frameIffEEvmiiiiT0_S3_bPT_PKS4_,"a",@progbits
	.sectionflags	@""
	.align	4
.nv.constant0._ZN2at6native54_GLOBAL__N__aa9a477a_21_UpSampleBilinear2d_cu_607db5e338upsample_bilinear2d_backward_out_frameIffEEvmiiiiT0_S3_bPT_PKS4_:
	.zero		408


//--------------------- .nv.constant0._ZN2at6native54_GLOBAL__N__aa9a477a_21_UpSampleBilinear2d_cu_607db5e343upsample_bilinear2d_backward_nhwc_out_frameIffEEviiiiT0_S3_bPT_PKS4_imm --------------------------
	.section	.nv.constant0._ZN2at6native54_GLOBAL__N__aa9a477a_21_UpSampleBilinear2d_cu_607db5e343upsample_bilinear2d_backward_nhwc_out_frameIffEEviiiiT0_S3_bPT_PKS4_imm,"a",@progbits
	.sectionflags	@""
	.align	4
.nv.constant0._ZN2at6native54_GLOBAL__N__aa9a477a_21_UpSampleBilinear2d_cu_607db5e343upsample_bilinear2d_backward_nhwc_out_frameIffEEviiiiT0_S3_bPT_PKS4_imm:
	.zero		424


//--------------------- .nv.constant0._ZN2at6native54_GLOBAL__N__aa9a477a_21_UpSampleBilinear2d_cu_607db5e338upsample_bilinear2d_backward_out_frameIddEEvmiiiiT0_S3_bPT_PKS4_ --------------------------
	.section	.nv.constant0._ZN2at6native54_GLOBAL__N__aa9a477a_21_UpSampleBilinear2d_cu_607db5e338upsample_bilinear2d_backward_out_frameIddEEvmiiiiT0_S3_bPT_PKS4_,"a",@progbits
	.sectionflags	@""
	.align	4
.nv.constant0._ZN2at6native54_GLOBAL__N__aa9a477a_21_UpSampleBilinear2d_cu_607db5e338upsample_bilinear2d_backward_out_frameIddEEvmiiiiT0_S3_bPT_PKS4_:
	.zero		416


//--------------------- .nv.constant0._ZN2at6native54_GLOBAL__N__aa9a477a_21_UpSampleBilinear2d_cu_607db5e343upsample_bilinear2d_backward_nhwc_out_frameIddEEviiiiT0_S3_bPT_PKS4_imm --------------------------
	.section	.nv.constant0._ZN2at6native54_GLOBAL__N__aa9a477a_21_UpSampleBilinear2d_cu_607db5e343upsample_bilinear2d_backward_nhwc_out_frameIddEEviiiiT0_S3_bPT_PKS4_imm,"a",@progbits
	.sectionflags	@""
	.align	4
.nv.constant0._ZN2at6native54_GLOBAL__N__aa9a477a_21_UpSampleBilinear2d_cu_607db5e343upsample_bilinear2d_backward_nhwc_out_frameIddEEviiiiT0_S3_bPT_PKS4_imm:
	.zero		432


//--------------------- .nv.constant0._ZN2at6native54_GLOBAL__N__aa9a477a_21_UpSampleBilinear2d_cu_607db5e329upsample_bilinear2d_out_frameIN3c108BFloat16EfEEviT0_S5_bNS_27GenericPackedTensorAccessorIKT_Lm4ENS_16DefaultPtrTraitsElEENS6_IS7_Lm4ES9_lEE --------------------------
	.section	.nv.constant0._ZN2at6native54_GLOBAL__N__aa9a477a_21_UpSampleBilinear2d_cu_607db5e329upsample_bilinear2d_out_frameIN3c108BFloat16EfEEviT0_S5_bNS_27GenericPackedTensorAccessorIKT_Lm4ENS_16DefaultPtrTraitsElEENS6_IS7_Lm4ES9_lEE,"a",@progbits
	.sectionflags	@""
	.align	4
.nv.constant0._ZN2at6native54_GLOBAL__N__aa9a477a_21_UpSampleBilinear2d_cu_607db5e329upsample_bilinear2d_out_frameIN3c108BFloat16EfEEviT0_S5_bNS_27GenericPackedTensorAccessorIKT_Lm4ENS_16DefaultPtrTraitsElEENS6_IS7_Lm4ES9_lEE:
	.zero		512


//--------------------- .nv.constant0._ZN2at6native54_GLOBAL__N__aa9a477a_21_UpSampleBilinear2d_cu_607db5e334upsample_bilinear2d_nhwc_out_frameIN3c108BFloat16EfEEvT0_S5_biiiiiPKT_PS6_i --------------------------
	.section	.nv.constant0._ZN2at6native54_GLOBAL__N__aa9a477a_21_UpSampleBilinear2d_cu_607db5e334upsample_bilinear2d_nhwc_out_frameIN3c108BFloat16EfEEvT0_S5_biiiiiPKT_PS6_i,"a",@progbits
	.sectionflags	@""
	.align	4
.nv.constant0._ZN2at6native54_GLOBAL__N__aa9a477a_21_UpSampleBilinear2d_cu_607db5e334upsample_bilinear2d_nhwc_out_frameIN3c108BFloat16EfEEvT0_S5_biiiiiPKT_PS6_i:
	.zero		404


//--------------------- .nv.constant0._ZN2at6native54_GLOBAL__N__aa9a477a_21_UpSampleBilinear2d_cu_607db5e329upsample_bilinear2d_out_frameIN3c104HalfEfEEviT0_S5_bNS_27GenericPackedTensorAccessorIKT_Lm4ENS_16DefaultPtrTraitsElEENS6_IS7_Lm4ES9_lEE --------------------------
	.section	.nv.constant0._ZN2at6native54_GLOBAL__N__aa9a477a_21_UpSampleBilinear2d_cu_607db5e329upsample_bilinear2d_out_frameIN3c104HalfEfEEviT0_S5_bNS_27GenericPackedTensorAccessorIKT_Lm4ENS_16DefaultPtrTraitsElEENS6_IS7_Lm4ES9_lEE,"a",@progbits
	.sectionflags	@""
	.align	4
.nv.constant0._ZN2at6native54_GLOBAL__N__aa9a477a_21_UpSampleBilinear2d_cu_607db5e329upsample_bilinear2d_out_frameIN3c104HalfEfEEviT0_S5_bNS_27GenericPackedTensorAccessorIKT_Lm4ENS_16DefaultPtrTraitsElEENS6_IS7_Lm4ES9_lEE:
	.zero		512


//--------------------- .nv.constant0._ZN2at6native54_GLOBAL__N__aa9a477a_21_UpSampleBilinear2d_cu_607db5e334upsample_bilinear2d_nhwc_out_frameIN3c104HalfEfEEvT0_S5_biiiiiPKT_PS6_i --------------------------
	.section	.nv.constant0._ZN2at6native54_GLOBAL__N__aa9a477a_21_UpSampleBilinear2d_cu_607db5e334upsample_bilinear2d_nhwc_out_frameIN3c104HalfEfEEvT0_S5_biiiiiPKT_PS6_i,"a",@progbits
	.sectionflags	@""
	.align	4
.nv.constant0._ZN2at6native54_GLOBAL__N__aa9a477a_21_UpSampleBilinear2d_cu_607db5e334upsample_bilinear2d_nhwc_out_frameIN3c104HalfEfEEvT0_S5_biiiiiPKT_PS6_i:
	.zero		404


//--------------------- .nv.constant0._ZN2at6native54_GLOBAL__N__aa9a477a_21_UpSampleBilinear2d_cu_607db5e329upsample_bilinear2d_out_frameIffEEviT0_S3_bNS_27GenericPackedTensorAccessorIKT_Lm4ENS_16DefaultPtrTraitsElEENS4_IS5_Lm4ES7_lEE --------------------------
	.section	.nv.constant0._ZN2at6native54_GLOBAL__N__aa9a477a_21_UpSampleBilinear2d_cu_607db5e329upsample_bilinear2d_out_frameIffEEviT0_S3_bNS_27GenericPackedTensorAccessorIKT_Lm4ENS_16DefaultPtrTraitsElEENS4_IS5_Lm4ES7_lEE,"a",@progbits
	.sectionflags	@""
	.align	4
.nv.constant0._ZN2at6native54_GLOBAL__N__aa9a477a_21_UpSampleBilinear2d_cu_607db5e329upsample_bilinear2d_out_frameIffEEviT0_S3_bNS_27GenericPackedTensorAccessorIKT_Lm4ENS_16DefaultPtrTraitsElEENS4_IS5_Lm4ES7_lEE:
	.zero		512


//--------------------- .nv.constant0._ZN2at6native54_GLOBAL__N__aa9a477a_21_UpSampleBilinear2d_cu_607db5e334upsample_bilinear2d_nhwc_out_frameIffEEvT0_S3_biiiiiPKT_PS4_i --------------------------
	.section	.nv.constant0._ZN2at6native54_GLOBAL__N__aa9a477a_21_UpSampleBilinear2d_cu_607db5e334upsample_bilinear2d_nhwc_out_frameIffEEvT0_S3_biiiiiPKT_PS4_i,"a",@progbits
	.sectionflags	@""
	.align	4
.nv.constant0._ZN2at6native54_GLOBAL__N__aa9a477a_21_UpSampleBilinear2d_cu_607db5e334upsample_bilinear2d_nhwc_out_frameIffEEvT0_S3_biiiiiPKT_PS4_i:
	.zero		404


//--------------------- .nv.constant0._ZN2at6native54_GLOBAL__N__aa9a477a_21_UpSampleBilinear2d_cu_607db5e329upsample_bilinear2d_out_frameIddEEviT0_S3_bNS_27GenericPackedTensorAccessorIKT_Lm4ENS_16DefaultPtrTraitsElEENS4_IS5_Lm4ES7_lEE --------------------------
	.section	.nv.constant0._ZN2at6native54_GLOBAL__N__aa9a477a_21_UpSampleBilinear2d_cu_607db5e329upsample_bilinear2d_out_frameIddEEviT0_S3_bNS_27GenericPackedTensorAccessorIKT_Lm4ENS_16DefaultPtrTraitsElEENS4_IS5_Lm4ES7_lEE,"a",@progbits
	.sectionflags	@""
	.align	4
.nv.constant0._ZN2at6native54_GLOBAL__N__aa9a477a_21_UpSampleBilinear2d_cu_607db5e329upsample_bilinear2d_out_frameIddEEviT0_S3_bNS_27GenericPackedTensorAccessorIKT_Lm4ENS_16DefaultPtrTraitsElEENS4_IS5_Lm4ES7_lEE:
	.zero		528


//--------------------- .nv.constant0._ZN2at6native54_GLOBAL__N__aa9a477a_21_UpSampleBilinear2d_cu_607db5e334upsample_bilinear2d_nhwc_out_frameIddEEvT0_S3_biiiiiPKT_PS4_i --------------------------
	.section	.nv.constant0._ZN2at6native54_GLOBAL__N__aa9a477a_21_UpSampleBilinear2d_cu_607db5e334upsample_bilinear2d_nhwc_out_frameIddEEvT0_S3_biiiiiPKT_PS4_i,"a",@progbits
	.sectionflags	@""
	.align	4
.nv.constant0._ZN2at6native54_GLOBAL__N__aa9a477a_21_UpSampleBilinear2d_cu_607db5e334upsample_bilinear2d_nhwc_out_frameIddEEvT0_S3_biiiiiPKT_PS4_i:
	.zero		412


//--------------------- .text._ZN2at6native54_GLOBAL__N__aa9a477a_21_UpSampleBilinear2d_cu_607db5e336upsample_gen2d_aa_backward_out_frameIN3c108BFloat16EfNS0_18upsample_antialias20BicubicFilterFunctorEEEvT0_S7_NS_27GenericPackedTensorAccessorIT_Lm4ENS_16DefaultPtrTraitsElEENS8_IKS9_Lm4ESA_lEERKT1_ --------------------------
	.section	.text._ZN2at6native54_GLOBAL__N__aa9a477a_21_UpSampleBilinear2d_cu_607db5e336upsample_gen2d_aa_backward_out_frameIN3c108BFloat16EfNS0_18upsample_antialias20BicubicFilterFunctorEEEvT0_S7_NS_27GenericPackedTensorAccessorIT_Lm4ENS_16DefaultPtrTraitsElEENS8_IKS9_Lm4ESA_lEERKT1_,"ax",@progbits
	.sectioninfo	@"SHI_REGISTERS=38"
	.align	128
.text._ZN2at6native54_GLOBAL__N__aa9a477a_21_UpSampleBilinear2d_cu_607db5e336upsample_gen2d_aa_backward_out_frameIN3c108BFloat16EfNS0_18upsample_antialias20BicubicFilterFunctorEEEvT0_S7_NS_27GenericPackedTensorAccessorIT_Lm4ENS_16DefaultPtrTraitsElEENS8_IKS9_Lm4ESA_lEERKT1_:
        .type           _ZN2at6native54_GLOBAL__N__aa9a477a_21_UpSampleBilinear2d_cu_607db5e336upsample_gen2d_aa_backward_out_frameIN3c108BFloat16EfNS0_18upsample_antialias20BicubicFilterFunctorEEEvT0_S7_NS_27GenericPackedTensorAccessorIT_Lm4ENS_16DefaultPtrTraitsElEENS8_IKS9_Lm4ESA_lEERKT1_,@function
        .size           _ZN2at6native54_GLOBAL__N__aa9a477a_21_UpSampleBilinear2d_cu_607db5e336upsample_gen2d_aa_backward_out_frameIN3c108BFloat16EfNS0_18upsample_antialias20BicubicFilterFunctorEEEvT0_S7_NS_27GenericPackedTensorAccessorIT_Lm4ENS_16DefaultPtrTraitsElEENS8_IKS9_Lm4ESA_lEERKT1_,(.L_x_1733 - _ZN2at6native54_GLOBAL__N__aa9a477a_21_UpSampleBilinear2d_cu_607db5e336upsample_gen2d_aa_backward_out_frameIN3c108BFloat16EfNS0_18upsample_antialias20BicubicFilterFunctorEEEvT0_S7_NS_27GenericPackedTensorAccessorIT_Lm4ENS_16DefaultPtrTraitsElEENS8_IKS9_Lm4ESA_lEERKT1_)
        .other          _ZN2at6native54_GLOBAL__N__aa9a477a_21_UpSampleBilinear2d_cu_607db5e336upsample_gen2d_aa_backward_out_frameIN3c108BFloat16EfNS0_18upsample_antialias20BicubicFilterFunctorEEEvT0_S7_NS_27GenericPackedTensorAccessorIT_Lm4ENS_16DefaultPtrTraitsElEENS8_IKS9_Lm4ESA_lEERKT1_,@"STO_CUDA_ENTRY STV_DEFAULT"
_ZN2at6native54_GLOBAL__N__aa9a477a_21_UpSampleBilinear2d_cu_607db5e336upsample_gen2d_aa_backward_out_frameIN3c108BFloat16EfNS0_18upsample_antialias20BicubicFilterFunctorEEEvT0_S7_NS_27GenericPackedTensorAccessorIT_Lm4ENS_16DefaultPtrTraitsElEENS8_IKS9_Lm4ESA_lEERKT1_:
[----:B------:R-:W-:Y:S02]  /*0000*/  IMAD.MOV.U32 R1, RZ, RZ, c[0x0][0x28] ;  /* 0x00000a00ff017624 */ /* 0x000fe400078e00ff */
[----:B------:R-:W0:Y:S04]  /*0010*/  S2R R5, SR_CTAID.X ;  /* 0x0000000000057919 */ /* 0x000e280000002500 */
[----:B------:R-:W0:Y:S04]  /*0020*/  S2R R2, SR_TID.X ;  /* 0x0000000000027919 */ /* 0x000e280000002100 */
[----:B------:R-:W1:Y:S04]  /*0030*/  S2R R0, SR_CTAID.Y ;  /* 0x0000000000007919 */ /* 0x000e680000002600 */
[----:B------:R-:W1:Y:S01]  /*0040*/  S2R R3, SR_TID.Y ;  /* 0x0000000000037919 */ /* 0x000e620000002200 */
[----:B0-----:R-:W-:-:S05]  /*0050*/  IMAD R4, R5, c[0x0][0x0], R2 ;  /* 0x0000000005047a24 */ /* 0x001fca00078e0202 */
[----:B------:R-:W-:Y:S01]  /*0060*/  ISETP.GE.AND P0, PT, R4, c[0x0][0x1d0], PT ;  /* 0x0000740004007a0c */ /* 0x000fe20003f06270 */
[----:B-1----:R-:W-:-:S05]  /*0070*/  IMAD R5, R0, c[0x0][0x4], R3 ;  /* 0x0000010000057a24 */ /* 0x002fca00078e0203 */
[----:B------:R-:W-:-:S13]  /*0080*/  ISETP.GE.OR P0, PT, R5, c[0x0][0x1c8], P0 ;  /* 0x0000720005007a0c */ /* 0x000fda0000706670 */
[----:B------:R-:W-:Y:S05]  /*0090*/  @P0 EXIT ;  /* 0x000000000000094d */ /* 0x000fea0003800000 */
[----:B------:R-:W-:Y:S01]  /*00a0*/  IMAD.MOV.U32 R0, RZ, RZ, c[0x0][0x188] ;  /* 0x00006200ff007624 */ /* 0x000fe200078e00ff */
[----:B------:R-:W-:Y:S01]  /*00b0*/  MOV R6, c[0x0][0x180] ;  /* 0x0000600000067a02 */ /* 0x000fe20000000f00 */
[----:B------:R-:W-:-:S03]  /*00c0*/  ULDC.64 UR8, c[0x0][0x118] ;  /* 0x0000460000087ab9 */ /* 0x000fc60000000a00 */
[----:B------:R-:W-:Y:S02]  /*00d0*/  ISETP.NE.AND P0, PT, R0, c[0x0][0x1d0], PT ;  /* 0x0000740000007a0c */ /* 0x000fe40003f05270 */
[----:B------:R-:W-:-:S13]  /*00e0*/  ISETP.EQ.AND P1, PT, R6, c[0x0][0x1c8], PT ;  /* 0x0000720006007a0c */ /* 0x000fda0003f22270 */
[----:B------:R-:W-:Y:S05]  /*00f0*/  @!P0 BRA P1, `(.L_x_0) ;  /* 0x00002fd000008947 */ /* 0x000fea0000800000 */
[----:B------:R-:W0:Y:S01]  /*0100*/  I2F R25, R4 ;  /* 0x0000000400197306 */ /* 0x000e220000201400 */
[----:B------:R-:W-:Y:S01]  /*0110*/  IMAD.MOV.U32 R7, RZ, RZ, c[0x0][0x160] ;  /* 0x00005800ff077624 */ /* 0x000fe200078e00ff */
[----:B------:R-:W-:Y:S01]  /*0120*/  ISETP.NE.AND P1, PT, R3, RZ, PT ;  /* 0x000000ff0300720c */ /* 0x000fe20003f25270 */
[----:B------:R-:W-:Y:S01]  /*0130*/  IMAD.MOV.U32 R0, RZ, RZ, c[0x0][0x164] ;  /* 0x00005900ff007624 */ /* 0x000fe200078e00ff */
[----:B------:R-:W-:Y:S01]  /*0140*/  BSSY B2, `(.L_x_1) ;  /* 0x000013e000027945 */ /* 0x000fe20003800000 */
[C---:B------:R-:W-:Y:S01]  /*0150*/  FADD.FTZ R6, R7.reuse, c[0x0][0x160] ;  /* 0x0000580007067621 */ /* 0x040fe20000010000 */
[----:B------:R-:W-:Y:S01]  /*0160*/  FSETP.GE.FTZ.AND P0, PT, R7, 1, PT ;  /* 0x3f8000000700780b */ /* 0x000fe20003f16000 */
[----:B------:R-:W-:Y:S01]  /*0170*/  FADD.FTZ R8, R0, c[0x0][0x164] ;  /* 0x0000590000087621 */ /* 0x000fe20000010000 */
[----:B------:R-:W1:Y:S02]  /*0180*/  I2F R13, R5 ;  /* 0x00000005000d7306 */ /* 0x000e640000201400 */
[----:B------:R-:W-:-:S02]  /*0190*/  FSEL R7, R6, 2, P0 ;  /* 0x4000000006077808 */ /* 0x000fc40000000000 */
[----:B------:R-:W-:-:S04]  /*01a0*/  FSETP.GE.FTZ.AND P0, PT, R0, 1, PT ;  /* 0x3f8000000000780b */ /* 0x000fc80003f16000 */
[----:B------:R-:W-:Y:S01]  /*01b0*/  FSEL R8, R8, 2, P0 ;  /* 0x4000000008087808 */ /* 0x000fe20000000000 */
[----:B0-----:R-:W-:Y:S01]  /*01c0*/  FADD.FTZ R25, R25, 0.5 ;  /* 0x3f00000019197421 */ /* 0x001fe20000010000 */
[----:B------:R0:W2:Y:S03]  /*01d0*/  F2I.FTZ.CEIL.NTZ R9, R7 ;  /* 0x0000000700097305 */ /* 0x0000a6000021b100 */
[C-C-:B------:R-:W-:Y:S02]  /*01e0*/  FFMA.FTZ R6, R25.reuse, c[0x0][0x164], -R8.reuse ;  /* 0x0000590019067a23 */ /* 0x140fe40000010808 */
[----:B------:R-:W-:Y:S02]  /*01f0*/  FFMA.FTZ R12, R25, c[0x0][0x164], R8 ;  /* 0x00005900190c7a23 */ /* 0x000fe40000010008 */
[----:B------:R-:W-:Y:S01]  /*0200*/  FADD.FTZ R11, R6, 0.5 ;  /* 0x3f000000060b7421 */ /* 0x000fe20000010000 */
[----:B------:R-:W3:Y:S01]  /*0210*/  F2I.FTZ.CEIL.NTZ R10, R8 ;  /* 0x00000008000a7305 */ /* 0x000ee2000021b100 */
[----:B-1----:R-:W-:-:S02]  /*0220*/  FADD.FTZ R6, R13, 0.5 ;  /* 0x3f0000000d067421 */ /* 0x002fc40000010000 */
[----:B------:R-:W-:Y:S02]  /*0230*/  FADD.FTZ R12, R12, 0.5 ;  /* 0x3f0000000c0c7421 */ /* 0x000fe40000010000 */
[C-C-:B------:R-:W-:Y:S02]  /*0240*/  FFMA.FTZ R13, R6.reuse, c[0x0][0x160], -R7.reuse ;  /* 0x00005800060d7a23 */ /* 0x140fe40000010807 */
[----:B0-----:R-:W-:Y:S01]  /*0250*/  FFMA.FTZ R7, R6, c[0x0][0x160], R7 ;  /* 0x0000580006077a23 */ /* 0x001fe20000010007 */
[----:B------:R-:W0:Y:S01]  /*0260*/  F2I.FTZ.TRUNC.NTZ R11, R11 ;  /* 0x0000000b000b7305 */ /* 0x000e22000021f100 */
[----:B------:R-:W-:Y:S02]  /*0270*/  FADD.FTZ R13, R13, 0.5 ;  /* 0x3f0000000d0d7421 */ /* 0x000fe40000010000 */
[----:B------:R-:W-:Y:S01]  /*0280*/  FADD.FTZ R16, R7, 0.5 ;  /* 0x3f00000007107421 */ /* 0x000fe20000010000 */
[----:B--2---:R-:W-:-:S04]  /*0290*/  SHF.L.U32 R7, R9, 0x1, RZ ;  /* 0x0000000109077819 */ /* 0x004fc800000006ff */
[----:B------:R-:W1:Y:S01]  /*02a0*/  F2I.FTZ.TRUNC.NTZ R12, R12 ;  /* 0x0000000c000c7305 */ /* 0x000e62000021f100 */
[----:B---3--:R-:W-:Y:S01]  /*02b0*/  IMAD.SHL.U32 R8, R10, 0x2, RZ ;  /* 0x000000020a087824 */ /* 0x008fe200078e00ff */
[----:B------:R-:W-:-:S04]  /*02c0*/  IADD3 R10, R7, 0x1, RZ ;  /* 0x00000001070a7810 */ /* 0x000fc80007ffe0ff */
[----:B------:R-:W-:Y:S01]  /*02d0*/  IADD3 R15, R8, 0x1, RZ ;  /* 0x00000001080f7810 */ /* 0x000fe20007ffe0ff */
[----:B------:R-:W-:Y:S01]  /*02e0*/  IMAD R14, R10, R3, RZ ;  /* 0x000000030a0e7224 */ /* 0x000fe200078e02ff */
[----:B------:R-:W2:Y:S01]  /*02f0*/  F2I.FTZ.TRUNC.NTZ R13, R13 ;  /* 0x0000000d000d7305 */ /* 0x000ea2000021f100 */
[----:B0-----:R-:W-:-:S07]  /*0300*/  IMNMX R9, RZ, R11, !PT ;  /* 0x0000000bff097217 */ /* 0x001fce0007800200 */
[----:B------:R-:W0:Y:S01]  /*0310*/  F2I.FTZ.TRUNC.NTZ R16, R16 ;  /* 0x0000001000107305 */ /* 0x000e22000021f100 */
[----:B-1----:R-:W-:Y:S02]  /*0320*/  IMNMX R10, R12, c[0x0][0x188], PT ;  /* 0x000062000c0a7a17 */ /* 0x002fe40003800200 */
[----:B--2---:R-:W-:Y:S01]  /*0330*/  IMNMX R11, RZ, R13, !PT ;  /* 0x0000000dff0b7217 */ /* 0x004fe20007800200 */
[C---:B------:R-:W-:Y:S02]  /*0340*/  IMAD R13, R15.reuse, c[0x0][0x0], R14 ;  /* 0x000000000f0d7a24 */ /* 0x040fe400078e020e */
[----:B------:R-:W-:Y:S02]  /*0350*/  IMAD R14, R15, R2, RZ ;  /* 0x000000020f0e7224 */ /* 0x000fe400078e02ff */
[----:B------:R-:W-:Y:S01]  /*0360*/  IMAD.IADD R15, R10, 0x1, -R9 ;  /* 0x000000010a0f7824 */ /* 0x000fe200078e0a09 */
[----:B0-----:R-:W-:-:S04]  /*0370*/  IMNMX R12, R16, c[0x0][0x180], PT ;  /* 0x00006000100c7a17 */ /* 0x001fc80003800200 */
[----:B------:R-:W-:Y:S01]  /*0380*/  IADD3 R24, -R11, R12, RZ ;  /* 0x0000000c0b187210 */ /* 0x000fe20007ffe1ff */
[----:B------:R-:W-:Y:S05]  /*0390*/  @P1 BRA `(.L_x_2) ;  /* 0x0000118000001947 */ /* 0x000fea0003800000 */
[----:B------:R-:W0:Y:S01]  /*03a0*/  I2F R16, R9 ;  /* 0x0000000900107306 */ /* 0x000e220000201400 */
[----:B------:R-:W-:Y:S02]  /*03b0*/  IMAD.MOV.U32 R18, RZ, RZ, 0x3f800000 ;  /* 0x3f800000ff127424 */ /* 0x000fe400078e00ff */
[----:B0-----:R-:W-:Y:S01]  /*03c0*/  FFMA.FTZ R25, -R25, c[0x0][0x164], R16 ;  /* 0x0000590019197a23 */ /* 0x001fe20000010110 */
[----:B------:R-:W-:Y:S05]  /*03d0*/  @!P0 BRA `(.L_x_3) ;  /* 0x0000016000008947 */ /* 0x000fea0003800000 */
[----:B------:R-:W-:-:S06]  /*03e0*/  FMUL.FTZ R22, R0, 1 ;  /* 0x3f80000000167820 */ /* 0x000fcc0000410000 */
[----:B------:R-:W0:Y:S08]  /*03f0*/  F2F.F64.F32 R22, R22 ;  /* 0x0000001600167310 */ /* 0x000e300000201800 */
[----:B0-----:R-:W0:Y:S01]  /*0400*/  MUFU.RCP64H R21, R23 ;  /* 0x0000001700157308 */ /* 0x001e220000001800 */
[----:B------:R-:W-:-:S04]  /*0410*/  IADD3 R20, R23, 0x300402, RZ ;  /* 0x0030040217147810 */ /* 0x000fc80007ffe0ff */
[----:B------:R-:W-:Y:S02]  /*0420*/  FSETP.GEU.AND P0, PT, |R20|, 5.8789094863358348022e-39, PT ;  /* 0x004004021400780b */ /* 0x000fe40003f0e200 */
[----:B0-----:R-:W0:-:S06]  /*0430*/  DFMA R16, -R22, R20, 1 ;  /* 0x3ff000001610742b */ /* 0x001e0c0000000114 */
[----:B0-----:R-:W0:-:S06]  /*0440*/  DFMA R16, R16, R16, R16 ;  /* 0x000000101010722b */ /* 0x001e0c0000000010 */
[----:B0-----:R-:W0:-:S06]  /*0450*/  DFMA R16, R20, R16, R20 ;  /* 0x000000101410722b */ /* 0x001e0c0000000014 */
[----:B0-----:R-:W0:-:S06]  /*0460*/  DFMA R18, -R22, R16, 1 ;  /* 0x3ff000001612742b */ /* 0x001e0c0000000110 */
[----:B0-----:R0:W1:Y:S01]  /*0470*/  DFMA R16, R16, R18, R16 ;  /* 0x000000121010722b */ /* 0x0010620000000010 */
[----:B------:R-:W-:Y:S05]  /*0480*/  @P0 BRA `(.L_x_4) ;  /* 0x0000008000000947 */ /* 0x000fea0003800000 */
[----:B------:R-:W-:Y:S01]  /*0490*/  LOP3.LUT R0, R23, 0x7fffffff, RZ, 0xc0, !PT ;  /* 0x7fffffff17007812 */ /* 0x000fe200078ec0ff */
[----:B-1----:R-:W-:Y:S01]  /*04a0*/  IMAD.MOV.U32 R16, RZ, RZ, R22 ;  /* 0x000000ffff107224 */ /* 0x002fe200078e0016 */
[----:B------:R-:W-:Y:S02]  /*04b0*/  MOV R17, R23 ;  /* 0x0000001700117202 */ /* 0x000fe40000000f00 */
[----:B------:R-:W-:Y:S02]  /*04c0*/  IADD3 R23, R0, -0x100000, RZ ;  /* 0xfff0000000177810 */ /* 0x000fe40007ffe0ff */
[----:B------:R-:W-:Y:S02]  /*04d0*/  MOV R0, 0x4f0 ;  /* 0x000004f000007802 */ /* 0x000fe40000000f00 */
[----:B0-----:R-:W-:Y:S05]  /*04e0*/  CALL.REL.NOINC `($__internal_0_$__cuda_sm20_dblrcp_rn_slowpath_v3) ;  /* 0x0000314000007944 */ /* 0x001fea0003c00000 */
[----:B-1----:R-:W-:Y:S02]  /*04f0*/  IMAD.MOV.U32 R16, RZ, RZ, R20 ;  /* 0x000000ffff107224 */ /* 0x002fe400078e0014 */
[----:B------:R-:W-:-:S05]  /*0500*/  IMAD.MOV.U32 R17, RZ, RZ, R21 ;  /* 0x000000ffff117224 */ /* 0x000fca00078e0015 */
.L_x_4:
[----:B01----:R-:W0:Y:S01]  /*0510*/  F2F.F32.F64 R18, R16 ;  /* 0x0000001000127310 */ /* 0x003e220000301000 */
[----:B------:R-:W0:-:S14]  /*0520*/  DSETP.GEU.AND P0, PT, |R16|, c[0x2][0x0], PT ;  /* 0x008000001000762a */ /* 0x000e1c0003f0e200 */
[----:B0-----:R-:W-:Y:S02]  /*0530*/  @!P0 FMUL R18, R18, 1.175494350822287508e-38 ;  /* 0x0080000012128820 */ /* 0x001fe40000400000 */
.L_x_3:
[----:B------:R-:W-:Y:S01]  /*0540*/  ISETP.GE.AND P0, PT, R15, 0x1, PT ;  /* 0x000000010f00780c */ /* 0x000fe20003f06270 */
[----:B------:R-:W-:Y:S01]  /*0550*/  BSSY B1, `(.L_x_5) ;  /* 0x00000a1000017945 */ /* 0x000fe20003800000 */
[----:B------:R-:W-:-:S11]  /*0560*/  MOV R0, RZ ;  /* 0x000000ff00007202 */ /* 0x000fd60000000f00 */
[----:B------:R-:W-:Y:S05]  /*0570*/  @!P0 BRA `(.L_x_6) ;  /* 0x000009e000008947 */ /* 0x000fea0003800000 */
[----:B------:R-:W-:Y:S01]  /*0580*/  LOP3.LUT R0, RZ, R10, RZ, 0x33, !PT ;  /* 0x0000000aff007212 */ /* 0x000fe200078e33ff */
[----:B------:R-:W-:Y:S01]  /*0590*/  BSSY B0, `(.L_x_7) ;  /* 0x000007b000007945 */ /* 0x000fe20003800000 */
[----:B------:R-:W-:Y:S01]  /*05a0*/  LOP3.LUT R20, R15, 0x3, RZ, 0xc0, !PT ;  /* 0x000000030f147812 */ /* 0x000fe200078ec0ff */
[----:B------:R-:W-:Y:S01]  /*05b0*/  IMAD.MOV.U32 R19, RZ, RZ, RZ ;  /* 0x000000ffff137224 */ /* 0x000fe200078e00ff */
[----:B------:R-:W-:-:S04]  /*05c0*/  IADD3 R0, -R0, -0x2, -R9 ;  /* 0xfffffffe00007810 */ /* 0x000fc80007ffe909 */
[----:B------:R-:W-:Y:S01]  /*05d0*/  ISETP.GE.U32.AND P1, PT, R0, 0x3, PT ;  /* 0x000000030000780c */ /* 0x000fe20003f26070 */
[----:B------:R-:W-:-:S12]  /*05e0*/  IMAD.MOV.U32 R0, RZ, RZ, RZ ;  /* 0x000000ffff007224 */ /* 0x000fd800078e00ff */
[----:B------:R-:W-:Y:S05]  /*05f0*/  @!P1 BRA `(.L_x_8) ;  /* 0x0000074000009947 */ /* 0x000fea0003800000 */
[----:B------:R-:W-:Y:S01]  /*0600*/  IADD3 R17, R8, 0x1, RZ ;  /* 0x0000000108117810 */ /* 0x000fe20007ffe0ff */
[----:B------:R-:W-:Y:S02]  /*0610*/  IMAD.MOV.U32 R0, RZ, RZ, RZ ;  /* 0x000000ffff007224 */ /* 0x000fe400078e00ff */
[----:B------:R-:W-:Y:S02]  /*0620*/  IMAD.MOV.U32 R19, RZ, RZ, RZ ;  /* 0x000000ffff137224 */ /* 0x000fe400078e00ff */
[----:B------:R-:W-:Y:S01]  /*0630*/  IMAD R14, R17, R2, RZ ;  /* 0x00000002110e7224 */ /* 0x000fe200078e02ff */
[----:B------:R-:W-:-:S04]  /*0640*/  IADD3 R17, R15, -R20, RZ ;  /* 0x800000140f117210 */ /* 0x000fc80007ffe0ff */
[----:B------:R-:W-:Y:S02]  /*0650*/  SHF.L.U32 R16, R14, 0x1, RZ ;  /* 0x000000010e107819 */ /* 0x000fe400000006ff */
.L_x_21:
[----:B------:R-:W0:Y:S01]  /*0660*/  I2F R22, R19 ;  /* 0x0000001300167306 */ /* 0x000e220000201400 */
[----:B------:R-:W-:Y:S01]  /*0670*/  BSSY B3, `(.L_x_9) ;  /* 0x0000014000037945 */ /* 0x000fe20003800000 */
[----:B0-----:R-:W-:-:S04]  /*0680*/  FADD.FTZ R22, R25, R22 ;  /* 0x0000001619167221 */ /* 0x001fc80000010000 */
[----:B------:R-:W-:-:S04]  /*0690*/  FADD.FTZ R21, R22, 0.5 ;  /* 0x3f00000016157421 */ /* 0x000fc80000010000 */
[----:B------:R-:W-:-:S05]  /*06a0*/  FMUL.FTZ R21, R21, R18 ;  /* 0x0000001215157220 */ /* 0x000fca0000410000 */
[----:B------:R-:W-:-:S13]  /*06b0*/  FSETP.GEU.FTZ.AND P1, PT, R21, RZ, PT ;  /* 0x000000ff1500720b */ /* 0x000fda0003f3e000 */
[----:B------:R-:W-:-:S05]  /*06c0*/  @!P1 FADD.FTZ R21, -R21, -RZ ;  /* 0x800000ff15159221 */ /* 0x000fca0000010100 */
[----:B------:R-:W-:-:S13]  /*06d0*/  FSETP.GEU.FTZ.AND P1, PT, R21, 1, PT ;  /* 0x3f8000001500780b */ /* 0x000fda0003f3e000 */
[----:B------:R-:W-:Y:S05]  /*06e0*/  @!P1 BRA `(.L_x_10) ;  /* 0x0000008000009947 */ /* 0x000fea0003800000 */
[----:B------:R-:W-:Y:S01]  /*06f0*/  FSETP.GEU.FTZ.AND P1, PT, R21, 2, PT ;  /* 0x400000001500780b */ /* 0x000fe20003f3e000 */
[----:B------:R-:W-:-:S12]  /*0700*/  IMAD.MOV.U32 R23, RZ, RZ, RZ ;  /* 0x000000ffff177224 */ /* 0x000fd800078e00ff */
[----:B------:R-:W-:Y:S05]  /*0710*/  @P1 BRA `(.L_x_11) ;  /* 0x0000009000001947 */ /* 0x000fea0003800000 */
[----:B------:R-:W-:-:S04]  /*0720*/  FADD.FTZ R22, R21, -5 ;  /* 0xc0a0000015167421 */ /* 0x000fc80000010000 */
[----:B------:R-:W-:-:S04]  /*0730*/  FFMA.FTZ R22, R21, R22, 8 ;  /* 0x4100000015167423 */ /* 0x000fc80000010016 */
[----:B------:R-:W-:-:S04]  /*0740*/  FFMA.FTZ R22, R21, R22, -4 ;  /* 0xc080000015167423 */ /* 0x000fc80000010016 */
[----:B------:R-:W-:Y:S01]  /*0750*/  FMUL.FTZ R23, R22, -0.5 ;  /* 0xbf00000016177820 */ /* 0x000fe20000410000 */
[----:B------:R-:W-:Y:S05]  /*0760*/  BRA `(.L_x_11) ;  /* 0x0000004000007947 */ /* 0x000fea0003800000 */
.L_x_10:
[----:B------:R-:W-:-:S04]  /*0770*/  IMAD.MOV.U32 R22, RZ, RZ, 0x3fc00000 ;  /* 0x3fc00000ff167424 */ /* 0x000fc800078e00ff */
[----:B------:R-:W-:-:S04]  /*0780*/  FFMA.FTZ R22, R21, R22, -2.5 ;  /* 0xc020000015167423 */ /* 0x000fc80000010016 */
[----:B------:R-:W-:-:S04]  /*0790*/  FMUL.FTZ R22, R21, R22 ;  /* 0x0000001615167220 */ /* 0x000fc80000410000 */
[----:B------:R-:W-:Y:S02]  /*07a0*/  FFMA.FTZ R23, R21, R22, 1 ;  /* 0x3f80000015177423 */ /* 0x000fe40000010016 */
.L_x_11:
[----:B------:R-:W-:Y:S05]  /*07b0*/  BSYNC B3 ;  /* 0x0000000000037941 */ /* 0x000fea0003800000 */
.L_x_9:
[----:B------:R-:W-:Y:S01]  /*07c0*/  IADD3 R22, R19, 0x1, RZ ;  /* 0x0000000113167810 */ /* 0x000fe20007ffe0ff */
[----:B------:R-:W-:Y:S01]  /*07d0*/  BSSY B3, `(.L_x_12) ;  /* 0x0000018000037945 */ /* 0x000fe20003800000 */
[----:B------:R-:W-:-:S04]  /*07e0*/  FADD.FTZ R28, R23, R0 ;  /* 0x00000000171c7221 */ /* 0x000fc80000010000 */
[----:B------:R-:W0:Y:S02]  /*07f0*/  I2F R22, R22 ;  /* 0x0000001600167306 */ /* 0x000e240000201400 */
[----:B0-----:R-:W-:-:S04]  /*0800*/  FADD.FTZ R21, R25, R22 ;  /* 0x0000001619157221 */ /* 0x001fc80000010000 */
[----:B------:R-:W-:-:S04]  /*0810*/  FADD.FTZ R21, R21, 0.5 ;  /* 0x3f00000015157421 */ /* 0x000fc80000010000 */
[----:B------:R-:W-:Y:S01]  /*0820*/  FMUL.FTZ R26, R21, R18 ;  /* 0x00000012151a7220 */ /* 0x000fe20000410000 */
[----:B------:R-:W-:-:S04]  /*0830*/  F2FP.BF16.PACK_AB R21, RZ, R23 ;  /* 0x00000017ff15723e */ /* 0x000fc800000010ff */
[----:B------:R-:W-:Y:S01]  /*0840*/  FSETP.GEU.FTZ.AND P1, PT, R26, RZ, PT ;  /* 0x000000ff1a00720b */ /* 0x000fe20003f3e000 */
[----:B------:R0:W-:-:S12]  /*0850*/  STS.U16 [R16], R21 ;  /* 0x0000001510007388 */ /* 0x0001d80000000400 */
[----:B------:R-:W-:-:S05]  /*0860*/  @!P1 FADD.FTZ R26, -R26, -RZ ;  /* 0x800000ff1a1a9221 */ /* 0x000fca0000010100 */
[----:B------:R-:W-:-:S13]  /*0870*/  FSETP.GEU.FTZ.AND P1, PT, R26, 1, PT ;  /* 0x3f8000001a00780b */ /* 0x000fda0003f3e000 */
[----:B------:R-:W-:Y:S05]  /*0880*/  @!P1 BRA `(.L_x_13) ;  /* 0x0000008000009947 */ /* 0x000fea0003800000 */
[----:B0-----:R-:W-:Y:S02]  /*0890*/  FSETP.GEU.FTZ.AND P1, PT, R26, 2, PT ;  /* 0x400000001a00780b */ /* 0x001fe40003f3e000 */
[----:B------:R-:W-:-:S11]  /*08a0*/  MOV R21, RZ ;  /* 0x000000ff00157202 */ /* 0x000fd60000000f00 */
[----:B------:R-:W-:Y:S05]  /*08b0*/  @P1 BRA `(.L_x_14) ;  /* 0x0000009000001947 */ /* 0x000fea0003800000 */
[----:B------:R-:W-:-:S04]  /*08c0*/  FADD.FTZ R21, R26, -5 ;  /* 0xc0a000001a157421 */ /* 0x000fc80000010000 */
[----:B------:R-:W-:-:S04]  /*08d0*/  FFMA.FTZ R21, R26, R21, 8 ;  /* 0x410000001a157423 */ /* 0x000fc80000010015 */
[----:B------:R-:W-:-:S04]  /*08e0*/  FFMA.FTZ R21, R26, R21, -4 ;  /* 0xc08000001a157423 */ /* 0x000fc80000010015 */
[----:B------:R-:W-:Y:S01]  /*08f0*/  FMUL.FTZ R21, R21, -0.5 ;  /* 0xbf00000015157820 */ /* 0x000fe20000410000 */
[----:B------:R-:W-:Y:S05]  /*0900*/  BRA `(.L_x_14) ;  /* 0x0000004000007947 */ /* 0x000fea0003800000 */
.L_x_13:
[----:B0-----:R-:W-:-:S04]  /*0910*/  IMAD.MOV.U32 R21, RZ, RZ, 0x3fc00000 ;  /* 0x3fc00000ff157424 */ /* 0x001fc800078e00ff */
[----:B------:R-:W-:-:S04]  /*0920*/  FFMA.FTZ R21, R26, R21, -2.5 ;  /* 0xc02000001a157423 */ /* 0x000fc80000010015 */
[----:B------:R-:W-:-:S04]  /*0930*/  FMUL.FTZ R21, R26, R21 ;  /* 0x000000151a157220 */ /* 0x000fc80000410000 */
[----:B------:R-:W-:Y:S02]  /*0940*/  FFMA.FTZ R21, R26, R21, 1 ;  /* 0x3f8000001a157423 */ /* 0x000fe40000010015 */
.L_x_14:
[----:B------:R-:W-:Y:S05]  /*0950*/  BSYNC B3 ;  /* 0x0000000000037941 */ /* 0x000fea0003800000 */
.L_x_12:
[----:B------:R-:W-:Y:S01]  /*0960*/  IADD3 R22, R19, 0x2, RZ ;  /* 0x0000000213167810 */ /* 0x000fe20007ffe0ff */
[----:B------:R-:W-:Y:S01]  /*0970*/  BSSY B3, `(.L_x_15) ;  /* 0x0000018000037945 */ /* 0x000fe20003800000 */
[----:B------:R-:W-:-:S04]  /*0980*/  FADD.FTZ R27, R28, R21 ;  /* 0x000000151c1b7221 */ /* 0x000fc80000010000 */
[----:B------:R-:W0:Y:S02]  /*0990*/  I2F R22, R22 ;  /* 0x0000001600167306 */ /* 0x000e240000201400 */
[----:B0-----:R-:W-:-:S04]  /*09a0*/  FADD.FTZ R0, R25, R22 ;  /* 0x0000001619007221 */ /* 0x001fc80000010000 */
[----:B------:R-:W-:Y:S01]  /*09b0*/  FADD.FTZ R23, R0, 0.5 ;  /* 0x3f00000000177421 */ /* 0x000fe20000010000 */
[----:B------:R-:W-:-:S03]  /*09c0*/  F2FP.BF16.PACK_AB R0, RZ, R21 ;  /* 0x00000015ff00723e */ /* 0x000fc600000010ff */
[----:B------:R-:W-:Y:S02]  /*09d0*/  FMUL.FTZ R23, R23, R18 ;  /* 0x0000001217177220 */ /* 0x000fe40000410000 */
[----:B------:R0:W-:Y:S03]  /*09e0*/  STS.U16 [R16+0x2], R0 ;  /* 0x0000020010007388 */ /* 0x0001e60000000400 */
[----:B------:R-:W-:-:S13]  /*09f0*/  FSETP.GEU.FTZ.AND P1, PT, R23, RZ, PT ;  /* 0x000000ff1700720b */ /* 0x000fda0003f3e000 */
[----:B------:R-:W-:-:S05]  /*0a00*/  @!P1 FADD.FTZ R23, -R23, -RZ ;  /* 0x800000ff17179221 */ /* 0x000fca0000010100 */
[----:B------:R-:W-:-:S13]  /*0a10*/  FSETP.GEU.FTZ.AND P1, PT, R23, 1, PT ;  /* 0x3f8000001700780b */ /* 0x000fda0003f3e000 */
[----:B------:R-:W-:Y:S05]  /*0a20*/  @!P1 BRA `(.L_x_16) ;  /* 0x0000008000009947 */ /* 0x000fea0003800000 */
[----:B0-----:R-:W-:Y:S01]  /*0a30*/  FSETP.GEU.FTZ.AND P1, PT, R23, 2, PT ;  /* 0x400000001700780b */ /* 0x001fe20003f3e000 */
[----:B------:R-:W-:-:S12]  /*0a40*/  IMAD.MOV.U32 R0, RZ, RZ, RZ ;  /* 0x000000ffff007224 */ /* 0x000fd800078e00ff */
[----:B------:R-:W-:Y:S05]  /*0a50*/  @P1 BRA `(.L_x_17) ;  /* 0x0000009000001947 */ /* 0x000fea0003800000 */
[----:B------:R-:W-:-:S04]  /*0a60*/  FADD.FTZ R0, R23, -5 ;  /* 0xc0a0000017007421 */ /* 0x000fc80000010000 */
[----:B------:R-:W-:-:S04]  /*0a70*/  FFMA.FTZ R0, R23, R0, 8 ;  /* 0x4100000017007423 */ /* 0x000fc80000010000 */
[----:B------:R-:W-:-:S04]  /*0a80*/  FFMA.FTZ R0, R23, R0, -4 ;  /* 0xc080000017007423 */ /* 0x000fc80000010000 */
[----:B------:R-:W-:Y:S01]  /*0a90*/  FMUL.FTZ R0, R0, -0.5 ;  /* 0xbf00000000007820 */ /* 0x000fe20000410000 */
[----:B------:R-:W-:Y:S05]  /*0aa0*/  BRA `(.L_x_17) ;  /* 0x0000004000007947 */ /* 0x000fea0003800000 */
.L_x_16:
[----:B0-----:R-:W-:-:S10]  /*0ab0*/  HFMA2.MMA R0, -RZ, RZ, 1.9375, 0 ;  /* 0x3fc00000ff007435 */ /* 0x001fd400000001ff */
[----:B------:R-:W-:-:S04]  /*0ac0*/  FFMA.FTZ R0, R23, R0, -2.5 ;  /* 0xc020000017007423 */ /* 0x000fc80000010000 */
[----:B------:R-:W-:-:S04]  /*0ad0*/  FMUL.FTZ R0, R23, R0 ;  /* 0x0000000017007220 */ /* 0x000fc80000410000 */
[----:B------:R-:W-:Y:S02]  /*0ae0*/  FFMA.FTZ R0, R23, R0, 1 ;  /* 0x3f80000017007423 */ /* 0x000fe40000010000 */
.L_x_17:
[----:B------:R-:W-:Y:S05]  /*0af0*/  BSYNC B3 ;  /* 0x0000000000037941 */ /* 0x000fea0003800000 */
.L_x_15:
        /* <DEDUP_REMOVED lines=9> */
[----:B------:R0:W-:-:S12]  /*0b90*/  STS.U16 [R16+0x4], R21 ;  /* 0x0000041510007388 */ /* 0x0001d80000000400 */
        /* <DEDUP_REMOVED lines=11> */
.L_x_19:
[----:B0-----:R-:W-:-:S04]  /*0c50*/  IMAD.MOV.U32 R0, RZ, RZ, 0x3fc00000 ;  /* 0x3fc00000ff007424 */ /* 0x001fc800078e00ff */
[----:B------:R-:W-:-:S04]  /*0c60*/  FFMA.FTZ R0, R23, R0, -2.5 ;  /* 0xc020000017007423 */ /* 0x000fc80000010000 */
[----:B------:R-:W-:-:S04]  /*0c70*/  FMUL.FTZ R0, R23, R0 ;  /* 0x0000000017007220 */ /* 0x000fc80000410000 */
[----:B------:R-:W-:Y:S02]  /*0c80*/  FFMA.FTZ R0, R23, R0, 1 ;  /* 0x3f80000017007423 */ /* 0x000fe40000010000 */
.L_x_20:
[----:B------:R-:W-:Y:S05]  /*0c90*/  BSYNC B3 ;  /* 0x0000000000037941 */ /* 0x000fea0003800000 */
.L_x_18:
[----:B------:R-:W-:Y:S02]  /*0ca0*/  IADD3 R17, R17, -0x4, RZ ;  /* 0xfffffffc11117810 */ /* 0x000fe40007ffe0ff */
[----:B------:R-:W-:Y:S01]  /*0cb0*/  F2FP.BF16.PACK_AB R21, RZ, R0 ;  /* 0x00000000ff15723e */ /* 0x000fe200000010ff */
[----:B------:R-:W-:Y:S01]  /*0cc0*/  FADD.FTZ R0, R27, R0 ;  /* 0x000000001b007221 */ /* 0x000fe20000010000 */
[----:B------:R-:W-:Y:S02]  /*0cd0*/  ISETP.NE.AND P1, PT, R17, RZ, PT ;  /* 0x000000ff1100720c */ /* 0x000fe40003f25270 */
[----:B------:R-:W-:Y:S02]  /*0ce0*/  PRMT R22, R21, 0x7610, R22 ;  /* 0x0000761015167816 */ /* 0x000fe40000000016 */
[----:B------:R-:W-:Y:S02]  /*0cf0*/  IADD3 R21, R16, 0x8, RZ ;  /* 0x0000000810157810 */ /* 0x000fe40007ffe0ff */
[----:B------:R-:W-:Y:S01]  /*0d00*/  IADD3 R19, R19, 0x4, RZ ;  /* 0x0000000413137810 */ /* 0x000fe20007ffe0ff */
[----:B------:R0:W-:Y:S02]  /*0d10*/  STS.U16 [R16+0x6], R22 ;  /* 0x0000061610007388 */ /* 0x0001e40000000400 */
[----:B0-----:R-:W-:-:S04]  /*0d20*/  MOV R16, R21 ;  /* 0x0000001500107202 */ /* 0x001fc80000000f00 */
[----:B------:R-:W-:Y:S05]  /*0d30*/  @P1 BRA `(.L_x_21) ;  /* 0xfffff92000001947 */ /* 0x000fea000383ffff */
.L_x_8:
[----:B------:R-:W-:Y:S05]  /*0d40*/  BSYNC B0 ;  /* 0x0000000000007941 */ /* 0x000fea0003800000 */
.L_x_7:
[----:B------:R-:W-:-:S13]  /*0d50*/  ISETP.NE.AND P1, PT, R20, RZ, PT ;  /* 0x000000ff1400720c */ /* 0x000fda0003f25270 */
[----:B------:R-:W-:Y:S05]  /*0d60*/  @!P1 BRA `(.L_x_6) ;  /* 0x000001f000009947 */ /* 0x000fea0003800000 */
.L_x_25:
        /* <DEDUP_REMOVED lines=17> */
.L_x_23:
[----:B------:R-:W-:-:S04]  /*0e80*/  IMAD.MOV.U32 R16, RZ, RZ, 0x3fc00000 ;  /* 0x3fc00000ff107424 */ /* 0x000fc800078e00ff */
[----:B------:R-:W-:-:S04]  /*0e90*/  FFMA.FTZ R16, R17, R16, -2.5 ;  /* 0xc020000011107423 */ /* 0x000fc80000010010 */
[----:B------:R-:W-:-:S04]  /*0ea0*/  FMUL.FTZ R16, R17, R16 ;  /* 0x0000001011107220 */ /* 0x000fc80000410000 */
[----:B------:R-:W-:Y:S02]  /*0eb0*/  FFMA.FTZ R21, R17, R16, 1 ;  /* 0x3f80000011157423 */ /* 0x000fe40000010010 */
.L_x_24:
[----:B------:R-:W-:Y:S05]  /*0ec0*/  BSYNC B0 ;  /* 0x0000000000007941 */ /* 0x000fea0003800000 */
.L_x_22:
[----:B------:R-:W-:Y:S01]  /*0ed0*/  IADD3 R17, R14, R19, RZ ;  /* 0x000000130e117210 */ /* 0x000fe20007ffe0ff */
[----:B------:R-:W-:Y:S01]  /*0ee0*/  FADD.FTZ R0, R21, R0 ;  /* 0x0000000015007221 */ /* 0x000fe20000010000 */
[----:B------:R-:W-:Y:S02]  /*0ef0*/  F2FP.BF16.PACK_AB R16, RZ, R21 ;  /* 0x00000015ff10723e */ /* 0x000fe400000010ff */
[----:B------:R-:W-:Y:S01]  /*0f00*/  IADD3 R20, R20, -0x1, RZ ;  /* 0xffffffff14147810 */ /* 0x000fe20007ffe0ff */
[----:B------:R-:W-:Y:S01]  /*0f10*/  IMAD.SHL.U32 R17, R17, 0x2, RZ ;  /* 0x0000000211117824 */ /* 0x000fe200078e00ff */
[----:B------:R-:W-:Y:S02]  /*0f20*/  IADD3 R19, R19, 0x1, RZ ;  /* 0x0000000113137810 */ /* 0x000fe40007ffe0ff */
[----:B------:R-:W-:Y:S02]  /*0f30*/  ISETP.NE.AND P1, PT, R20, RZ, PT ;  /* 0x000000ff1400720c */ /* 0x000fe40003f25270 */
[----:B------:R0:W-:Y:S11]  /*0f40*/  STS.U16 [R17], R16 ;  /* 0x0000001011007388 */ /* 0x0001f60000000400 */
[----:B0-----:R-:W-:Y:S05]  /*0f50*/  @P1 BRA `(.L_x_25) ;  /* 0xfffffe1000001947 */ /* 0x001fea000383ffff */
.L_x_6:
[----:B------:R-:W-:Y:S05]  /*0f60*/  BSYNC B1 ;  /* 0x0000000000017941 */ /* 0x000fea0003800000 */
.L_x_5:
[----:B------:R-:W-:Y:S01]  /*0f70*/  BSSY B0, `(.L_x_26) ;  /* 0x000003f000007945 */ /* 0x000fe20003800000 */
[----:B------:R-:W-:Y:S01]  /*0f80*/  IMAD.MOV.U32 R17, RZ, RZ, RZ ;  /* 0x000000ffff117224 */ /* 0x000fe200078e00ff */
[----:B------:R-:W-:Y:S05]  /*0f90*/  @!P0 BRA `(.L_x_27) ;  /* 0x000003c000008947 */ /* 0x000fea0003800000 */
[----:B------:R-:W-:Y:S01]  /*0fa0*/  LOP3.LUT R10, RZ, R10, RZ, 0x33, !PT ;  /* 0x0000000aff0a7212 */ /* 0x000fe200078e33ff */
[----:B------:R-:W-:Y:S01]  /*0fb0*/  BSSY B1, `(.L_x_28) ;  /* 0x0000029000017945 */ /* 0x000fe20003800000 */
[----:B------:R-:W-:-:S02]  /*0fc0*/  HFMA2.MMA R17, -RZ, RZ, 0, 0 ;  /* 0x00000000ff117435 */ /* 0x000fc400000001ff */
[----:B------:R-:W-:-:S04]  /*0fd0*/  IADD3 R10, -R10, -0x2, -R9 ;  /* 0xfffffffe0a0a7810 */ /* 0x000fc80007ffe909 */
[----:B------:R-:W-:Y:S02]  /*0fe0*/  ISETP.GE.U32.AND P0, PT, R10, 0x3, PT ;  /* 0x000000030a00780c */ /* 0x000fe40003f06070 */
[----:B------:R-:W-:-:S11]  /*0ff0*/  LOP3.LUT R10, R15, 0x3, RZ, 0xc0, !PT ;  /* 0x000000030f0a7812 */ /* 0x000fd600078ec0ff */
[----:B------:R-:W-:Y:S05]  /*1000*/  @!P0 BRA `(.L_x_29) ;  /* 0x0000023000008947 */ /* 0x000fea0003800000 */
[----:B------:R-:W-:Y:S01]  /*1010*/  F2FP.BF16.PACK_AB R16, RZ, R0 ;  /* 0x00000000ff10723e */ /* 0x000fe200000010ff */
[----:B------:R-:W-:Y:S01]  /*1020*/  IMAD.IADD R23, R15, 0x1, -R10 ;  /* 0x000000010f177824 */ /* 0x000fe200078e0a0a */
[----:B------:R-:W-:Y:S01]  /*1030*/  FSETP.NEU.FTZ.AND P0, PT, R0, RZ, PT ;  /* 0x000000ff0000720b */ /* 0x000fe20003f1d000 */
[----:B------:R-:W-:Y:S01]  /*1040*/  IMAD.MOV.U32 R17, RZ, RZ, RZ ;  /* 0x000000ffff117224 */ /* 0x000fe200078e00ff */
[----:B------:R-:W-:-:S06]  /*1050*/  PRMT R16, RZ, 0x5410, R16 ;  /* 0x00005410ff107816 */ /* 0x000fcc0000000010 */
.L_x_32:
[----:B------:R-:W-:Y:S01]  /*1060*/  IADD3 R23, R23, -0x4, RZ ;  /* 0xfffffffc17177810 */ /* 0x000fe20007ffe0ff */
[----:B------:R-:W-:Y:S03]  /*1070*/  BSSY B3, `(.L_x_30) ;  /* 0x000001a000037945 */ /* 0x000fe60003800000 */
[----:B------:R-:W-:Y:S01]  /*1080*/  ISETP.NE.AND P1, PT, R23, RZ, PT ;  /* 0x000000ff1700720c */ /* 0x000fe20003f25270 */
[----:B0-----:R-:W-:Y:S07]  /*1090*/  @!P0 BRA `(.L_x_31) ;  /* 0x0000017000008947 */ /* 0x001fee0003800000 */
[----:B------:R-:W-:Y:S01]  /*10a0*/  IADD3 R18, R14, R17, RZ ;  /* 0x000000110e127210 */ /* 0x000fe20007ffe0ff */
[----:B------:R-:W0:Y:S04]  /*10b0*/  MUFU.RCP R25, R16 ;  /* 0x0000001000197308 */ /* 0x000e280000001000 */
[----:B------:R-:W-:-:S05]  /*10c0*/  IMAD.SHL.U32 R18, R18, 0x2, RZ ;  /* 0x0000000212127824 */ /* 0x000fca00078e00ff */
[----:B------:R-:W1:Y:S04]  /*10d0*/  LDS.U16 R19, [R18] ;  /* 0x0000000012137984 */ /* 0x000e680000000400 */
[----:B------:R-:W2:Y:S04]  /*10e0*/  LDS.U16 R20, [R18+0x2] ;  /* 0x0000020012147984 */ /* 0x000ea80000000400 */
[----:B------:R-:W3:Y:S04]  /*10f0*/  LDS.U16 R21, [R18+0x4] ;  /* 0x0000040012157984 */ /* 0x000ee80000000400 */
[----:B------:R-:W4:Y:S01]  /*1100*/  LDS.U16 R22, [R18+0x6] ;  /* 0x0000060012167984 */ /* 0x000f220000000400 */
[----:B-1----:R-:W-:-:S02]  /*1110*/  PRMT R19, RZ, 0x5410, R19 ;  /* 0x00005410ff137816 */ /* 0x002fc40000000013 */
[----:B--2---:R-:W-:-:S03]  /*1120*/  PRMT R20, RZ, 0x5410, R20 ;  /* 0x00005410ff147816 */ /* 0x004fc60000000014 */
[-C--:B0-----:R-:W-:Y:S01]  /*1130*/  FMUL.FTZ R19, R19, R25.reuse ;  /* 0x0000001913137220 */ /* 0x081fe20000410000 */
[----:B---3--:R-:W-:Y:S01]  /*1140*/  PRMT R21, RZ, 0x5410, R21 ;  /* 0x00005410ff157816 */ /* 0x008fe20000000015 */
[----:B------:R-:W-:-:S03]  /*1150*/  FMUL.FTZ R20, R20, R25 ;  /* 0x0000001914147220 */ /* 0x000fc60000410000 */
[----:B------:R-:W-:Y:S02]  /*1160*/  F2FP.BF16.PACK_AB R19, RZ, R19 ;  /* 0x00000013ff13723e */ /* 0x000fe400000010ff */
[----:B----4-:R-:W-:Y:S01]  /*1170*/  PRMT R22, RZ, 0x5410, R22 ;  /* 0x00005410ff167816 */ /* 0x010fe20000000016 */
[-C--:B------:R-:W-:Y:S01]  /*1180*/  FMUL.FTZ R21, R21, R25.reuse ;  /* 0x0000001915157220 */ /* 0x080fe20000410000 */
[----:B------:R-:W-:Y:S01]  /*1190*/  F2FP.BF16.PACK_AB R20, RZ, R20 ;  /* 0x00000014ff14723e */ /* 0x000fe200000010ff */
[----:B------:R0:W-:Y:S02]  /*11a0*/  STS.U16 [R18], R19 ;  /* 0x0000001312007388 */ /* 0x0001e40000000400 */
[----:B------:R-:W-:Y:S01]  /*11b0*/  FMUL.FTZ R22, R22, R25 ;  /* 0x0000001916167220 */ /* 0x000fe20000410000 */
[----:B------:R-:W-:Y:S01]  /*11c0*/  F2FP.BF16.PACK_AB R21, RZ, R21 ;  /* 0x00000015ff15723e */ /* 0x000fe200000010ff */
[----:B------:R0:W-:Y:S03]  /*11d0*/  STS.U16 [R18+0x2], R20 ;  /* 0x0000021412007388 */ /* 0x0001e60000000400 */
[----:B------:R-:W-:Y:S01]  /*11e0*/  F2FP.BF16.PACK_AB R22, RZ, R22 ;  /* 0x00000016ff16723e */ /* 0x000fe200000010ff */
[----:B------:R0:W-:Y:S04]  /*11f0*/  STS.U16 [R18+0x4], R21 ;  /* 0x0000041512007388 */ /* 0x0001e80000000400 */
[----:B------:R0:W-:Y:S02]  /*1200*/  STS.U16 [R18+0x6], R22 ;  /* 0x0000061612007388 */ /* 0x0001e40000000400 */
.L_x_31:
[----:B------:R-:W-:Y:S05]  /*1210*/  BSYNC B3 ;  /* 0x0000000000037941 */ /* 0x000fea0003800000 */
.L_x_30:
[----:B------:R-:W-:Y:S01]  /*1220*/  IADD3 R17, R17, 0x4, RZ ;  /* 0x0000000411117810 */ /* 0x000fe20007ffe0ff */
[----:B------:R-:W-:Y:S05]  /*1230*/  @P1 BRA `(.L_x_32) ;  /* 0xfffffe2000001947 */ /* 0x000fea000383ffff */
.L_x_29:
[----:B------:R-:W-:Y:S05]  /*1240*/  BSYNC B1 ;  /* 0x0000000000017941 */ /* 0x000fea0003800000 */
.L_x_28:
[----:B------:R-:W-:-:S13]  /*1250*/  ISETP.NE.AND P0, PT, R10, RZ, PT ;  /* 0x000000ff0a00720c */ /* 0x000fda0003f05270 */
[----:B------:R-:W-:Y:S05]  /*1260*/  @!P0 BRA `(.L_x_27) ;  /* 0x000000f000008947 */ /* 0x000fea0003800000 */
[----:B------:R-:W-:Y:S02]  /*1270*/  F2FP.BF16.PACK_AB R16, RZ, R0 ;  /* 0x00000000ff10723e */ /* 0x000fe400000010ff */
[----:B------:R-:W-:Y:S02]  /*1280*/  FSETP.NEU.FTZ.AND P1, PT, R0, RZ, PT ;  /* 0x000000ff0000720b */ /* 0x000fe40003f3d000 */
[----:B------:R-:W-:-:S04]  /*1290*/  PRMT R16, RZ, 0x5410, R16 ;  /* 0x00005410ff107816 */ /* 0x000fc80000000010 */
[----:B0-----:R0:W1:Y:S07]  /*12a0*/  MUFU.RCP R19, R16 ;  /* 0x0000001000137308 */ /* 0x00106e0000001000 */
.L_x_33:
[----:B0-----:R-:W-:Y:S01]  /*12b0*/  @P1 IMAD.IADD R0, R14, 0x1, R17 ;  /* 0x000000010e001824 */ /* 0x001fe200078e0211 */
[----:B------:R-:W-:Y:S02]  /*12c0*/  IADD3 R10, R10, -0x1, RZ ;  /* 0xffffffff0a0a7810 */ /* 0x000fe40007ffe0ff */
[----:B------:R-:W-:Y:S02]  /*12d0*/  IADD3 R17, R17, 0x1, RZ ;  /* 0x0000000111117810 */ /* 0x000fe40007ffe0ff */
[----:B------:R-:W-:Y:S02]  /*12e0*/  @P1 SHF.L.U32 R0, R0, 0x1, RZ ;  /* 0x0000000100001819 */ /* 0x000fe400000006ff */
[----:B------:R-:W-:-:S03]  /*12f0*/  ISETP.NE.AND P0, PT, R10, RZ, PT ;  /* 0x000000ff0a00720c */ /* 0x000fc60003f05270 */
[----:B0-----:R-:W0:Y:S02]  /*1300*/  @P1 LDS.U16 R16, [R0] ;  /* 0x0000000000101984 */ /* 0x001e240000000400 */
[----:B0-----:R-:W-:-:S05]  /*1310*/  @P1 PRMT R16, RZ, 0x5410, R16 ;  /* 0x00005410ff101816 */ /* 0x001fca0000000010 */
[----:B-1----:R-:W-:-:S05]  /*1320*/  @P1 FMUL.FTZ R16, R16, R19 ;  /* 0x0000001310101220 */ /* 0x002fca0000410000 */
[----:B------:R-:W-:-:S05]  /*1330*/  @P1 F2FP.BF16.PACK_AB R16, RZ, R16 ;  /* 0x00000010ff10123e */ /* 0x000fca00000010ff */
[----:B------:R0:W-:Y:S01]  /*1340*/  @P1 STS.U16 [R0], R16 ;  /* 0x0000001000001388 */ /* 0x0001e20000000400 */
[----:B------:R-:W-:Y:S05]  /*1350*/  @P0 BRA `(.L_x_33) ;  /* 0xffffff5000000947 */ /* 0x000fea000383ffff */
.L_x_27:
[----:B------:R-:W-:Y:S05]  /*1360*/  BSYNC B0 ;  /* 0x0000000000007941 */ /* 0x000fea0003800000 */
.L_x_26:
[----:B------:R-:W-:-:S13]  /*1370*/  ISETP.GE.AND P0, PT, R8, R17, PT ;  /* 0x000000110800720c */ /* 0x000fda0003f06270 */
[----:B------:R-:W-:Y:S05]  /*1380*/  @!P0 BRA `(.L_x_2) ;  /* 0x0000019000008947 */ /* 0x000fea0003800000 */
[----:B0-----:R-:W-:Y:S01]  /*1390*/  IADD3 R0, -R17, 0x1, R8 ;  /* 0x0000000111007810 */ /* 0x001fe20007ffe108 */
[----:B------:R-:W-:Y:S01]  /*13a0*/  IMAD.IADD R10, R8, 0x1, -R17 ;  /* 0x00000001080a7824 */ /* 0x000fe200078e0a11 */
[----:B------:R-:W-:Y:S02]  /*13b0*/  BSSY B0, `(.L_x_34) ;  /* 0x000000b000007945 */ /* 0x000fe40003800000 */
[----:B------:R-:W-:Y:S02]  /*13c0*/  LOP3.LUT P0, R0, R0, 0x3, RZ, 0xc0, !PT ;  /* 0x0000000300007812 */ /* 0x000fe4000780c0ff */
[----:B------:R-:W-:-:S11]  /*13d0*/  ISETP.GE.U32.AND P1, PT, R10, 0x3, PT ;  /* 0x000000030a00780c */ /* 0x000fd60003f26070 */
[----:B------:R-:W-:Y:S05]  /*13e0*/  @!P0 BRA `(.L_x_35) ;  /* 0x0000007000008947 */ /* 0x000fea0003800000 */
.L_x_36:
[----:B------:R-:W-:Y:S01]  /*13f0*/  IMAD.IADD R10, R14, 0x1, R17 ;  /* 0x000000010e0a7824 */ /* 0x000fe200078e0211 */
[----:B------:R-:W-:Y:S02]  /*1400*/  IADD3 R0, R0, -0x1, RZ ;  /* 0xffffffff00007810 */ /* 0x000fe40007ffe0ff */
[----:B------:R-:W-:Y:S02]  /*1410*/  IADD3 R17, R17, 0x1, RZ ;  /* 0x0000000111117810 */ /* 0x000fe40007ffe0ff */
[----:B------:R-:W-:Y:S02]  /*1420*/  SHF.L.U32 R10, R10, 0x1, RZ ;  /* 0x000000010a0a7819 */ /* 0x000fe400000006ff */
[----:B------:R-:W-:-:S03]  /*1430*/  ISETP.NE.AND P0, PT, R0, RZ, PT ;  /* 0x000000ff0000720c */ /* 0x000fc60003f05270 */
[----:B------:R0:W-:Y:S10]  /*1440*/  STS.U16 [R10], RZ ;  /* 0x000000ff0a007388 */ /* 0x0001f40000000400 */
[----:B0-----:R-:W-:Y:S05]  /*1450*/  @P0 BRA `(.L_x_36) ;  /* 0xffffff9000000947 */ /* 0x001fea000383ffff */
.L_x_35:
[----:B------:R-:W-:Y:S05]  /*1460*/  BSYNC B0 ;  /* 0x0000000000007941 */ /* 0x000fea0003800000 */
.L_x_34:
[----:B------:R-:W-:Y:S05]  /*1470*/  @!P1 BRA `(.L_x_2) ;  /* 0x000000a000009947 */ /* 0x000fea0003800000 */
.L_x_37:
[----:B0-----:R-:W-:Y:S01]  /*1480*/  IMAD.IADD R0, R14, 0x1, R17 ;  /* 0x000000010e007824 */ /* 0x001fe200078e0211 */
[----:B------:R-:W-:-:S02]  /*1490*/  IADD3 R19, R17, 0x3, RZ ;  /* 0x0000000311137810 */ /* 0x000fc40007ffe0ff */
[----:B------:R-:W-:Y:S01]  /*14a0*/  IADD3 R17, R17, 0x4, RZ ;  /* 0x0000000411117810 */ /* 0x000fe20007ffe0ff */
[----:B------:R-:W-:Y:S01]  /*14b0*/  IMAD.SHL.U32 R0, R0, 0x2, RZ ;  /* 0x0000000200007824 */ /* 0x000fe200078e00ff */
[----:B------:R-:W-:-:S04]  /*14c0*/  ISETP.GE.AND P0, PT, R19, R8, PT ;  /* 0x000000081300720c */ /* 0x000fc80003f06270 */
[----:B------:R0:W-:Y:S04]  /*14d0*/  STS.U16 [R0], RZ ;  /* 0x000000ff00007388 */ /* 0x0001e80000000400 */
[----:B------:R0:W-:Y:S04]  /*14e0*/  STS.U16 [R0+0x2], RZ ;  /* 0x000002ff00007388 */ /* 0x0001e80000000400 */
[----:B------:R0:W-:Y:S04]  /*14f0*/  STS.U16 [R0+0x4], RZ ;  /* 0x000004ff00007388 */ /* 0x0001e80000000400 */
[----:B------:R0:W-:Y:S01]  /*1500*/  STS.U16 [R0+0x6], RZ ;  /* 0x000006ff00007388 */ /* 0x0001e20000000400 */
[----:B------:R-:W-:Y:S05]  /*1510*/  @!P0 BRA `(.L_x_37) ;  /* 0xffffff6000008947 */ /* 0x000fea000383ffff */
.L_x_2:
[----:B------:R-:W-:Y:S05]  /*1520*/  BSYNC B2 ;  /* 0x0000000000027941 */ /* 0x000fea0003800000 */
.L_x_1:
[----:B------:R-:W-:Y:S01]  /*1530*/  ISETP.NE.AND P0, PT, R2, RZ, PT ;  /* 0x000000ff0200720c */ /* 0x000fe20003f05270 */
[----:B------:R-:W-:-:S12]  /*1540*/  BSSY B2, `(.L_x_38) ;  /* 0x000011a000027945 */ /* 0x000fd80003800000 */
[----:B------:R-:W-:Y:S05]  /*1550*/  @P0 BRA `(.L_x_39) ;  /* 0x0000118000000947 */ /* 0x000fea0003800000 */
[----:B0-----:R-:W-:Y:S01]  /*1560*/  MOV R16, c[0x0][0x160] ;  /* 0x0000580000107a02 */ /* 0x001fe20000000f00 */
[----:B------:R-:W0:Y:S01]  /*1570*/  I2F R17, R11 ;  /* 0x0000000b00117306 */ /* 0x000e220000201400 */
[----:B------:R-:W-:Y:S02]  /*1580*/  IMAD.MOV.U32 R0, RZ, RZ, 0x3f800000 ;  /* 0x3f800000ff007424 */ /* 0x000fe400078e00ff */
[----:B------:R-:W-:Y:S01]  /*1590*/  FSETP.GE.FTZ.AND P0, PT, R16, 1, PT ;  /* 0x3f8000001000780b */ /* 0x000fe20003f16000 */
[----:B0-----:R-:W-:-:S12]  /*15a0*/  FFMA.FTZ R6, -R6, c[0x0][0x160], R17 ;  /* 0x0000580006067a23 */ /* 0x001fd80000010111 */
        /* <DEDUP_REMOVED lines=12> */
[----:B------:R-:W-:-:S04]  /*1670*/  LOP3.LUT R0, R17, 0x7fffffff, RZ, 0xc0, !PT ;  /* 0x7fffffff11007812 */ /* 0x000fc800078ec0ff */
[----:B0-----:R-:W-:Y:S02]  /*1680*/  IADD3 R23, R0, -0x100000, RZ ;  /* 0xfff0000000177810 */ /* 0x001fe40007ffe0ff */
[----:B------:R-:W-:Y:S02]  /*1690*/  MOV R0, 0x16b0 ;  /* 0x000016b000007802 */ /* 0x000fe40000000f00 */
[----:B-1----:R-:W-:Y:S05]  /*16a0*/  CALL.REL.NOINC `($__internal_0_$__cuda_sm20_dblrcp_rn_slowpath_v3) ;  /* 0x00001f8000007944 */ /* 0x002fea0003c00000 */
.L_x_41:
[----:B-1----:R-:W1:Y:S01]  /*16b0*/  F2F.F32.F64 R0, R20 ;  /* 0x0000001400007310 */ /* 0x002e620000301000 */
[----:B------:R-:W1:-:S14]  /*16c0*/  DSETP.GEU.AND P0, PT, |R20|, c[0x2][0x0], PT ;  /* 0x008000001400762a */ /* 0x000e5c0003f0e200 */
[----:B-1----:R-:W-:Y:S02]  /*16d0*/  @!P0 FMUL R0, R0, 1.175494350822287508e-38 ;  /* 0x0080000000008820 */ /* 0x002fe40000400000 */
.L_x_40:
[----:B------:R-:W-:Y:S01]  /*16e0*/  ISETP.GE.AND P0, PT, R24, 0x1, PT ;  /* 0x000000011800780c */ /* 0x000fe20003f06270 */
[----:B------:R-:W-:Y:S01]  /*16f0*/  BSSY B1, `(.L_x_42) ;  /* 0x00000a3000017945 */ /* 0x000fe20003800000 */
[----:B------:R-:W-:-:S11]  /*1700*/  IMAD.MOV.U32 R10, RZ, RZ, RZ ;  /* 0x000000ffff0a7224 */ /* 0x000fd600078e00ff */
[----:B------:R-:W-:Y:S05]  /*1710*/  @!P0 BRA `(.L_x_43) ;  /* 0x00000a0000008947 */ /* 0x000fea0003800000 */
[----:B------:R-:W-:Y:S01]  /*1720*/  LOP3.LUT R2, RZ, R12, RZ, 0x33, !PT ;  /* 0x0000000cff027212 */ /* 0x000fe200078e33ff */
[----:B------:R-:W-:Y:S01]  /*1730*/  BSSY B0, `(.L_x_44) ;  /* 0x000007d000007945 */ /* 0x000fe20003800000 */
[----:B------:R-:W-:Y:S02]  /*1740*/  LOP3.LUT R17, R24, 0x3, RZ, 0xc0, !PT ;  /* 0x0000000318117812 */ /* 0x000fe400078ec0ff */
[----:B------:R-:W-:Y:S02]  /*1750*/  IADD3 R2, -R2, -0x2, -R11 ;  /* 0xfffffffe02027810 */ /* 0x000fe40007ffe90b */
[----:B------:R-:W-:Y:S02]  /*1760*/  MOV R10, RZ ;  /* 0x000000ff000a7202 */ /* 0x000fe40000000f00 */
[----:B------:R-:W-:Y:S01]  /*1770*/  ISETP.GE.U32.AND P1, PT, R2, 0x3, PT ;  /* 0x000000030200780c */ /* 0x000fe20003f26070 */
[----:B------:R-:W-:-:S12]  /*1780*/  IMAD.MOV.U32 R2, RZ, RZ, RZ ;  /* 0x000000ffff027224 */ /* 0x000fd800078e00ff */
[----:B------:R-:W-:Y:S05]  /*1790*/  @!P1 BRA `(.L_x_45) ;  /* 0x0000076000009947 */ /* 0x000fea0003800000 */
[----:B------:R-:W-:Y:S01]  /*17a0*/  IADD3 R2, R8, 0x1, RZ ;  /* 0x0000000108027810 */ /* 0x000fe20007ffe0ff */
[----:B------:R-:W-:Y:S01]  /*17b0*/  HFMA2.MMA R10, -RZ, RZ, 0, 0 ;  /* 0x00000000ff0a7435 */ /* 0x000fe200000001ff */
[----:B------:R-:W-:-:S03]  /*17c0*/  IADD3 R8, R7, 0x1, RZ ;  /* 0x0000000107087810 */ /* 0x000fc60007ffe0ff */
[----:B------:R-:W-:-:S04]  /*17d0*/  IMAD R2, R2, c[0x0][0x0], RZ ;  /* 0x0000000002027a24 */ /* 0x000fc800078e02ff */
[----:B------:R-:W-:Y:S02]  /*17e0*/  IMAD R8, R8, R3, R2 ;  /* 0x0000000308087224 */ /* 0x000fe400078e0202 */
[----:B------:R-:W-:Y:S02]  /*17f0*/  IMAD.IADD R3, R24, 0x1, -R17 ;  /* 0x0000000118037824 */ /* 0x000fe400078e0a11 */
[----:B------:R-:W-:Y:S02]  /*1800*/  IMAD.MOV.U32 R2, RZ, RZ, RZ ;  /* 0x000000ffff027224 */ /* 0x000fe400078e00ff */
[----:B------:R-:W-:Y:S02]  /*1810*/  IMAD.SHL.U32 R8, R8, 0x2, RZ ;  /* 0x0000000208087824 */ /* 0x000fe400078e00ff */
.L_x_58:
[----:B------:R-:W1:Y:S01]  /*1820*/  I2F R19, R2 ;  /* 0x0000000200137306 */ /* 0x000e620000201400 */
[----:B------:R-:W-:Y:S01]  /*1830*/  BSSY B3, `(.L_x_46) ;  /* 0x0000014000037945 */ /* 0x000fe20003800000 */
[----:B-1----:R-:W-:-:S04]  /*1840*/  FADD.FTZ R19, R6, R19 ;  /* 0x0000001306137221 */ /* 0x002fc80000010000 */
[----:B------:R-:W-:-:S04]  /*1850*/  FADD.FTZ R19, R19, 0.5 ;  /* 0x3f00000013137421 */ /* 0x000fc80000010000 */
[----:B------:R-:W-:-:S05]  /*1860*/  FMUL.FTZ R19, R19, R0 ;  /* 0x0000000013137220 */ /* 0x000fca0000410000 */
[----:B------:R-:W-:-:S13]  /*1870*/  FSETP.GEU.FTZ.AND P1, PT, R19, RZ, PT ;  /* 0x000000ff1300720b */ /* 0x000fda0003f3e000 */
[----:B------:R-:W-:-:S05]  /*1880*/  @!P1 FADD.FTZ R19, -R19, -RZ ;  /* 0x800000ff13139221 */ /* 0x000fca0000010100 */
[----:B------:R-:W-:-:S13]  /*1890*/  FSETP.GEU.FTZ.AND P1, PT, R19, 1, PT ;  /* 0x3f8000001300780b */ /* 0x000fda0003f3e000 */
[----:B------:R-:W-:Y:S05]  /*18a0*/  @!P1 BRA `(.L_x_47) ;  /* 0x0000008000009947 */ /* 0x000fea0003800000 */
[----:B------:R-:W-:Y:S02]  /*18b0*/  FSETP.GEU.FTZ.AND P1, PT, R19, 2, PT ;  /* 0x400000001300780b */ /* 0x000fe40003f3e000 */
[----:B------:R-:W-:-:S11]  /*18c0*/  MOV R21, RZ ;  /* 0x000000ff00157202 */ /* 0x000fd60000000f00 */
[----:B------:R-:W-:Y:S05]  /*18d0*/  @P1 BRA `(.L_x_48) ;  /* 0x0000009000001947 */ /* 0x000fea0003800000 */
[----:B------:R-:W-:-:S04]  /*18e0*/  FADD.FTZ R16, R19, -5 ;  /* 0xc0a0000013107421 */ /* 0x000fc80000010000 */
[----:B------:R-:W-:-:S04]  /*18f0*/  FFMA.FTZ R16, R19, R16, 8 ;  /* 0x4100000013107423 */ /* 0x000fc80000010010 */
[----:B------:R-:W-:-:S04]  /*1900*/  FFMA.FTZ R16, R19, R16, -4 ;  /* 0xc080000013107423 */ /* 0x000fc80000010010 */
[----:B------:R-:W-:Y:S01]  /*1910*/  FMUL.FTZ R21, R16, -0.5 ;  /* 0xbf00000010157820 */ /* 0x000fe20000410000 */
[----:B------:R-:W-:Y:S05]  /*1920*/  BRA `(.L_x_48) ;  /* 0x0000004000007947 */ /* 0x000fea0003800000 */
.L_x_47:
[----:B------:R-:W-:-:S04]  /*1930*/  IMAD.MOV.U32 R16, RZ, RZ, 0x3fc00000 ;  /* 0x3fc00000ff107424 */ /* 0x000fc800078e00ff */
[----:B------:R-:W-:-:S04]  /*1940*/  FFMA.FTZ R16, R19, R16, -2.5 ;  /* 0xc020000013107423 */ /* 0x000fc80000010010 */
[----:B------:R-:W-:-:S04]  /*1950*/  FMUL.FTZ R16, R19, R16 ;  /* 0x0000001013107220 */ /* 0x000fc80000410000 */
[----:B------:R-:W-:Y:S02]  /*1960*/  FFMA.FTZ R21, R19, R16, 1 ;  /* 0x3f80000013157423 */ /* 0x000fe40000010010 */
.L_x_48:
[----:B------:R-:W-:Y:S05]  /*1970*/  BSYNC B3 ;  /* 0x0000000000037941 */ /* 0x000fea0003800000 */
.L_x_46:
[----:B------:R-:W-:Y:S01]  /*1980*/  IADD3 R18, R2, 0x1, RZ ;  /* 0x0000000102127810 */ /* 0x000fe20007ffe0ff */
[----:B------:R-:W-:Y:S01]  /*1990*/  BSSY B3, `(.L_x_49) ;  /* 0x0000018000037945 */ /* 0x000fe20003800000 */
[----:B------:R-:W-:Y:S01]  /*19a0*/  F2FP.BF16.PACK_AB R16, RZ, R21 ;  /* 0x00000015ff10723e */ /* 0x000fe200000010ff */
[----:B------:R-:W-:Y:S01]  /*19b0*/  FADD.FTZ R21, R21, R10 ;  /* 0x0000000a15157221 */ /* 0x000fe20000010000 */
[----:B------:R-:W1:Y:S03]  /*19c0*/  I2F R19, R18 ;  /* 0x0000001200137306 */ /* 0x000e660000201400 */
[----:B------:R2:W-:Y:S01]  /*19d0*/  STS.U16 [R8], R16 ;  /* 0x0000001008007388 */ /* 0x0005e20000000400 */
[----:B-1----:R-:W-:-:S04]  /*19e0*/  FADD.FTZ R19, R6, R19 ;  /* 0x0000001306137221 */ /* 0x002fc80000010000 */
[----:B------:R-:W-:-:S04]  /*19f0*/  FADD.FTZ R19, R19, 0.5 ;  /* 0x3f00000013137421 */ /* 0x000fc80000010000 */
[----:B------:R-:W-:-:S05]  /*1a00*/  FMUL.FTZ R19, R19, R0 ;  /* 0x0000000013137220 */ /* 0x000fca0000410000 */
[----:B------:R-:W-:-:S13]  /*1a10*/  FSETP.GEU.FTZ.AND P1, PT, R19, RZ, PT ;  /* 0x000000ff1300720b */ /* 0x000fda0003f3e000 */
[----:B------:R-:W-:-:S05]  /*1a20*/  @!P1 FADD.FTZ R19, -R19, -RZ ;  /* 0x800000ff13139221 */ /* 0x000fca0000010100 */
[----:B------:R-:W-:-:S13]  /*1a30*/  FSETP.GEU.FTZ.AND P1, PT, R19, 1, PT ;  /* 0x3f8000001300780b */ /* 0x000fda0003f3e000 */
[----:B------:R-:W-:Y:S05]  /*1a40*/  @!P1 BRA `(.L_x_50) ;  /* 0x0000008000009947 */ /* 0x000fea0003800000 */
[----:B--2---:R-:W-:Y:S01]  /*1a50*/  FSETP.GEU.FTZ.AND P1, PT, R19, 2, PT ;  /* 0x400000001300780b */ /* 0x004fe20003f3e000 */
[----:B------:R-:W-:-:S12]  /*1a60*/  IMAD.MOV.U32 R10, RZ, RZ, RZ ;  /* 0x000000ffff0a7224 */ /* 0x000fd800078e00ff */
[----:B------:R-:W-:Y:S05]  /*1a70*/  @P1 BRA `(.L_x_51) ;  /* 0x0000009000001947 */ /* 0x000fea0003800000 */
[----:B------:R-:W-:-:S04]  /*1a80*/  FADD.FTZ R10, R19, -5 ;  /* 0xc0a00000130a7421 */ /* 0x000fc80000010000 */
[----:B------:R-:W-:-:S04]  /*1a90*/  FFMA.FTZ R10, R19, R10, 8 ;  /* 0x41000000130a7423 */ /* 0x000fc8000001000a */
[----:B------:R-:W-:-:S04]  /*1aa0*/  FFMA.FTZ R10, R19, R10, -4 ;  /* 0xc0800000130a7423 */ /* 0x000fc8000001000a */
[----:B------:R-:W-:Y:S01]  /*1ab0*/  FMUL.FTZ R10, R10, -0.5 ;  /* 0xbf0000000a0a7820 */ /* 0x000fe20000410000 */
[----:B------:R-:W-:Y:S05]  /*1ac0*/  BRA `(.L_x_51) ;  /* 0x0000004000007947 */ /* 0x000fea0003800000 */
.L_x_50:
[----:B--2---:R-:W-:-:S10]  /*1ad0*/  HFMA2.MMA R10, -RZ, RZ, 1.9375, 0 ;  /* 0x3fc00000ff0a7435 */ /* 0x004fd400000001ff */
[----:B------:R-:W-:-:S04]  /*1ae0*/  FFMA.FTZ R10, R19, R10, -2.5 ;  /* 0xc0200000130a7423 */ /* 0x000fc8000001000a */
[----:B------:R-:W-:-:S04]  /*1af0*/  FMUL.FTZ R10, R19, R10 ;  /* 0x0000000a130a7220 */ /* 0x000fc80000410000 */
[----:B------:R-:W-:Y:S02]  /*1b00*/  FFMA.FTZ R10, R19, R10, 1 ;  /* 0x3f800000130a7423 */ /* 0x000fe4000001000a */
.L_x_51:
[----:B------:R-:W-:Y:S05]  /*1b10*/  BSYNC B3 ;  /* 0x0000000000037941 */ /* 0x000fea0003800000 */
.L_x_49:
[----:B------:R-:W-:Y:S01]  /*1b20*/  IADD3 R18, R2, 0x2, RZ ;  /* 0x0000000202127810 */ /* 0x000fe20007ffe0ff */
[----:B------:R-:W-:Y:S01]  /*1b30*/  BSSY B3, `(.L_x_52) ;  /* 0x0000018000037945 */ /* 0x000fe20003800000 */
[----:B------:R-:W-:Y:S01]  /*1b40*/  F2FP.BF16.PACK_AB R16, RZ, R10 ;  /* 0x0000000aff10723e */ /* 0x000fe200000010ff */
[----:B------:R-:W-:Y:S01]  /*1b50*/  FADD.FTZ R21, R21, R10 ;  /* 0x0000000a15157221 */ /* 0x000fe20000010000 */
[----:B------:R-:W1:Y:S03]  /*1b60*/  I2F R19, R18 ;  /* 0x0000001200137306 */ /* 0x000e660000201400 */
[----:B------:R2:W-:Y:S01]  /*1b70*/  STS.U16 [R8+0x2], R16 ;  /* 0x0000021008007388 */ /* 0x0005e20000000400 */
        /* <DEDUP_REMOVED lines=15> */
.L_x_53:
[----:B--2---:R-:W-:-:S04]  /*1c70*/  IMAD.MOV.U32 R10, RZ, RZ, 0x3fc00000 ;  /* 0x3fc00000ff0a7424 */ /* 0x004fc800078e00ff */
[----:B------:R-:W-:-:S04]  /*1c80*/  FFMA.FTZ R10, R19, R10, -2.5 ;  /* 0xc0200000130a7423 */ /* 0x000fc8000001000a */
[----:B------:R-:W-:-:S04]  /*1c90*/  FMUL.FTZ R10, R19, R10 ;  /* 0x0000000a130a7220 */ /* 0x000fc80000410000 */
[----:B------:R-:W-:Y:S02]  /*1ca0*/  FFMA.FTZ R10, R19, R10, 1 ;  /* 0x3f800000130a7423 */ /* 0x000fe4000001000a */
.L_x_54:
[----:B------:R-:W-:Y:S05]  /*1cb0*/  BSYNC B3 ;  /* 0x0000000000037941 */ /* 0x000fea0003800000 */
.L_x_52:
        /* <DEDUP_REMOVED lines=13> */
[----:B--2---:R-:W-:Y:S02]  /*1d90*/  FSETP.GEU.FTZ.AND P1, PT, R19, 2, PT ;  /* 0x400000001300780b */ /* 0x004fe40003f3e000 */
[----:B------:R-:W-:-:S11]  /*1da0*/  MOV R10, RZ ;  /* 0x000000ff000a7202 */ /* 0x000fd60000000f00 */
[----:B------:R-:W-:Y:S05]  /*1db0*/  @P1 BRA `(.L_x_57) ;  /* 0x0000009000001947 */ /* 0x000fea0003800000 */
[----:B------:R-:W-:-:S04]  /*1dc0*/  FADD.FTZ R10, R19, -5 ;  /* 0xc0a00000130a7421 */ /* 0x000fc80000010000 */
[----:B------:R-:W-:-:S04]  /*1dd0*/  FFMA.FTZ R10, R19, R10, 8 ;  /* 0x41000000130a7423 */ /* 0x000fc8000001000a */
[----:B------:R-:W-:-:S04]  /*1de0*/  FFMA.FTZ R10, R19, R10, -4 ;  /* 0xc0800000130a7423 */ /* 0x000fc8000001000a */
[----:B------:R-:W-:Y:S01]  /*1df0*/  FMUL.FTZ R10, R10, -0.5 ;  /* 0xbf0000000a0a7820 */ /* 0x000fe20000410000 */
[----:B------:R-:W-:Y:S05]  /*1e00*/  BRA `(.L_x_57) ;  /* 0x0000004000007947 */ /* 0x000fea0003800000 */
.L_x_56:
[----:B--2---:R-:W-:-:S04]  /*1e10*/  IMAD.MOV.U32 R10, RZ, RZ, 0x3fc00000 ;  /* 0x3fc00000ff0a7424 */ /* 0x004fc800078e00ff */
[----:B------:R-:W-:-:S04]  /*1e20*/  FFMA.FTZ R10, R19, R10, -2.5 ;  /* 0xc0200000130a7423 */ /* 0x000fc8000001000a */
[----:B------:R-:W-:-:S04]  /*1e30*/  FMUL.FTZ R10, R19, R10 ;  /* 0x0000000a130a7220 */ /* 0x000fc80000410000 */
[----:B------:R-:W-:Y:S02]  /*1e40*/  FFMA.FTZ R10, R19, R10, 1 ;  /* 0x3f800000130a7423 */ /* 0x000fe4000001000a */
.L_x_57:
[----:B------:R-:W-:Y:S05]  /*1e50*/  BSYNC B3 ;  /* 0x0000000000037941 */ /* 0x000fea0003800000 */
.L_x_55:
        /* <DEDUP_REMOVED lines=8> */
[----:B-1----:R-:W-:-:S04]  /*1ee0*/  IMAD.MOV.U32 R8, RZ, RZ, R16 ;  /* 0x000000ffff087224 */ /* 0x002fc800078e0010 */
[----:B------:R-:W-:Y:S05]  /*1ef0*/  @P1 BRA `(.L_x_58) ;  /* 0xfffff92000001947 */ /* 0x000fea000383ffff */
.L_x_45:
[----:B------:R-:W-:Y:S05]  /*1f00*/  BSYNC B0 ;  /* 0x0000000000007941 */ /* 0x000fea0003800000 */
.L_x_44:
[----:B------:R-:W-:-:S13]  /*1f10*/  ISETP.NE.AND P1, PT, R17, RZ, PT ;  /* 0x000000ff1100720c */ /* 0x000fda0003f25270 */
[----:B------:R-:W-:Y:S05]  /*1f20*/  @!P1 BRA `(.L_x_43) ;  /* 0x000001f000009947 */ /* 0x000fea0003800000 */
.L_x_62:
        /* <DEDUP_REMOVED lines=9> */
[----:B------:R-:W-:Y:S01]  /*1fc0*/  FSETP.GEU.FTZ.AND P1, PT, R3, 2, PT ;  /* 0x400000000300780b */ /* 0x000fe20003f3e000 */
[----:B------:R-:W-:-:S12]  /*1fd0*/  HFMA2.MMA R19, -RZ, RZ, 0, 0 ;  /* 0x00000000ff137435 */ /* 0x000fd800000001ff */
[----:B------:R-:W-:Y:S05]  /*1fe0*/  @P1 BRA `(.L_x_61) ;  /* 0x0000009000001947 */ /* 0x000fea0003800000 */
[----:B------:R-:W-:-:S04]  /*1ff0*/  FADD.FTZ R8, R3, -5 ;  /* 0xc0a0000003087421 */ /* 0x000fc80000010000 */
[----:B------:R-:W-:-:S04]  /*2000*/  FFMA.FTZ R8, R3, R8, 8 ;  /* 0x4100000003087423 */ /* 0x000fc80000010008 */
[----:B------:R-:W-:-:S04]  /*2010*/  FFMA.FTZ R8, R3, R8, -4 ;  /* 0xc080000003087423 */ /* 0x000fc80000010008 */
[----:B------:R-:W-:Y:S01]  /*2020*/  FMUL.FTZ R19, R8, -0.5 ;  /* 0xbf00000008137820 */ /* 0x000fe20000410000 */
[----:B------:R-:W-:Y:S05]  /*2030*/  BRA `(.L_x_61) ;  /* 0x0000004000007947 */ /* 0x000fea0003800000 */
.L_x_60:
[----:B------:R-:W-:-:S04]  /*2040*/  IMAD.MOV.U32 R8, RZ, RZ, 0x3fc00000 ;  /* 0x3fc00000ff087424 */ /* 0x000fc800078e00ff */
[----:B------:R-:W-:-:S04]  /*2050*/  FFMA.FTZ R8, R3, R8, -2.5 ;  /* 0xc020000003087423 */ /* 0x000fc80000010008 */
[----:B------:R-:W-:-:S04]  /*2060*/  FMUL.FTZ R8, R3, R8 ;  /* 0x0000000803087220 */ /* 0x000fc80000410000 */
[----:B------:R-:W-:Y:S02]  /*2070*/  FFMA.FTZ R19, R3, R8, 1 ;  /* 0x3f80000003137423 */ /* 0x000fe40000010008 */
.L_x_61:
[----:B------:R-:W-:Y:S05]  /*2080*/  BSYNC B0 ;  /* 0x0000000000007941 */ /* 0x000fea0003800000 */
.L_x_59:
[----:B------:R-:W-:Y:S01]  /*2090*/  IMAD.IADD R8, R13, 0x1, R2 ;  /* 0x000000010d087824 */ /* 0x000fe200078e0202 */
[----:B------:R-:W-:Y:S01]  /*20a0*/  F2FP.BF16.PACK_AB R3, RZ, R19 ;  /* 0x00000013ff03723e */ /* 0x000fe200000010ff */
[----:B------:R-:W-:Y:S01]  /*20b0*/  FADD.FTZ R10, R19, R10 ;  /* 0x0000000a130a7221 */ /* 0x000fe20000010000 */
[----:B------:R-:W-:Y:S02]  /*20c0*/  IADD3 R17, R17, -0x1, RZ ;  /* 0xffffffff11117810 */ /* 0x000fe40007ffe0ff */
[----:B------:R-:W-:Y:S02]  /*20d0*/  SHF.L.U32 R8, R8, 0x1, RZ ;  /* 0x0000000108087819 */ /* 0x000fe400000006ff */
[----:B------:R-:W-:Y:S02]  /*20e0*/  ISETP.NE.AND P1, PT, R17, RZ, PT ;  /* 0x000000ff1100720c */ /* 0x000fe40003f25270 */
[----:B------:R-:W-:Y:S01]  /*20f0*/  IADD3 R2, R2, 0x1, RZ ;  /* 0x0000000102027810 */ /* 0x000fe20007ffe0ff */
[----:B------:R1:W-:Y:S10]  /*2100*/  STS.U16 [R8], R3 ;  /* 0x0000000308007388 */ /* 0x0003f40000000400 */
[----:B-1----:R-:W-:Y:S05]  /*2110*/  @P1 BRA `(.L_x_62) ;  /* 0xfffffe1000001947 */ /* 0x002fea000383ffff */
.L_x_43:
[----:B------:R-:W-:Y:S05]  /*2120*/  BSYNC B1 ;  /* 0x0000000000017941 */ /* 0x000fea0003800000 */
.L_x_42:
[----:B------:R-:W-:Y:S01]  /*2130*/  BSSY B0, `(.L_x_63) ;  /* 0x000003f000007945 */ /* 0x000fe20003800000 */
[----:B------:R-:W-:Y:S01]  /*2140*/  IMAD.MOV.U32 R0, RZ, RZ, RZ ;  /* 0x000000ffff007224 */ /* 0x000fe200078e00ff */
[----:B------:R-:W-:Y:S05]  /*2150*/  @!P0 BRA `(.L_x_64) ;  /* 0x000003c000008947 */ /* 0x000fea0003800000 */
[----:B------:R-:W-:Y:S01]  /*2160*/  LOP3.LUT R12, RZ, R12, RZ, 0x33, !PT ;  /* 0x0000000cff0c7212 */ /* 0x000fe200078e33ff */
[----:B------:R-:W-:Y:S01]  /*2170*/  BSSY B1, `(.L_x_65) ;  /* 0x0000029000017945 */ /* 0x000fe20003800000 */
[----:B------:R-:W-:Y:S01]  /*2180*/  LOP3.LUT R3, R24, 0x3, RZ, 0xc0, !PT ;  /* 0x0000000318037812 */ /* 0x000fe200078ec0ff */
[----:B------:R-:W-:Y:S01]  /*2190*/  IMAD.MOV.U32 R0, RZ, RZ, RZ ;  /* 0x000000ffff007224 */ /* 0x000fe200078e00ff */
[----:B------:R-:W-:-:S04]  /*21a0*/  IADD3 R12, -R12, -0x2, -R11 ;  /* 0xfffffffe0c0c7810 */ /* 0x000fc80007ffe90b */
[----:B------:R-:W-:-:S13]  /*21b0*/  ISETP.GE.U32.AND P0, PT, R12, 0x3, PT ;  /* 0x000000030c00780c */ /* 0x000fda0003f06070 */
[----:B------:R-:W-:Y:S05]  /*21c0*/  @!P0 BRA `(.L_x_66) ;  /* 0x0000023000008947 */ /* 0x000fea0003800000 */
[----:B------:R-:W-:Y:S01]  /*21d0*/  F2FP.BF16.PACK_AB R2, RZ, R10 ;  /* 0x0000000aff02723e */ /* 0x000fe200000010ff */
[----:B------:R-:W-:Y:S01]  /*21e0*/  IMAD.MOV.U32 R0, RZ, RZ, RZ ;  /* 0x000000ffff007224 */ /* 0x000fe200078e00ff */
[----:B------:R-:W-:Y:S02]  /*21f0*/  FSETP.NEU.FTZ.AND P0, PT, R10, RZ, PT ;  /* 0x000000ff0a00720b */ /* 0x000fe40003f1d000 */
[----:B------:R-:W-:Y:S02]  /*2200*/  IADD3 R19, R24, -R3, RZ ;  /* 0x8000000318137210 */ /* 0x000fe40007ffe0ff */
[----:B------:R-:W-:-:S04]  /*2210*/  PRMT R18, RZ, 0x5410, R2 ;  /* 0x00005410ff127816 */ /* 0x000fc80000000002 */
.L_x_69:
[----:B------:R-:W-:Y:S01]  /*2220*/  IADD3 R19, R19, -0x4, RZ ;  /* 0xfffffffc13137810 */ /* 0x000fe20007ffe0ff */
[----:B------:R-:W-:Y:S03]  /*2230*/  BSSY B3, `(.L_x_67) ;  /* 0x000001a000037945 */ /* 0x000fe60003800000 */
[----:B------:R-:W-:Y:S01]  /*2240*/  ISETP.NE.AND P1, PT, R19, RZ, PT ;  /* 0x000000ff1300720c */ /* 0x000fe20003f25270 */
[----:B-1----:R-:W-:Y:S07]  /*2250*/  @!P0 BRA `(.L_x_68) ;  /* 0x0000017000008947 */ /* 0x002fee0003800000 */
[----:B------:R-:W-:Y:S01]  /*2260*/  IMAD.IADD R2, R13, 0x1, R0 ;  /* 0x000000010d027824 */ /* 0x000fe200078e0200 */
[----:B------:R-:W1:Y:S04]  /*2270*/  MUFU.RCP R17, R18 ;  /* 0x0000001200117308 */ /* 0x000e680000001000 */
[----:B------:R-:W-:-:S05]  /*2280*/  SHF.L.U32 R2, R2, 0x1, RZ ;  /* 0x0000000102027819 */ /* 0x000fca00000006ff */
[----:B------:R-:W2:Y:S04]  /*2290*/  LDS.U16 R6, [R2] ;  /* 0x0000000002067984 */ /* 0x000ea80000000400 */
[----:B------:R-:W3:Y:S04]  /*22a0*/  LDS.U16 R8, [R2+0x2] ;  /* 0x0000020002087984 */ /* 0x000ee80000000400 */
[----:B------:R-:W4:Y:S04]  /*22b0*/  LDS.U16 R12, [R2+0x4] ;  /* 0x00000400020c7984 */ /* 0x000f280000000400 */
[----:B------:R-:W5:Y:S01]  /*22c0*/  LDS.U16 R16, [R2+0x6] ;  /* 0x0000060002107984 */ /* 0x000f620000000400 */
[----:B--2---:R-:W-:-:S02]  /*22d0*/  PRMT R6, RZ, 0x5410, R6 ;  /* 0x00005410ff067816 */ /* 0x004fc40000000006 */
[----:B---3--:R-:W-:-:S03]  /*22e0*/  PRMT R8, RZ, 0x5410, R8 ;  /* 0x00005410ff087816 */ /* 0x008fc60000000008 */
[-C--:B-1----:R-:W-:Y:S01]  /*22f0*/  FMUL.FTZ R6, R6, R17.reuse ;  /* 0x0000001106067220 */ /* 0x082fe20000410000 */
[----:B----4-:R-:W-:Y:S01]  /*2300*/  PRMT R12, RZ, 0x5410, R12 ;  /* 0x00005410ff0c7816 */ /* 0x010fe2000000000c */
[----:B------:R-:W-:-:S03]  /*2310*/  FMUL.FTZ R8, R8, R17 ;  /* 0x0000001108087220 */ /* 0x000fc60000410000 */
[----:B------:R-:W-:Y:S02]  /*2320*/  F2FP.BF16.PACK_AB R6, RZ, R6 ;  /* 0x00000006ff06723e */ /* 0x000fe400000010ff */
[----:B-----5:R-:W-:Y:S01]  /*2330*/  PRMT R16, RZ, 0x5410, R16 ;  /* 0x00005410ff107816 */ /* 0x020fe20000000010 */
        /* <DEDUP_REMOVED lines=9> */
.L_x_68:
[----:B------:R-:W-:Y:S05]  /*23d0*/  BSYNC B3 ;  /* 0x0000000000037941 */ /* 0x000fea0003800000 */
.L_x_67:
[----:B------:R-:W-:Y:S01]  /*23e0*/  IADD3 R0, R0, 0x4, RZ ;  /* 0x0000000400007810 */ /* 0x000fe20007ffe0ff */
[----:B------:R-:W-:Y:S05]  /*23f0*/  @P1 BRA `(.L_x_69) ;  /* 0xfffffe2000001947 */ /* 0x000fea000383ffff */
.L_x_66:
[----:B------:R-:W-:Y:S05]  /*2400*/  BSYNC B1 ;  /* 0x0000000000017941 */ /* 0x000fea0003800000 */
.L_x_65:
[----:B------:R-:W-:-:S13]  /*2410*/  ISETP.NE.AND P0, PT, R3, RZ, PT ;  /* 0x000000ff0300720c */ /* 0x000fda0003f05270 */
[----:B------:R-:W-:Y:S05]  /*2420*/  @!P0 BRA `(.L_x_64) ;  /* 0x000000f000008947 */ /* 0x000fea0003800000 */
[----:B-1----:R-:W-:Y:S02]  /*2430*/  F2FP.BF16.PACK_AB R2, RZ, R10 ;  /* 0x0000000aff02723e */ /* 0x002fe400000010ff */
[----:B------:R-:W-:Y:S02]  /*2440*/  FSETP.NEU.FTZ.AND P1, PT, R10, RZ, PT ;  /* 0x000000ff0a00720b */ /* 0x000fe40003f3d000 */
[----:B------:R-:W-:-:S04]  /*2450*/  PRMT R2, RZ, 0x5410, R2 ;  /* 0x00005410ff027816 */ /* 0x000fc80000000002 */
[----:B------:R1:W2:Y:S07]  /*2460*/  MUFU.RCP R17, R2 ;  /* 0x0000000200117308 */ /* 0x0002ae0000001000 */
.L_x_70:
[----:B-1----:R-:W-:Y:S01]  /*2470*/  @P1 IMAD.IADD R2, R13, 0x1, R0 ;  /* 0x000000010d021824 */ /* 0x002fe200078e0200 */
[----:B------:R-:W-:Y:S02]  /*2480*/  IADD3 R3, R3, -0x1, RZ ;  /* 0xffffffff03037810 */ /* 0x000fe40007ffe0ff */
[----:B------:R-:W-:Y:S01]  /*2490*/  IADD3 R0, R0, 0x1, RZ ;  /* 0x0000000100007810 */ /* 0x000fe20007ffe0ff */
[----:B------:R-:W-:Y:S01]  /*24a0*/  @P1 IMAD.SHL.U32 R2, R2, 0x2, RZ ;  /* 0x0000000202021824 */ /* 0x000fe200078e00ff */
[----:B------:R-:W-:-:S04]  /*24b0*/  ISETP.NE.AND P0, PT, R3, RZ, PT ;  /* 0x000000ff0300720c */ /* 0x000fc80003f05270 */
[----:B------:R-:W1:Y:S02]  /*24c0*/  @P1 LDS.U16 R6, [R2] ;  /* 0x0000000002061984 */ /* 0x000e640000000400 */
[----:B-1----:R-:W-:-:S05]  /*24d0*/  @P1 PRMT R6, RZ, 0x5410, R6 ;  /* 0x00005410ff061816 */ /* 0x002fca0000000006 */
[----:B--2---:R-:W-:-:S05]  /*24e0*/  @P1 FMUL.FTZ R6, R6, R17 ;  /* 0x0000001106061220 */ /* 0x004fca0000410000 */
[----:B------:R-:W-:-:S05]  /*24f0*/  @P1 F2FP.BF16.PACK_AB R6, RZ, R6 ;  /* 0x00000006ff06123e */ /* 0x000fca00000010ff */
[----:B------:R1:W-:Y:S01]  /*2500*/  @P1 STS.U16 [R2], R6 ;  /* 0x0000000602001388 */ /* 0x0003e20000000400 */
[----:B------:R-:W-:Y:S05]  /*2510*/  @P0 BRA `(.L_x_70) ;  /* 0xffffff5000000947 */ /* 0x000fea000383ffff */
.L_x_64:
[----:B------:R-:W-:Y:S05]  /*2520*/  BSYNC B0 ;  /* 0x0000000000007941 */ /* 0x000fea0003800000 */
.L_x_63:
[----:B------:R-:W-:-:S13]  /*2530*/  ISETP.GE.AND P0, PT, R7, R0, PT ;  /* 0x000000000700720c */ /* 0x000fda0003f06270 */
[----:B------:R-:W-:Y:S05]  /*2540*/  @!P0 BRA `(.L_x_39) ;  /* 0x0000019000008947 */ /* 0x000fea0003800000 */
[----:B-1----:R-:W-:Y:S01]  /*2550*/  IADD3 R2, -R0, 0x1, R7 ;  /* 0x0000000100027810 */ /* 0x002fe20007ffe107 */
[----:B------:R-:W-:Y:S01]  /*2560*/  BSSY B0, `(.L_x_71) ;  /* 0x000000c000007945 */ /* 0x000fe20003800000 */
[----:B------:R-:W-:Y:S02]  /*2570*/  IADD3 R3, R7, -R0, RZ ;  /* 0x8000000007037210 */ /* 0x000fe40007ffe0ff */
[----:B------:R-:W-:Y:S02]  /*2580*/  LOP3.LUT P0, R2, R2, 0x3, RZ, 0xc0, !PT ;  /* 0x0000000302027812 */ /* 0x000fe4000780c0ff */
[----:B------:R-:W-:-:S11]  /*2590*/  ISETP.GE.U32.AND P1, PT, R3, 0x3, PT ;  /* 0x000000030300780c */ /* 0x000fd60003f26070 */
[----:B------:R-:W-:Y:S05]  /*25a0*/  @!P0 BRA `(.L_x_72) ;  /* 0x0000007000008947 */ /* 0x000fea0003800000 */
.L_x_73:
[----:B------:R-:W-:Y:S01]  /*25b0*/  IMAD.IADD R3, R13, 0x1, R0 ;  /* 0x000000010d037824 */ /* 0x000fe200078e0200 */
[----:B------:R-:W-:Y:S02]  /*25c0*/  IADD3 R2, R2, -0x1, RZ ;  /* 0xffffffff02027810 */ /* 0x000fe40007ffe0ff */
[----:B------:R-:W-:Y:S01]  /*25d0*/  IADD3 R0, R0, 0x1, RZ ;  /* 0x0000000100007810 */ /* 0x000fe20007ffe0ff */
[----:B------:R-:W-:Y:S01]  /*25e0*/  IMAD.SHL.U32 R3, R3, 0x2, RZ ;  /* 0x0000000203037824 */ /* 0x000fe200078e00ff */
[----:B------:R-:W-:-:S04]  /*25f0*/  ISETP.NE.AND P0, PT, R2, RZ, PT ;  /* 0x000000ff0200720c */ /* 0x000fc80003f05270 */
[----:B------:R1:W-:Y:S09]  /*2600*/  STS.U16 [R3], RZ ;  /* 0x000000ff03007388 */ /* 0x0003f20000000400 */
[----:B-1----:R-:W-:Y:S05]  /*2610*/  @P0 BRA `(.L_x_73) ;  /* 0xffffff9000000947 */ /* 0x002fea000383ffff */
.L_x_72:
[----:B------:R-:W-:Y:S05]  /*2620*/  BSYNC B0 ;  /* 0x0000000000007941 */ /* 0x000fea0003800000 */
.L_x_71:
[----:B------:R-:W-:Y:S05]  /*2630*/  @!P1 BRA `(.L_x_39) ;  /* 0x000000a000009947 */ /* 0x000fea0003800000 */
.L_x_74:
[----:B------:R-:W-:-:S05]  /*2640*/  IADD3 R2, R13, R0, RZ ;  /* 0x000000000d027210 */ /* 0x000fca0007ffe0ff */
[----:B-1----:R-:W-:Y:S01]  /*2650*/  IMAD.SHL.U32 R3, R2, 0x2, RZ ;  /* 0x0000000202037824 */ /* 0x002fe200078e00ff */
[C---:B------:R-:W-:Y:S02]  /*2660*/  IADD3 R2, R0.reuse, 0x3, RZ ;  /* 0x0000000300027810 */ /* 0x040fe40007ffe0ff */
[----:B------:R-:W-:Y:S02]  /*2670*/  IADD3 R0, R0, 0x4, RZ ;  /* 0x0000000400007810 */ /* 0x000fe40007ffe0ff */
[----:B------:R1:W-:Y:S01]  /*2680*/  STS.U16 [R3], RZ ;  /* 0x000000ff03007388 */ /* 0x0003e20000000400 */
[----:B------:R-:W-:-:S03]  /*2690*/  ISETP.GE.AND P0, PT, R2, R7, PT ;  /* 0x000000070200720c */ /* 0x000fc60003f06270 */
[----:B------:R1:W-:Y:S04]  /*26a0*/  STS.U16 [R3+0x2], RZ ;  /* 0x000002ff03007388 */ /* 0x0003e80000000400 */
[----:B------:R1:W-:Y:S04]  /*26b0*/  STS.U16 [R3+0x4], RZ ;  /* 0x000004ff03007388 */ /* 0x0003e80000000400 */
[----:B------:R1:W-:Y:S02]  /*26c0*/  STS.U16 [R3+0x6], RZ ;  /* 0x000006ff03007388 */ /* 0x0003e40000000400 */
[----:B------:R-:W-:Y:S05]  /*26d0*/  @!P0 BRA `(.L_x_74) ;  /* 0xffffff6000008947 */ /* 0x000fea000383ffff */
.L_x_39:
[----:B------:R-:W-:Y:S05]  /*26e0*/  BSYNC B2 ;  /* 0x0000000000027941 */ /* 0x000fea0003800000 */
.L_x_38:
[----:B0-----:R-:W0:Y:S01]  /*26f0*/  S2R R0, SR_CTAID.Z ;  /* 0x0000000000007919 */ /* 0x001e220000002700 */
[----:B------:R-:W-:-:S02]  /*2700*/  ULDC UR4, c[0x0][0x170] ;  /* 0x00005c0000047ab9 */ /* 0x000fc40000000800 */
[----:B------:R-:W-:Y:S01]  /*2710*/  ULDC UR5, c[0x0][0x178] ;  /* 0x00005e0000057ab9 */ /* 0x000fe20000000800 */
[----:B------:R-:W-:Y:S01]  /*2720*/  BAR.SYNC.DEFER_BLOCKING 0x0 ;  /* 0x0000000000007b1d */ /* 0x000fe20000010000 */
[----:B------:R-:W-:-:S06]  /*2730*/  UIMAD UR4, UR4, UR5, URZ ;  /* 0x00000005040472a4 */ /* 0x000fcc000f8e023f */
[----:B0-----:R-:W-:-:S13]  /*2740*/  ISETP.GE.AND P0, PT, R0, UR4, PT ;  /* 0x0000000400007c0c */ /* 0x001fda000bf06270 */
[----:B------:R-:W-:Y:S05]  /*2750*/  @P0 EXIT ;  /* 0x000000000000094d */ /* 0x000fea0003800000 */
[----:B-1----:R-:W-:Y:S01]  /*2760*/  SHF.R.S32.HI R2, RZ, 0x1f, R5 ;  /* 0x0000001fff027819 */ /* 0x002fe20000011405 */
[----:B------:R-:W-:Y:S02]  /*2770*/  UMOV UR6, 0x1 ;  /* 0x0000000100067882 */ /* 0x000fe40000000000 */
[----:B------:R-:W-:Y:S02]  /*2780*/  ULDC UR5, c[0x0][0x180] ;  /* 0x0000600000057ab9 */ /* 0x000fe40000000800 */
[----:B------:R-:W-:Y:S01]  /*2790*/  IMAD R6, R2, c[0x0][0x1e8], RZ ;  /* 0x00007a0002067a24 */ /* 0x000fe200078e02ff */
[----:B------:R-:W-:Y:S01]  /*27a0*/  ULDC UR7, c[0x0][0x188] ;  /* 0x0000620000077ab9 */ /* 0x000fe20000000800 */
[C---:B------:R-:W-:Y:S01]  /*27b0*/  IMAD.WIDE.U32 R2, R5.reuse, c[0x0][0x1e8], RZ ;  /* 0x00007a0005027a25 */ /* 0x040fe200078e00ff */
[----:B------:R-:W-:Y:S02]  /*27c0*/  UIADD3 UR5, -UR6, UR5, URZ ;  /* 0x0000000506057290 */ /* 0x000fe4000fffe13f */
[----:B------:R-:W-:Y:S01]  /*27d0*/  UIADD3 UR6, -UR6, UR7, URZ ;  /* 0x0000000706067290 */ /* 0x000fe2000fffe13f */
[----:B------:R-:W-:Y:S01]  /*27e0*/  IMAD R7, R5, c[0x0][0x1ec], R6 ;  /* 0x00007b0005077a24 */ /* 0x000fe200078e0206 */
[----:B------:R-:W-:-:S03]  /*27f0*/  SHF.R.S32.HI R5, RZ, 0x1f, R4 ;  /* 0x0000001fff057819 */ /* 0x000fc60000011404 */
[----:B------:R-:W-:Y:S02]  /*2800*/  IMAD.IADD R3, R3, 0x1, R7 ;  /* 0x0000000103037824 */ /* 0x000fe400078e0207 */
[----:B------:R-:W-:Y:S02]  /*2810*/  IMAD R5, R5, c[0x0][0x1f0], RZ ;  /* 0x00007c0005057a24 */ /* 0x000fe400078e02ff */
[----:B------:R-:W-:-:S04]  /*2820*/  IMAD.WIDE.U32 R6, R4, c[0x0][0x1f0], R2 ;  /* 0x00007c0004067a25 */ /* 0x000fc800078e0002 */
[----:B------:R-:W-:-:S05]  /*2830*/  IMAD R5, R4, c[0x0][0x1f4], R5 ;  /* 0x00007d0004057a24 */ /* 0x000fca00078e0205 */
[----:B------:R-:W-:Y:S02]  /*2840*/  IADD3 R21, R7, R5, RZ ;  /* 0x0000000507157210 */ /* 0x000fe40007ffe0ff */
.L_x_85:
[----:B------:R-:W-:Y:S01]  /*2850*/  ISETP.GE.AND P0, PT, R24, 0x1, PT ;  /* 0x000000011800780c */ /* 0x000fe20003f06270 */
[----:B------:R-:W-:-:S12]  /*2860*/  BSSY B0, `(.L_x_75) ;  /* 0x0000082000007945 */ /* 0x000fd80003800000 */
[----:B-----5:R-:W-:Y:S05]  /*2870*/  @!P0 BRA `(.L_x_76) ;  /* 0x0000080000008947 */ /* 0x020fea0003800000 */
[----:B------:R-:W-:Y:S01]  /*2880*/  IABS R5, c[0x0][0x178] ;  /* 0x00005e0000057a13 */ /* 0x000fe20000000000 */
[----:B------:R-:W-:-:S03]  /*2890*/  IMAD.MOV.U32 R20, RZ, RZ, R6 ;  /* 0x000000ffff147224 */ /* 0x000fc600078e0006 */
[----:B------:R-:W0:Y:S08]  /*28a0*/  I2F.RP R4, R5 ;  /* 0x0000000500047306 */ /* 0x000e300000209400 */
[----:B0-----:R-:W0:Y:S02]  /*28b0*/  MUFU.RCP R4, R4 ;  /* 0x0000000400047308 */ /* 0x001e240000001000 */
[----:B0-----:R-:W-:-:S06]  /*28c0*/  IADD3 R2, R4, 0xffffffe, RZ ;  /* 0x0ffffffe04027810 */ /* 0x001fcc0007ffe0ff */
[----:B------:R0:W1:Y:S02]  /*28d0*/  F2I.FTZ.U32.TRUNC.NTZ R3, R2 ;  /* 0x0000000200037305 */ /* 0x000064000021f000 */
[----:B0-----:R-:W-:Y:S02]  /*28e0*/  IMAD.MOV.U32 R2, RZ, RZ, RZ ;  /* 0x000000ffff027224 */ /* 0x001fe400078e00ff */
[----:B-1----:R-:W-:-:S04]  /*28f0*/  IMAD.MOV R8, RZ, RZ, -R3 ;  /* 0x000000ffff087224 */ /* 0x002fc800078e0a03 */
[----:B------:R-:W-:Y:S01]  /*2900*/  IMAD R17, R8, R5, RZ ;  /* 0x0000000508117224 */ /* 0x000fe200078e02ff */
[----:B------:R-:W-:-:S03]  /*2910*/  IABS R8, R0 ;  /* 0x0000000000087213 */ /* 0x000fc60000000000 */
[----:B------:R-:W-:Y:S01]  /*2920*/  IMAD.HI.U32 R3, R3, R17, R2 ;  /* 0x0000001103037227 */ /* 0x000fe200078e0002 */
[----:B------:R-:W-:-:S04]  /*2930*/  LOP3.LUT R2, R0, c[0x0][0x178], RZ, 0x3c, !PT ;  /* 0x00005e0000027a12 */ /* 0x000fc800078e3cff */
[----:B------:R-:W-:Y:S01]  /*2940*/  ISETP.GE.AND P2, PT, R2, RZ, PT ;  /* 0x000000ff0200720c */ /* 0x000fe20003f46270 */
[----:B------:R-:W-:-:S05]  /*2950*/  IMAD.HI.U32 R3, R3, R8, RZ ;  /* 0x0000000803037227 */ /* 0x000fca00078e00ff */
[----:B------:R-:W-:-:S05]  /*2960*/  IADD3 R4, -R3, RZ, RZ ;  /* 0x000000ff03047210 */ /* 0x000fca0007ffe1ff */
[----:B------:R-:W-:-:S05]  /*2970*/  IMAD R4, R5, R4, R8 ;  /* 0x0000000405047224 */ /* 0x000fca00078e0208 */
[----:B------:R-:W-:-:S13]  /*2980*/  ISETP.GT.U32.AND P1, PT, R5, R4, PT ;  /* 0x000000040500720c */ /* 0x000fda0003f24070 */
[----:B------:R-:W-:Y:S01]  /*2990*/  @!P1 IMAD.IADD R4, R4, 0x1, -R5 ;  /* 0x0000000104049824 */ /* 0x000fe200078e0a05 */
[----:B------:R-:W-:Y:S02]  /*29a0*/  @!P1 IADD3 R3, R3, 0x1, RZ ;  /* 0x0000000103039810 */ /* 0x000fe40007ffe0ff */
[----:B------:R-:W-:Y:S02]  /*29b0*/  ISETP.NE.AND P1, PT, RZ, c[0x0][0x178], PT ;  /* 0x00005e00ff007a0c */ /* 0x000fe40003f25270 */
[----:B------:R-:W-:-:S13]  /*29c0*/  ISETP.GE.U32.AND P0, PT, R4, R5, PT ;  /* 0x000000050400720c */ /* 0x000fda0003f06070 */
[----:B------:R-:W-:-:S05]  /*29d0*/  @P0 IADD3 R3, R3, 0x1, RZ ;  /* 0x0000000103030810 */ /* 0x000fca0007ffe0ff */
[----:B------:R-:W-:-:S05]  /*29e0*/  IMAD.MOV.U32 R5, RZ, RZ, R3 ;  /* 0x000000ffff057224 */ /* 0x000fca00078e0003 */
[----:B------:R-:W-:Y:S02]  /*29f0*/  @!P2 IADD3 R5, -R5, RZ, RZ ;  /* 0x000000ff0505a210 */ /* 0x000fe40007ffe1ff */
[----:B------:R-:W-:-:S04]  /*2a00*/  @!P1 LOP3.LUT R5, RZ, c[0x0][0x178], RZ, 0x33, !PT ;  /* 0x00005e00ff059a12 */ /* 0x000fc800078e33ff */
[--C-:B------:R-:W-:Y:S01]  /*2a10*/  SHF.R.S32.HI R10, RZ, 0x1f, R5.reuse ;  /* 0x0000001fff0a7819 */ /* 0x100fe20000011405 */
[----:B------:R-:W-:-:S04]  /*2a20*/  IMAD.MOV R3, RZ, RZ, -R5 ;  /* 0x000000ffff037224 */ /* 0x000fc800078e0a05 */
[----:B------:R-:W-:Y:S02]  /*2a30*/  IMAD R8, R10, c[0x0][0x1d8], RZ ;  /* 0x000076000a087a24 */ /* 0x000fe400078e02ff */
[----:B------:R-:W-:Y:S02]  /*2a40*/  IMAD R4, R3, c[0x0][0x178], R0 ;  /* 0x00005e0003047a24 */ /* 0x000fe400078e0200 */
[----:B------:R-:W-:-:S03]  /*2a50*/  IMAD.WIDE.U32 R2, R5, c[0x0][0x1d8], R20 ;  /* 0x0000760005027a25 */ /* 0x000fc600078e0014 */
[----:B------:R-:W-:Y:S01]  /*2a60*/  SHF.R.S32.HI R12, RZ, 0x1f, R4 ;  /* 0x0000001fff0c7819 */ /* 0x000fe20000011404 */
[----:B------:R-:W-:-:S05]  /*2a70*/  IMAD R17, R5, c[0x0][0x1dc], R8 ;  /* 0x0000770005117a24 */ /* 0x000fca00078e0208 */
[----:B------:R-:W-:Y:S01]  /*2a80*/  IADD3 R3, R3, R17, RZ ;  /* 0x0000001103037210 */ /* 0x000fe20007ffe0ff */
[----:B------:R-:W-:-:S04]  /*2a90*/  IMAD R17, R12, c[0x0][0x1e0], RZ ;  /* 0x000078000c117a24 */ /* 0x000fc800078e02ff */
[C---:B------:R-:W-:Y:S02]  /*2aa0*/  IMAD R17, R4.reuse, c[0x0][0x1e4], R17 ;  /* 0x0000790004117a24 */ /* 0x040fe400078e0211 */
[----:B------:R-:W-:-:S04]  /*2ab0*/  IMAD.WIDE.U32 R2, R4, c[0x0][0x1e0], R2 ;  /* 0x0000780004027a25 */ /* 0x000fc800078e0002 */
[----:B------:R-:W-:Y:S01]  /*2ac0*/  IMAD.IADD R3, R3, 0x1, R17 ;  /* 0x0000000103037824 */ /* 0x000fe200078e0211 */
[----:B------:R-:W-:-:S04]  /*2ad0*/  LEA R16, P0, R2, c[0x0][0x1b0], 0x1 ;  /* 0x00006c0002107a11 */ /* 0x000fc800078008ff */
[----:B------:R-:W-:-:S05]  /*2ae0*/  LEA.HI.X R17, R2, c[0x0][0x1b4], R3, 0x1, P0 ;  /* 0x00006d0002117a11 */ /* 0x000fca00000f0c03 */
[----:B------:R0:W5:Y:S01]  /*2af0*/  LDG.E.U16 R8, [R16.64] ;  /* 0x0000000810087981 */ /* 0x000162000c1e1500 */
[----:B------:R-:W-:Y:S02]  /*2b00*/  IMAD R10, R10, c[0x0][0x190], RZ ;  /* 0x000064000a0a7a24 */ /* 0x000fe400078e02ff */
[----:B------:R-:W-:-:S04]  /*2b10*/  IMAD.WIDE.U32 R2, R5, c[0x0][0x190], RZ ;  /* 0x0000640005027a25 */ /* 0x000fc800078e00ff */
[----:B------:R-:W-:Y:S01]  /*2b20*/  IMAD R5, R5, c[0x0][0x194], R10 ;  /* 0x0000650005057a24 */ /* 0x000fe200078e020a */
[----:B------:R-:W-:-:S03]  /*2b30*/  HFMA2.MMA R10, -RZ, RZ, 0, 0 ;  /* 0x00000000ff0a7435 */ /* 0x000fc600000001ff */
[----:B------:R-:W-:Y:S02]  /*2b40*/  IMAD.IADD R3, R3, 0x1, R5 ;  /* 0x0000000103037824 */ /* 0x000fe400078e0205 */
[----:B------:R-:W-:-:S04]  /*2b50*/  IMAD R5, R12, c[0x0][0x198], RZ ;  /* 0x000066000c057a24 */ /* 0x000fc800078e02ff */
[C---:B------:R-:W-:Y:S02]  /*2b60*/  IMAD R23, R4.reuse, c[0x0][0x19c], R5 ;  /* 0x0000670004177a24 */ /* 0x040fe400078e0205 */
[----:B------:R-:W-:-:S04]  /*2b70*/  IMAD.WIDE.U32 R4, R4, c[0x0][0x198], R2 ;  /* 0x0000660004047a25 */ /* 0x000fc800078e0002 */
[----:B0-----:R-:W-:Y:S02]  /*2b80*/  IMAD.IADD R23, R5, 0x1, R23 ;  /* 0x0000000105177824 */ /* 0x001fe400078e0217 */
.L_x_84:
[----:B------:R-:W-:Y:S01]  /*2b90*/  ISETP.GE.AND P0, PT, R15, 0x1, PT ;  /* 0x000000010f00780c */ /* 0x000fe20003f06270 */
[----:B------:R-:W-:-:S12]  /*2ba0*/  BSSY B1, `(.L_x_77) ;  /* 0x000004a000017945 */ /* 0x000fd80003800000 */
[----:B------:R-:W-:Y:S05]  /*2bb0*/  @!P0 BRA `(.L_x_78) ;  /* 0x0000048000008947 */ /* 0x000fea0003800000 */
[----:B------:R-:W-:Y:S01]  /*2bc0*/  IMAD.IADD R2, R11, 0x1, R10 ;  /* 0x000000010b027824 */ /* 0x000fe200078e020a */
[----:B------:R-:W-:Y:S01]  /*2bd0*/  IADD3 R20, R13, R10, RZ ;  /* 0x0000000a0d147210 */ /* 0x000fe20007ffe0ff */
[----:B------:R-:W-:-:S03]  /*2be0*/  IMAD.MOV.U32 R22, RZ, RZ, R4 ;  /* 0x000000ffff167224 */ /* 0x000fc600078e0004 */
[----:B------:R-:W-:Y:S02]  /*2bf0*/  IMNMX R2, R2, UR5, PT ;  /* 0x0000000502027c17 */ /* 0x000fe4000b800200 */
[----:B------:R-:W-:Y:S02]  /*2c00*/  SHF.L.U32 R20, R20, 0x1, RZ ;  /* 0x0000000114147819 */ /* 0x000fe400000006ff */
[----:B------:R-:W-:-:S04]  /*2c10*/  IMNMX R17, RZ, R2, !PT ;  /* 0x00000002ff117217 */ /* 0x000fc80007800200 */
[----:B------:R-:W-:-:S05]  /*2c20*/  SHF.R.S32.HI R2, RZ, 0x1f, R17 ;  /* 0x0000001fff027819 */ /* 0x000fca0000011411 */
[----:B------:R-:W-:Y:S02]  /*2c30*/  IMAD R12, R2, c[0x0][0x1a0], RZ ;  /* 0x00006800020c7a24 */ /* 0x000fe400078e02ff */
[----:B------:R-:W-:-:S04]  /*2c40*/  IMAD.WIDE.U32 R2, R17, c[0x0][0x1a0], R22 ;  /* 0x0000680011027a25 */ /* 0x000fc800078e0016 */
[----:B------:R-:W-:Y:S02]  /*2c50*/  IMAD R25, R17, c[0x0][0x1a4], R12 ;  /* 0x0000690011197a24 */ /* 0x000fe400078e020c */
[----:B------:R-:W-:Y:S02]  /*2c60*/  IMAD.MOV.U32 R12, RZ, RZ, RZ ;  /* 0x000000ffff0c7224 */ /* 0x000fe400078e00ff */
[----:B------:R-:W-:Y:S02]  /*2c70*/  IMAD.IADD R25, R3, 0x1, R25 ;  /* 0x0000000103197824 */ /* 0x000fe400078e0219 */
.L_x_83:
[----:B------:R-:W-:Y:S02]  /*2c80*/  IMAD.IADD R16, R9, 0x1, R12 ;  /* 0x0000000109107824 */ /* 0x000fe400078e020c */
[----:B------:R-:W-:-:S03]  /*2c90*/  IMAD.MOV.U32 R17, RZ, RZ, R25 ;  /* 0x000000ffff117224 */ /* 0x000fc600078e0019 */
[----:B------:R-:W-:-:S04]  /*2ca0*/  IMNMX R16, R16, UR6, PT ;  /* 0x0000000610107c17 */ /* 0x000fc8000b800200 */
[----:B------:R-:W-:-:S04]  /*2cb0*/  IMNMX R27, RZ, R16, !PT ;  /* 0x00000010ff1b7217 */ /* 0x000fc80007800200 */
[----:B------:R-:W-:-:S05]  /*2cc0*/  SHF.R.S32.HI R16, RZ, 0x1f, R27 ;  /* 0x0000001fff107819 */ /* 0x000fca000001141b */
[----:B------:R-:W-:Y:S01]  /*2cd0*/  IMAD R22, R16, c[0x0][0x1a8], RZ ;  /* 0x00006a0010167a24 */ /* 0x000fe200078e02ff */
[----:B------:R-:W-:-:S05]  /*2ce0*/  MOV R16, R2 ;  /* 0x0000000200107202 */ /* 0x000fca0000000f00 */
[----:B------:R-:W-:-:S04]  /*2cf0*/  IMAD.WIDE.U32 R18, R27, c[0x0][0x1a8], R16 ;  /* 0x00006a001b127a25 */ /* 0x000fc800078e0010 */
[----:B------:R-:W-:Y:S01]  /*2d00*/  IMAD R17, R27, c[0x0][0x1ac], R22 ;  /* 0x00006b001b117a24 */ /* 0x000fe200078e0216 */
[----:B------:R-:W-:-:S03]  /*2d10*/  LEA R16, P0, R18, c[0x0][0x168], 0x1 ;  /* 0x00005a0012107a11 */ /* 0x000fc600078008ff */
[----:B------:R-:W-:Y:S02]  /*2d20*/  IMAD.IADD R17, R19, 0x1, R17 ;  /* 0x0000000113117824 */ /* 0x000fe400078e0211 */
[----:B------:R-:W0:Y:S03]  /*2d30*/  LDS.U16 R19, [R20] ;  /* 0x0000000014137984 */ /* 0x000e260000000400 */
[----:B------:R-:W-:-:S05]  /*2d40*/  LEA.HI.X R17, R18, c[0x0][0x16c], R17, 0x1, P0 ;  /* 0x00005b0012117a11 */ /* 0x000fca00000f0c11 */
[----:B-----5:R1:W5:Y:S01]  /*2d50*/  LDG.E.U16 R22, [R16.64] ;  /* 0x0000000810167981 */ /* 0x020362000c1e1500 */
[----:B------:R-:W-:Y:S01]  /*2d60*/  IADD3 R18, R14, R12, RZ ;  /* 0x0000000c0e127210 */ /* 0x000fe20007ffe0ff */
[----:B------:R-:W-:Y:S01]  /*2d70*/  BSSY B2, `(.L_x_79) ;  /* 0x000002b000027945 */ /* 0x000fe20003800000 */
[----:B------:R-:W-:-:S03]  /*2d80*/  IADD3 R12, R12, 0x1, RZ ;  /* 0x000000010c0c7810 */ /* 0x000fc60007ffe0ff */
[----:B------:R-:W-:Y:S01]  /*2d90*/  IMAD.SHL.U32 R18, R18, 0x2, RZ ;  /* 0x0000000212127824 */ /* 0x000fe200078e00ff */
[----:B------:R-:W-:-:S05]  /*2da0*/  ISETP.GE.AND P1, PT, R12, R15, PT ;  /* 0x0000000f0c00720c */ /* 0x000fca0003f26270 */
[----:B------:R-:W2:Y:S01]  /*2db0*/  LDS.U16 R18, [R18] ;  /* 0x0000000012127984 */ /* 0x000ea20000000400 */
[----:B0-----:R-:W-:Y:S02]  /*2dc0*/  PRMT R19, RZ, 0x5410, R19 ;  /* 0x00005410ff137816 */ /* 0x001fe40000000013 */
[----:B--2---:R-:W-:-:S05]  /*2dd0*/  PRMT R18, RZ, 0x5410, R18 ;  /* 0x00005410ff127816 */ /* 0x004fca0000000012 */
[----:B------:R-:W-:Y:S01]  /*2de0*/  FMUL.FTZ R19, R18, R19 ;  /* 0x0000001312137220 */ /* 0x000fe20000410000 */
[----:B------:R-:W-:-:S04]  /*2df0*/  PRMT R18, RZ, 0x5410, R8 ;  /* 0x00005410ff127816 */ /* 0x000fc80000000008 */
[----:B------:R-:W-:-:S04]  /*2e00*/  F2FP.BF16.PACK_AB R19, RZ, R19 ;  /* 0x00000013ff13723e */ /* 0x000fc800000010ff */
[----:B------:R-:W-:-:S05]  /*2e10*/  PRMT R19, RZ, 0x5410, R19 ;  /* 0x00005410ff137816 */ /* 0x000fca0000000013 */
[----:B------:R-:W-:-:S05]  /*2e20*/  FMUL.FTZ R19, R19, R18 ;  /* 0x0000001213137220 */ /* 0x000fca0000410000 */
[----:B------:R-:W-:-:S04]  /*2e30*/  F2FP.BF16.PACK_AB R19, RZ, R19 ;  /* 0x00000013ff13723e */ /* 0x000fc800000010ff */
[----:B------:R-:W-:-:S04]  /*2e40*/  PRMT R26, RZ, 0x5410, R19 ;  /* 0x00005410ff1a7816 */ /* 0x000fc80000000013 */
[----:B-1----:R-:W-:Y:S02]  /*2e50*/  F2FP.BF16.PACK_AB R26, RZ, R26 ;  /* 0x0000001aff1a723e */ /* 0x002fe400000010ff */
.L_x_82:
[C---:B------:R-:W-:Y:S01]  /*2e60*/  LOP3.LUT R18, R16.reuse, 0xfffffffd, RZ, 0xc0, !PT ;  /* 0xfffffffd10127812 */ /* 0x040fe200078ec0ff */
[----:B------:R-:W-:Y:S01]  /*2e70*/  IMAD.MOV.U32 R19, RZ, RZ, R17 ;  /* 0x000000ffff137224 */ /* 0x000fe200078e0011 */
[----:B------:R-:W-:Y:S01]  /*2e80*/  HFMA2.MMA R29, -RZ, RZ, 0, 0.19775390625 ;  /* 0x00003254ff1d7435 */ /* 0x000fe200000001ff */
[----:B------:R-:W-:Y:S01]  /*2e90*/  LOP3.LUT R28, R16, 0x2, RZ, 0xc0, !PT ;  /* 0x00000002101c7812 */ /* 0x000fe200078ec0ff */
[----:B-----5:R-:W-:Y:S01]  /*2ea0*/  HFMA2.BF16_V2 R31, R26.H0_H0, 1, 1, R22.H0_H0 ;  /* 0x3f803f801a1f7831 */ /* 0x020fe20000240816 */
[----:B------:R-:W-:Y:S01]  /*2eb0*/  YIELD ;  /* 0x0000000000007946 */ /* 0x000fe20003800000 */
[----:B------:R0:W1:Y:S01]  /*2ec0*/  LDG.E R30, [R18] ;  /* 0x00000000121e7381 */ /* 0x00006200001e0900 */
[----:B------:R-:W-:Y:S01]  /*2ed0*/  ISETP.EQ.U32.AND P0, PT, R28, RZ, PT ;  /* 0x000000ff1c00720c */ /* 0x000fe20003f02070 */
[----:B------:R-:W-:Y:S01]  /*2ee0*/  BSSY B3, `(.L_x_80) ;  /* 0x000000d000037945 */ /* 0x000fe20003800000 */
[----:B------:R-:W-:Y:S01]  /*2ef0*/  LOP3.LUT R27, R22, 0xffff, RZ, 0xc0, !PT ;  /* 0x0000ffff161b7812 */ /* 0x000fe200078ec0ff */
[----:B------:R-:W-:Y:S01]  /*2f00*/  IMAD.SHL.U32 R28, R28, 0x8, RZ ;  /* 0x000000081c1c7824 */ /* 0x000fe200078e00ff */
[----:B------:R-:W-:-:S02]  /*2f10*/  LOP3.LUT R31, R31, 0xffff, RZ, 0xc0, !PT ;  /* 0x0000ffff1f1f7812 */ /* 0x000fc400078ec0ff */
[----:B------:R-:W-:-:S04]  /*2f20*/  SEL R32, R29, 0x5410, P0 ;  /* 0x000054101d207807 */ /* 0x000fc80000000000 */
.L_x_81:
[CC--:B-1----:R-:W-:Y:S02]  /*2f30*/  PRMT R33, R30.reuse, R32.reuse, R31 ;  /* 0x000000201e217216 */ /* 0x0c2fe4000000001f */
[----:B------:R-:W-:-:S04]  /*2f40*/  PRMT R29, R30, R32, R27 ;  /* 0x000000201e1d7216 */ /* 0x000fc8000000001b */
[----:B------:R-:W-:Y:S01]  /*2f50*/  PRMT R35, R29, R32, RZ ;  /* 0x000000201d237216 */ /* 0x000fe200000000ff */
[----:B------:R-:W1:Y:S02]  /*2f60*/  ATOMG.E.CAS.STRONG.GPU PT, R33, [R18], R29, R33 ;  /* 0x0000001d122173a9 */ /* 0x000e6400001ee121 */
[----:B-1----:R-:W-:-:S04]  /*2f70*/  PRMT R30, R33, R32, RZ ;  /* 0x00000020211e7216 */ /* 0x002fc800000000ff */
[----:B------:R-:W-:Y:S01]  /*2f80*/  ISETP.NE.U32.AND P0, PT, R30, R35, PT ;  /* 0x000000231e00720c */ /* 0x000fe20003f05070 */
[----:B------:R-:W-:-:S12]  /*2f90*/  IMAD.MOV.U32 R30, RZ, RZ, R33 ;  /* 0x000000ffff1e7224 */ /* 0x000fd800078e0021 */
[----:B------:R-:W-:Y:S05]  /*2fa0*/  @P0 BRA `(.L_x_81) ;  /* 0xffffff8000000947 */ /* 0x000fea000383ffff */
[----:B------:R-:W-:Y:S05]  /*2fb0*/  BSYNC B3 ;  /* 0x0000000000037941 */ /* 0x000fea0003800000 */
.L_x_80:
[----:B------:R-:W-:Y:S02]  /*2fc0*/  SHF.R.U32.HI R28, RZ, R28, R33 ;  /* 0x0000001cff1c7219 */ /* 0x000fe40000011621 */
[----:B0-----:R-:W-:Y:S02]  /*2fd0*/  PRMT R19, R22, 0x9910, RZ ;  /* 0x0000991016137816 */ /* 0x001fe400000000ff */
[C---:B------:R-:W-:Y:S02]  /*2fe0*/  PRMT R18, R28.reuse, 0x9910, RZ ;  /* 0x000099101c127816 */ /* 0x040fe400000000ff */
[----:B------:R-:W-:Y:S02]  /*2ff0*/  PRMT R22, R28, 0x7610, R22 ;  /* 0x000076101c167816 */ /* 0x000fe40000000016 */
[----:B------:R-:W-:-:S13]  /*3000*/  ISETP.NE.AND P0, PT, R19, R18, PT ;  /* 0x000000121300720c */ /* 0x000fda0003f05270 */
[----:B------:R-:W-:Y:S05]  /*3010*/  @P0 BRA `(.L_x_82) ;  /* 0xfffffe4000000947 */ /* 0x000fea000383ffff */
[----:B------:R-:W-:Y:S05]  /*3020*/  BSYNC B2 ;  /* 0x0000000000027941 */ /* 0x000fea0003800000 */
.L_x_79:
[----:B------:R-:W-:Y:S05]  /*3030*/  @!P1 BRA `(.L_x_83) ;  /* 0xfffffc4000009947 */ /* 0x000fea000383ffff */
.L_x_78:
[----:B------:R-:W-:Y:S05]  /*3040*/  BSYNC B1 ;  /* 0x0000000000017941 */ /* 0x000fea0003800000 */
.L_x_77:
[----:B------:R-:W-:-:S04]  /*3050*/  IADD3 R10, R10, 0x1, RZ ;  /* 0x000000010a0a7810 */ /* 0x000fc80007ffe0ff */
[----:B------:R-:W-:-:S13]  /*3060*/  ISETP.GE.AND P0, PT, R10, R24, PT ;  /* 0x000000180a00720c */ /* 0x000fda0003f06270 */
[----:B------:R-:W-:Y:S05]  /*3070*/  @!P0 BRA `(.L_x_84) ;  /* 0xfffffb1000008947 */ /* 0x000fea000383ffff */
.L_x_76:
[----:B------:R-:W-:Y:S05]  /*3080*/  BSYNC B0 ;  /* 0x0000000000007941 */ /* 0x000fea0003800000 */
.L_x_75:
[----:B------:R-:W-:-:S04]  /*3090*/  IADD3 R0, R0, c[0x0][0x14], RZ ;  /* 0x0000050000007a10 */ /* 0x000fc80007ffe0ff */
[----:B------:R-:W-:-:S13]  /*30a0*/  ISETP.GE.AND P0, PT, R0, UR4, PT ;  /* 0x0000000400007c0c */ /* 0x000fda000bf06270 */
[----:B------:R-:W-:Y:S05]  /*30b0*/  @!P0 BRA `(.L_x_85) ;  /* 0xfffff79000008947 */ /* 0x000fea000383ffff */
[----:B------:R-:W-:Y:S05]  /*30c0*/  EXIT ;  /* 0x000000000000794d */ /* 0x000fea0003800000 */
.L_x_0:
[----:B------:R-:W0:Y:S01]  /*30d0*/  S2UR UR4, SR_CTAID.Z ;  /* 0x00000000000479c3 */ /* 0x000e220000002700 */
[----:B------:R-:W-:-:S05]  /*30e0*/  MOV R0, c[0x0][0x170] ;  /* 0x00005c0000007a02 */ /* 0x000fca0000000f00 */
[----:B------:R-:W-:-:S05]  /*30f0*/  IMAD R0, R0, c[0x0][0x178], RZ ;  /* 0x00005e0000007a24 */ /* 0x000fca00078e02ff */
[----:B0-----:R-:W-:-:S13]  /*3100*/  ISETP.LE.AND P0, PT, R0, UR4, PT ;  /* 0x0000000400007c0c */ /* 0x001fda000bf03270 */
[----:B------:R-:W-:Y:S05]  /*3110*/  @P0 EXIT ;  /* 0x000000000000094d */ /* 0x000fea0003800000 */
[----:B------:R-:W-:Y:S01]  /*3120*/  IABS R6, c[0x0][0x178] ;  /* 0x00005e0000067a13 */ /* 0x000fe20000000000 */
[C---:B------:R-:W-:Y:S01]  /*3130*/  IMAD.WIDE.U32 R10, R5.reuse, c[0x0][0x1e8], RZ ;  /* 0x00007a00050a7a25 */ /* 0x040fe200078e00ff */
[----:B------:R-:W-:Y:S02]  /*3140*/  SHF.R.S32.HI R2, RZ, 0x1f, R5 ;  /* 0x0000001fff027819 */ /* 0x000fe40000011405 */
[----:B------:R-:W0:Y:S01]  /*3150*/  I2F.RP R14, R6 ;  /* 0x00000006000e7306 */ /* 0x000e220000209400 */
[----:B------:R-:W-:Y:S01]  /*3160*/  IMAD.MOV.U32 R12, RZ, RZ, R10 ;  /* 0x000000ffff0c7224 */ /* 0x000fe200078e000a */
[----:B------:R-:W-:Y:S01]  /*3170*/  ISETP.NE.AND P0, PT, RZ, c[0x0][0x178], PT ;  /* 0x00005e00ff007a0c */ /* 0x000fe20003f05270 */
[C---:B------:R-:W-:Y:S02]  /*3180*/  IMAD R8, R2.reuse, c[0x0][0x1e8], RZ ;  /* 0x00007a0002087a24 */ /* 0x040fe400078e02ff */
[----:B------:R-:W-:Y:S02]  /*3190*/  IMAD R2, R2, c[0x0][0x1a0], RZ ;  /* 0x0000680002027a24 */ /* 0x000fe400078e02ff */
[----:B------:R-:W-:-:S02]  /*31a0*/  IMAD R13, R5, c[0x0][0x1ec], R8 ;  /* 0x00007b00050d7a24 */ /* 0x000fc400078e0208 */
[C---:B------:R-:W-:Y:S02]  /*31b0*/  IMAD R7, R5.reuse, c[0x0][0x1a4], R2 ;  /* 0x0000690005077a24 */ /* 0x040fe400078e0202 */
[----:B------:R-:W-:Y:S01]  /*31c0*/  IMAD.WIDE.U32 R2, R5, c[0x0][0x1a0], RZ ;  /* 0x0000680005027a25 */ /* 0x000fe200078e00ff */
[----:B------:R-:W-:-:S03]  /*31d0*/  SHF.R.S32.HI R5, RZ, 0x1f, R4 ;  /* 0x0000001fff057819 */ /* 0x000fc60000011404 */
[----:B------:R-:W-:Y:S01]  /*31e0*/  IMAD.IADD R13, R11, 0x1, R13 ;  /* 0x000000010b0d7824 */ /* 0x000fe200078e020d */
[----:B0-----:R-:W0:Y:S01]  /*31f0*/  MUFU.RCP R14, R14 ;  /* 0x0000000e000e7308 */ /* 0x001e220000001000 */
[----:B------:R-:W-:Y:S01]  /*3200*/  IMAD.IADD R11, R3, 0x1, R7 ;  /* 0x00000001030b7824 */ /* 0x000fe200078e0207 */
[----:B------:R-:W-:Y:S01]  /*3210*/  MOV R10, R2 ;  /* 0x00000002000a7202 */ /* 0x000fe20000000f00 */
[C---:B------:R-:W-:Y:S02]  /*3220*/  IMAD R7, R5.reuse, c[0x0][0x1f0], RZ ;  /* 0x00007c0005077a24 */ /* 0x040fe400078e02ff */
[----:B------:R-:W-:Y:S02]  /*3230*/  IMAD R3, R5, c[0x0][0x1a8], RZ ;  /* 0x00006a0005037a24 */ /* 0x000fe400078e02ff */
[C---:B------:R-:W-:Y:S02]  /*3240*/  IMAD R17, R4.reuse, c[0x0][0x1f4], R7 ;  /* 0x00007d0004117a24 */ /* 0x040fe400078e0207 */
[----:B------:R-:W-:-:S02]  /*3250*/  IMAD R15, R4, c[0x0][0x1ac], R3 ;  /* 0x00006b00040f7a24 */ /* 0x000fc400078e0203 */
[----:B------:R-:W-:-:S04]  /*3260*/  IMAD.WIDE.U32 R2, R4, c[0x0][0x1f0], R12 ;  /* 0x00007c0004027a25 */ /* 0x000fc800078e000c */
[----:B------:R-:W-:Y:S01]  /*3270*/  IMAD.U32 R13, RZ, RZ, UR4 ;  /* 0x00000004ff0d7e24 */ /* 0x000fe2000f8e00ff */
[----:B0-----:R-:W-:-:S06]  /*3280*/  IADD3 R9, R14, 0xffffffe, RZ ;  /* 0x0ffffffe0e097810 */ /* 0x001fcc0007ffe0ff */
[----:B------:R-:W0:Y:S02]  /*3290*/  F2I.FTZ.U32.TRUNC.NTZ R9, R9 ;  /* 0x0000000900097305 */ /* 0x000e24000021f000 */
[----:B0-----:R-:W-:-:S05]  /*32a0*/  IADD3 R8, RZ, -R9, RZ ;  /* 0x80000009ff087210 */ /* 0x001fca0007ffe0ff */
[----:B------:R-:W-:Y:S02]  /*32b0*/  IMAD.MOV.U32 R5, RZ, RZ, R8 ;  /* 0x000000ffff057224 */ /* 0x000fe400078e0008 */
[----:B------:R-:W-:Y:S02]  /*32c0*/  IMAD.MOV.U32 R8, RZ, RZ, RZ ;  /* 0x000000ffff087224 */ /* 0x000fe400078e00ff */
[----:B------:R-:W-:Y:S02]  /*32d0*/  IMAD R7, R5, R6, RZ ;  /* 0x0000000605077224 */ /* 0x000fe400078e02ff */
[----:B------:R-:W-:Y:S01]  /*32e0*/  IMAD.WIDE.U32 R4, R4, c[0x0][0x1a8], R10 ;  /* 0x00006a0004047a25 */ /* 0x000fe200078e000a */
[----:B------:R-:W-:-:S03]  /*32f0*/  IADD3 R11, R3, R17, RZ ;  /* 0x00000011030b7210 */ /* 0x000fc60007ffe0ff */
[----:B------:R-:W-:Y:S01]  /*3300*/  IMAD.HI.U32 R7, R9, R7, R8 ;  /* 0x0000000709077227 */ /* 0x000fe200078e0008 */
[----:B------:R-:W-:-:S03]  /*3310*/  LOP3.LUT R8, RZ, c[0x0][0x178], RZ, 0x33, !PT ;  /* 0x00005e00ff087a12 */ /* 0x000fc600078e33ff */
[----:B------:R-:W-:Y:S02]  /*3320*/  IMAD.IADD R9, R5, 0x1, R15 ;  /* 0x0000000105097824 */ /* 0x000fe400078e020f */
.L_x_86:
[----:B------:R-:W-:Y:S02]  /*3330*/  IABS R12, R13 ;  /* 0x0000000d000c7213 */ /* 0x000fe40000000000 */
[----:B------:R-:W-:-:S03]  /*3340*/  IABS R14, c[0x0][0x178] ;  /* 0x00005e00000e7a13 */ /* 0x000fc60000000000 */
[----:B------:R-:W-:-:S04]  /*3350*/  IMAD.HI.U32 R10, R7, R12, RZ ;  /* 0x0000000c070a7227 */ /* 0x000fc800078e00ff */
[----:B------:R-:W-:-:S04]  /*3360*/  IMAD.MOV R15, RZ, RZ, -R10 ;  /* 0x000000ffff0f7224 */ /* 0x000fc800078e0a0a */
[----:B------:R-:W-:Y:S01]  /*3370*/  IMAD R15, R14, R15, R12 ;  /* 0x0000000f0e0f7224 */ /* 0x000fe200078e020c */
[----:B------:R-:W-:-:S04]  /*3380*/  LOP3.LUT R12, R13, c[0x0][0x178], RZ, 0x3c, !PT ;  /* 0x00005e000d0c7a12 */ /* 0x000fc800078e3cff */
[----:B------:R-:W-:Y:S02]  /*3390*/  ISETP.GT.U32.AND P2, PT, R6, R15, PT ;  /* 0x0000000f0600720c */ /* 0x000fe40003f44070 */
[----:B------:R-:W-:-:S11]  /*33a0*/  ISETP.GE.AND P3, PT, R12, RZ, PT ;  /* 0x000000ff0c00720c */ /* 0x000fd60003f66270 */
[----:B------:R-:W-:Y:S02]  /*33b0*/  @!P2 IADD3 R15, R15, -R14, RZ ;  /* 0x8000000e0f0fa210 */ /* 0x000fe40007ffe0ff */
[----:B------:R-:W-:Y:S02]  /*33c0*/  @!P2 IADD3 R10, R10, 0x1, RZ ;  /* 0x000000010a0aa810 */ /* 0x000fe40007ffe0ff */
[----:B------:R-:W-:Y:S01]  /*33d0*/  ISETP.GE.U32.AND P1, PT, R15, R6, PT ;  /* 0x000000060f00720c */ /* 0x000fe20003f26070 */
[----:B------:R-:W-:Y:S01]  /*33e0*/  IMAD.MOV.U32 R15, RZ, RZ, R11 ;  /* 0x000000ffff0f7224 */ /* 0x000fe200078e000b */
[----:B------:R-:W-:-:S11]  /*33f0*/  MOV R14, R2 ;  /* 0x00000002000e7202 */ /* 0x000fd60000000f00 */
[----:B------:R-:W-:-:S05]  /*3400*/  @P1 IADD3 R10, R10, 0x1, RZ ;  /* 0x000000010a0a1810 */ /* 0x000fca0007ffe0ff */
[----:B------:R-:W-:-:S05]  /*3410*/  @!P3 IMAD.MOV R10, RZ, RZ, -R10 ;  /* 0x000000ffff0ab224 */ /* 0x000fca00078e0a0a */
[----:B------:R-:W-:-:S04]  /*3420*/  SEL R19, R8, R10, !P0 ;  /* 0x0000000a08137207 */ /* 0x000fc80004000000 */
[--C-:B------:R-:W-:Y:S01]  /*3430*/  SHF.R.S32.HI R12, RZ, 0x1f, R19.reuse ;  /* 0x0000001fff0c7819 */ /* 0x100fe20000011413 */
[----:B------:R-:W-:Y:S02]  /*3440*/  IMAD.MOV R10, RZ, RZ, -R19 ;  /* 0x000000ffff0a7224 */ /* 0x000fe400078e0a13 */
[----:B------:R-:W-:-:S04]  /*3450*/  IMAD.WIDE.U32 R14, R19, c[0x0][0x1d8], R14 ;  /* 0x00007600130e7a25 */ /* 0x000fc800078e000e */
[----:B------:R-:W-:Y:S02]  /*3460*/  IMAD R10, R10, c[0x0][0x178], R13 ;  /* 0x00005e000a0a7a24 */ /* 0x000fe400078e020d */
[----:B0-----:R-:W-:-:S03]  /*3470*/  IMAD R16, R12, c[0x0][0x1d8], RZ ;  /* 0x000076000c107a24 */ /* 0x001fc600078e02ff */
[----:B------:R-:W-:Y:S01]  /*3480*/  SHF.R.S32.HI R18, RZ, 0x1f, R10 ;  /* 0x0000001fff127819 */ /* 0x000fe2000001140a */
[----:B------:R-:W-:-:S04]  /*3490*/  IMAD R17, R19, c[0x0][0x1dc], R16 ;  /* 0x0000770013117a24 */ /* 0x000fc800078e0210 */
[----:B------:R-:W-:Y:S02]  /*34a0*/  IMAD.IADD R15, R15, 0x1, R17 ;  /* 0x000000010f0f7824 */ /* 0x000fe400078e0211 */
[----:B------:R-:W-:Y:S02]  /*34b0*/  IMAD R17, R18, c[0x0][0x1e0], RZ ;  /* 0x0000780012117a24 */ /* 0x000fe400078e02ff */
[----:B------:R-:W-:-:S04]  /*34c0*/  IMAD.WIDE.U32 R14, R10, c[0x0][0x1e0], R14 ;  /* 0x000078000a0e7a25 */ /* 0x000fc800078e000e */
[----:B------:R-:W-:Y:S01]  /*34d0*/  IMAD R17, R10, c[0x0][0x1e4], R17 ;  /* 0x000079000a117a24 */ /* 0x000fe200078e0211 */
[----:B------:R-:W-:-:S04]  /*34e0*/  LEA R16, P1, R14, c[0x0][0x1b0], 0x1 ;  /* 0x00006c000e107a11 */ /* 0x000fc800078208ff */
[----:B------:R-:W-:-:S04]  /*34f0*/  IADD3 R15, R15, R17, RZ ;  /* 0x000000110f0f7210 */ /* 0x000fc80007ffe0ff */
[----:B------:R-:W-:-:S05]  /*3500*/  LEA.HI.X R17, R14, c[0x0][0x1b4], R15, 0x1, P1 ;  /* 0x00006d000e117a11 */ /* 0x000fca00008f0c0f */
[----:B------:R0:W2:Y:S01]  /*3510*/  LDG.E.U16 R21, [R16.64] ;  /* 0x0000000810157981 */ /* 0x0000a2000c1e1500 */
[----:B------:R-:W-:Y:S01]  /*3520*/  IMAD.MOV.U32 R14, RZ, RZ, R4 ;  /* 0x000000ffff0e7224 */ /* 0x000fe200078e0004 */
[----:B------:R-:W-:Y:S01]  /*3530*/  IADD3 R13, R13, c[0x0][0x14], RZ ;  /* 0x000005000d0d7a10 */ /* 0x000fe20007ffe0ff */
[----:B------:R-:W-:Y:S02]  /*3540*/  IMAD.MOV.U32 R15, RZ, RZ, R9 ;  /* 0x000000ffff0f7224 */ /* 0x000fe400078e0009 */
[----:B------:R-:W-:Y:S02]  /*3550*/  IMAD R12, R12, c[0x0][0x190], RZ ;  /* 0x000064000c0c7a24 */ /* 0x000fe400078e02ff */
[----:B------:R-:W-:-:S04]  /*3560*/  IMAD.WIDE.U32 R14, R19, c[0x0][0x190], R14 ;  /* 0x00006400130e7a25 */ /* 0x000fc800078e000e */
[----:B------:R-:W-:-:S05]  /*3570*/  IMAD R19, R19, c[0x0][0x194], R12 ;  /* 0x0000650013137a24 */ /* 0x000fca00078e020c */
[----:B------:R-:W-:Y:S01]  /*3580*/  IADD3 R15, R15, R19, RZ ;  /* 0x000000130f0f7210 */ /* 0x000fe20007ffe0ff */
[----:B------:R-:W-:-:S04]  /*3590*/  IMAD R19, R18, c[0x0][0x198], RZ ;  /* 0x0000660012137a24 */ /* 0x000fc800078e02ff */
[C---:B------:R-:W-:Y:S02]  /*35a0*/  IMAD R19, R10.reuse, c[0x0][0x19c], R19 ;  /* 0x000067000a137a24 */ /* 0x040fe400078e0213 */
[----:B------:R-:W-:-:S04]  /*35b0*/  IMAD.WIDE.U32 R14, R10, c[0x0][0x198], R14 ;  /* 0x000066000a0e7a25 */ /* 0x000fc800078e000e */
[----:B------:R-:W-:Y:S01]  /*35c0*/  IMAD.IADD R15, R15, 0x1, R19 ;  /* 0x000000010f0f7824 */ /* 0x000fe200078e0213 */
[----:B0-----:R-:W-:-:S04]  /*35d0*/  LEA R16, P1, R14, c[0x0][0x168], 0x1 ;  /* 0x00005a000e107a11 */ /* 0x001fc800078208ff */
[----:B------:R-:W-:Y:S02]  /*35e0*/  LEA.HI.X R17, R14, c[0x0][0x16c], R15, 0x1, P1 ;  /* 0x00005b000e117a11 */ /* 0x000fe400008f0c0f */
[----:B------:R-:W-:-:S03]  /*35f0*/  ISETP.GE.AND P1, PT, R13, R0, PT ;  /* 0x000000000d00720c */ /* 0x000fc60003f26270 */
[----:B--2---:R0:W-:Y:S10]  /*3600*/  STG.E.U16 [R16.64], R21 ;  /* 0x0000001510007986 */ /* 0x0041f4000c101508 */
[----:B------:R-:W-:Y:S05]  /*3610*/  @!P1 BRA `(.L_x_86) ;  /* 0xfffffd1000009947 */ /* 0x000fea000383ffff */
[----:B------:R-:W-:Y:S05]  /*3620*/  EXIT ;  /* 0x000000000000794d */ /* 0x000fea0003800000 */
        .weak           $__internal_0_$__cuda_sm20_dblrcp_rn_slowpath_v3
        .type           $__internal_0_$__cuda_sm20_dblrcp_rn_slowpath_v3,@function
        .size           $__internal_0_$__cuda_sm20_dblrcp_rn_slowpath_v3,(.L_x_1733 - $__internal_0_$__cuda_sm20_dblrcp_rn_slowpath_v3)
$__internal_0_$__cuda_sm20_dblrcp_rn_slowpath_v3:
[----:B------:R-:W0:Y:S01]  /*3630*/  DSETP.GTU.AND P0, PT, |R16|, +INF , PT ;  /* 0x7ff000001000742a */ /* 0x000e220003f0c200 */
[----:B------:R-:W-:-:S13]  /*3640*/  BSSY B0, `(.L_x_87) ;  /* 0x0000024000007945 */ /* 0x000fda0003800000 */
[----:B0-----:R-:W-:Y:S05]  /*3650*/  @P0 BRA `(.L_x_88) ;  /* 0x0000020000000947 */ /* 0x001fea0003800000 */
[----:B------:R-:W-:-:S04]  /*3660*/  LOP3.LUT R19, R17, 0x7fffffff, RZ, 0xc0, !PT ;  /* 0x7fffffff11137812 */ /* 0x000fc800078ec0ff */
[----:B------:R-:W-:-:S04]  /*3670*/  IADD3 R18, R19, -0x1, RZ ;  /* 0xffffffff13127810 */ /* 0x000fc80007ffe0ff */
[----:B------:R-:W-:-:S13]  /*3680*/  ISETP.GE.U32.AND P0, PT, R18, 0x7fefffff, PT ;  /* 0x7fefffff1200780c */ /* 0x000fda0003f06070 */
[----:B------:R-:W-:Y:S01]  /*3690*/  @P0 LOP3.LUT R21, R17, 0x7ff00000, RZ, 0x3c, !PT ;  /* 0x7ff0000011150812 */ /* 0x000fe200078e3cff */
[----:B------:R-:W-:Y:S01]  /*36a0*/  @P0 IMAD.MOV.U32 R20, RZ, RZ, RZ ;  /* 0x000000ffff140224 */ /* 0x000fe200078e00ff */
[----:B------:R-:W-:Y:S05]  /*36b0*/  @P0 BRA `(.L_x_89) ;  /* 0x000001c000000947 */ /* 0x000fea0003800000 */
[----:B------:R-:W-:-:S13]  /*36c0*/  ISETP.GE.U32.AND P0, PT, R19, 0x1000001, PT ;  /* 0x010000011300780c */ /* 0x000fda0003f06070 */
[----:B------:R-:W-:Y:S05]  /*36d0*/  @!P0 BRA `(.L_x_90) ;  /* 0x000000e000008947 */ /* 0x000fea0003800000 */
[----:B------:R-:W-:Y:S01]  /*36e0*/  IADD3 R19, R17, -0x3fe00000, RZ ;  /* 0xc020000011137810 */ /* 0x000fe20007ffe0ff */
[----:B------:R-:W-:Y:S01]  /*36f0*/  IMAD.MOV.U32 R20, RZ, RZ, R23 ;  /* 0x000000ffff147224 */ /* 0x000fe200078e0017 */
[----:B------:R-:W-:Y:S02]  /*3700*/  MOV R18, R16 ;  /* 0x0000001000127202 */ /* 0x000fe40000000f00 */
[----:B------:R-:W0:Y:S04]  /*3710*/  MUFU.RCP64H R21, R19 ;  /* 0x0000001300157308 */ /* 0x000e280000001800 */
[----:B0-----:R-:W0:-:S06]  /*3720*/  DFMA R22, -R18, R20, 1 ;  /* 0x3ff000001216742b */ /* 0x001e0c0000000114 */
[----:B0-----:R-:W0:-:S06]  /*3730*/  DFMA R22, R22, R22, R22 ;  /* 0x000000161616722b */ /* 0x001e0c0000000016 */
[----:B0-----:R-:W0:-:S06]  /*3740*/  DFMA R22, R20, R22, R20 ;  /* 0x000000161416722b */ /* 0x001e0c0000000014 */
[----:B0-----:R-:W0:-:S06]  /*3750*/  DFMA R20, -R18, R22, 1 ;  /* 0x3ff000001214742b */ /* 0x001e0c0000000116 */
[----:B0-----:R-:W0:-:S06]  /*3760*/  DFMA R20, R22, R20, R22 ;  /* 0x000000141614722b */ /* 0x001e0c0000000016 */
[----:B0-----:R-:W0:-:S06]  /*3770*/  DMUL R20, R20, 2.2250738585072013831e-308 ;  /* 0x0010000014147828 */ /* 0x001e0c0000000000 */
[----:B0-----:R-:W0:-:S06]  /*3780*/  DFMA R16, -R16, R20, 1 ;  /* 0x3ff000001010742b */ /* 0x001e0c0000000114 */
[----:B0-----:R-:W0:-:S06]  /*3790*/  DFMA R16, R16, R16, R16 ;  /* 0x000000101010722b */ /* 0x001e0c0000000010 */
[----:B0-----:R0:W1:Y:S01]  /*37a0*/  DFMA R20, R20, R16, R20 ;  /* 0x000000101414722b */ /* 0x0010620000000014 */
[----:B------:R-:W-:Y:S05]  /*37b0*/  BRA `(.L_x_89) ;  /* 0x000000c000007947 */ /* 0x000fea0003800000 */
.L_x_90:
[----:B------:R-:W0:Y:S01]  /*37c0*/  DMUL R16, R16, 8.11296384146066816958e+31 ;  /* 0x4690000010107828 */ /* 0x000e220000000000 */
[----:B------:R-:W-:-:S05]  /*37d0*/  IMAD.MOV.U32 R18, RZ, RZ, R23 ;  /* 0x000000ffff127224 */ /* 0x000fca00078e0017 */
[----:B0-----:R-:W0:Y:S02]  /*37e0*/  MUFU.RCP64H R19, R17 ;  /* 0x0000001100137308 */ /* 0x001e240000001800 */
[----:B0-----:R-:W0:-:S06]  /*37f0*/  DFMA R20, -R16, R18, 1 ;  /* 0x3ff000001014742b */ /* 0x001e0c0000000112 */
[----:B0-----:R-:W0:-:S06]  /*3800*/  DFMA R20, R20, R20, R20 ;  /* 0x000000141414722b */ /* 0x001e0c0000000014 */
[----:B0-----:R-:W0:-:S06]  /*3810*/  DFMA R20, R18, R20, R18 ;  /* 0x000000141214722b */ /* 0x001e0c0000000012 */
[----:B0-----:R-:W0:-:S06]  /*3820*/  DFMA R18, -R16, R20, 1 ;  /* 0x3ff000001012742b */ /* 0x001e0c0000000114 */
[----:B0-----:R-:W0:-:S06]  /*3830*/  DFMA R18, R20, R18, R20 ;  /* 0x000000121412722b */ /* 0x001e0c0000000014 */
[----:B0-----:R0:W1:Y:S01]  /*3840*/  DMUL R20, R18, 8.11296384146066816958e+31 ;  /* 0x4690000012147828 */ /* 0x0010620000000000 */
[----:B------:R-:W-:Y:S05]  /*3850*/  BRA `(.L_x_89) ;  /* 0x0000002000007947 */ /* 0x000fea0003800000 */
.L_x_88:
[----:B------:R-:W-:Y:S02]  /*3860*/  LOP3.LUT R21, R17, 0x80000, RZ, 0xfc, !PT ;  /* 0x0008000011157812 */ /* 0x000fe400078efcff */
[----:B------:R-:W-:Y:S02]  /*3870*/  MOV R20, R16 ;  /* 0x0000001000147202 */ /* 0x000fe40000000f00 */
.L_x_89:
[----:B------:R-:W-:Y:S05]  /*3880*/  BSYNC B0 ;  /* 0x0000000000007941 */ /* 0x000fea0003800000 */
.L_x_87:
[----:B0-----:R-:W-:Y:S01]  /*3890*/  IMAD.MOV.U32 R16, RZ, RZ, R0 ;  /* 0x000000ffff107224 */ /* 0x001fe200078e0000 */
[----:B------:R-:W-:-:S04]  /*38a0*/  MOV R17, 0x0 ;  /* 0x0000000000117802 */ /* 0x000fc80000000f00 */
[----:B------:R-:W-:Y:S05]  /*38b0*/  RET.REL.NODEC R16 `(_ZN2at6native54_GLOBAL__N__aa9a477a_21_UpSampleBilinear2d_cu_607db5e336upsample_gen2d_aa_backward_out_frameIN3c108BFloat16EfNS0_18upsample_antialias20BicubicFilterFunctorEEEvT0_S7_NS_27GenericPackedTensorAccessorIT_Lm4ENS_16DefaultPtrTraitsElEENS8_IKS9_Lm4ESA_lEERKT1_) ;  /* 0xffffc74010007950 */ /* 0x000fea0003c3ffff */
.L_x_91:
[----:B------:R-:W-:-:S00]  /*38c0*/  BRA `(.L_x_91) ;  /* 0xfffffff000007947 */ /* 0x000fc0000383ffff */
[----:B------:R-:W-:-:S00]  /*38d0*/  NOP ;  /* 0x0000000000007918 */ /* 0x000fc00000000000 */
        /* <DEDUP_REMOVED lines=10> */
.L_x_1733:


//--------------------- .text._ZN2at6native54_GLOBAL__N__aa9a477a_21_UpSampleBilinear2d_cu_607db5e336upsample_gen2d_aa_backward_out_frameIN3c104HalfEfNS0_18upsample_antialias20BicubicFilterFunctorEEEvT0_S7_NS_27GenericPackedTensorAccessorIT_Lm4ENS_16DefaultPtrTraitsElEENS8_IKS9_Lm4ESA_lEERKT1_ --------------------------
	.section	.text._ZN2at6native54_GLOBAL__N__aa9a477a_21_UpSampleBilinear2d_cu_607db5e336upsample_gen2d_aa_backward_out_frameIN3c104HalfEfNS0_18upsample_antialias20BicubicFilterFunctorEEEvT0_S7_NS_27GenericPackedTensorAccessorIT_Lm4ENS_16DefaultPtrTraitsElEENS8_IKS9_Lm4ESA_lEERKT1_,"ax",@progbits
	.sectioninfo	@"SHI_REGISTERS=38"
	.align	128
.text._ZN2at6native54_GLOBAL__N__aa9a477a_21_UpSampleBilinear2d_cu_607db5e336upsample_gen2d_aa_backward_out_frameIN3c104HalfEfNS0_18upsample_antialias20BicubicFilterFunctorEEEvT0_S7_NS_27GenericPackedTensorAccessorIT_Lm4ENS_16DefaultPtrTraitsElEENS8_IKS9_Lm4ESA_lEERKT1_:
        .type           _ZN2at6native54_GLOBAL__N__aa9a477a_21_UpSampleBilinear2d_cu_607db5e336upsample_gen2d_aa_backward_out_frameIN3c104HalfEfNS0_18upsample_antialias20BicubicFilterFunctorEEEvT0_S7_NS_27GenericPackedTensorAccessorIT_Lm4ENS_16DefaultPtrTraitsElEENS8_IKS9_Lm4ESA_lEERKT1_,@function
        .size           _ZN2at6native54_GLOBAL__N__aa9a477a_21_UpSampleBilinear2d_cu_607db5e336upsample_gen2d_aa_backward_out_frameIN3c104HalfEfNS0_18upsample_antialias20BicubicFilterFunctorEEEvT0_S7_NS_27GenericPackedTensorAccessorIT_Lm4ENS_16DefaultPtrTraitsElEENS8_IKS9_Lm4ESA_lEERKT1_,(.L_x_1735 - _ZN2at6native54_GLOBAL__N__aa9a477a_21_UpSampleBilinear2d_cu_607db5e336upsample_gen2d_aa_backward_out_frameIN3c104HalfEfNS0_18upsample_antialias20BicubicFilterFunctorEEEvT0_S7_NS_27GenericPackedTensorAccessorIT_Lm4ENS_16DefaultPtrTraitsElEENS8_IKS9_Lm4ESA_lEERKT1_)
        .other          _ZN2at6native54_GLOBAL__N__aa9a477a_21_UpSampleBilinear2d_cu_607db5e336upsample_gen2d_aa_backward_out_frameIN3c104HalfEfNS0_18upsample_antialias20BicubicFilterFunctorEEEvT0_S7_NS_27GenericPackedTensorAccessorIT_Lm4ENS_16DefaultPtrTraitsElEENS8_IKS9_Lm4ESA_lEERKT1_,@"STO_CUDA_ENTRY STV_DEFAULT"
_ZN2at6native54_GLOBAL__N__aa9a477a_21_UpSampleBilinear2d_cu_607db5e336upsample_gen2d_aa_backward_out_frameIN3c104HalfEfNS0_18upsample_antialias20BicubicFilterFunctorEEEvT0_S7_NS_27GenericPackedTensorAccessorIT_Lm4ENS_16DefaultPtrTraitsElEENS8_IKS9_Lm4ESA_lEERKT1_:
        /* <DEDUP_REMOVED lines=11> */
[----:B------:R-:W-:Y:S01]  /*00b0*/  ULDC.64 UR8, c[0x0][0x118] ;  /* 0x0000460000087ab9 */ /* 0x000fe20000000a00 */
[----:B------:R-:W-:-:S03]  /*00c0*/  IMAD.MOV.U32 R5, RZ, RZ, c[0x0][0x180] ;  /* 0x00006000ff057624 */ /* 0x000fc600078e00ff */
[----:B------:R-:W-:Y:S02]  /*00d0*/  ISETP.NE.AND P0, PT, R0, c[0x0][0x1d0], PT ;  /* 0x0000740000007a0c */ /* 0x000fe40003f05270 */
[----:B------:R-:W-:-:S13]  /*00e0*/  ISETP.EQ.AND P1, PT, R5, c[0x0][0x1c8], PT ;  /* 0x0000720005007a0c */ /* 0x000fda0003f22270 */
[----:B------:R-:W-:Y:S05]  /*00f0*/  @!P0 BRA P1, `(.L_x_92) ;  /* 0x00003e5000008947 */ /* 0x000fea0000800000 */
[----:B------:R-:W0:Y:S01]  /*0100*/  I2F R19, R16 ;  /* 0x0000001000137306 */ /* 0x000e220000201400 */
[----:B------:R-:W-:Y:S01]  /*0110*/  IMAD.MOV.U32 R6, RZ, RZ, c[0x0][0x160] ;  /* 0x00005800ff067624 */ /* 0x000fe200078e00ff */
[----:B------:R-:W-:Y:S01]  /*0120*/  MOV R0, c[0x0][0x164] ;  /* 0x0000590000007a02 */ /* 0x000fe20000000f00 */
[----:B------:R-:W-:Y:S01]  /*0130*/  BSSY B2, `(.L_x_93) ;  /* 0x000013f000027945 */ /* 0x000fe20003800000 */
[----:B------:R-:W-:Y:S01]  /*0140*/  ISETP.NE.AND P1, PT, R3, RZ, PT ;  /* 0x000000ff0300720c */ /* 0x000fe20003f25270 */
        /* <DEDUP_REMOVED lines=19> */
[----:B------:R-:W-:Y:S02]  /*0280*/  FADD.FTZ R13, R6, 0.5 ;  /* 0x3f000000060d7421 */ /* 0x000fe40000010000 */
[----:B--2---:R-:W-:-:S03]  /*0290*/  IMAD.SHL.U32 R6, R9, 0x2, RZ ;  /* 0x0000000209067824 */ /* 0x004fc600078e00ff */
[----:B------:R-:W1:Y:S01]  /*02a0*/  F2I.FTZ.TRUNC.NTZ R11, R11 ;  /* 0x0000000b000b7305 */ /* 0x000e62000021f100 */
[----:B---3--:R-:W-:Y:S01]  /*02b0*/  IMAD.SHL.U32 R7, R7, 0x2, RZ ;  /* 0x0000000207077824 */ /* 0x008fe200078e00ff */
[----:B------:R-:W-:-:S04]  /*02c0*/  IADD3 R8, R6, 0x1, RZ ;  /* 0x0000000106087810 */ /* 0x000fc80007ffe0ff */
[----:B------:R-:W-:Y:S01]  /*02d0*/  IADD3 R9, R7, 0x1, RZ ;  /* 0x0000000107097810 */ /* 0x000fe20007ffe0ff */
[----:B------:R-:W-:Y:S01]  /*02e0*/  IMAD R8, R8, R3, RZ ;  /* 0x0000000308087224 */ /* 0x000fe200078e02ff */
[----:B------:R-:W2:Y:S01]  /*02f0*/  F2I.FTZ.TRUNC.NTZ R12, R12 ;  /* 0x0000000c000c7305 */ /* 0x000ea2000021f100 */
[----:B0-----:R-:W-:Y:S02]  /*0300*/  IMNMX R30, RZ, R10, !PT ;  /* 0x0000000aff1e7217 */ /* 0x001fe40007800200 */
[C---:B------:R-:W-:Y:S02]  /*0310*/  IMAD R27, R9.reuse, c[0x0][0x0], R8 ;  /* 0x00000000091b7a24 */ /* 0x040fe400078e0208 */
[----:B------:R-:W-:-:S03]  /*0320*/  IMAD R28, R9, R2, RZ ;  /* 0x00000002091c7224 */ /* 0x000fc600078e02ff */
[----:B------:R-:W0:Y:S01]  /*0330*/  F2I.FTZ.TRUNC.NTZ R13, R13 ;  /* 0x0000000d000d7305 */ /* 0x000e22000021f100 */
[----:B-1----:R-:W-:-:S05]  /*0340*/  IMNMX R17, R11, c[0x0][0x188], PT ;  /* 0x000062000b117a17 */ /* 0x002fca0003800200 */
[----:B------:R-:W-:Y:S01]  /*0350*/  IMAD.IADD R26, R17, 0x1, -R30 ;  /* 0x00000001111a7824 */ /* 0x000fe200078e0a1e */
[----:B--2---:R-:W-:Y:S02]  /*0360*/  IMNMX R29, RZ, R12, !PT ;  /* 0x0000000cff1d7217 */ /* 0x004fe40007800200 */
[----:B0-----:R-:W-:-:S05]  /*0370*/  IMNMX R18, R13, c[0x0][0x180], PT ;  /* 0x000060000d127a17 */ /* 0x001fca0003800200 */
[----:B------:R-:W-:Y:S01]  /*0380*/  IMAD.IADD R25, R18, 0x1, -R29 ;  /* 0x0000000112197824 */ /* 0x000fe200078e0a1d */
[----:B------:R-:W-:Y:S05]  /*0390*/  @P1 BRA `(.L_x_94) ;  /* 0x0000118000001947 */ /* 0x000fea0003800000 */
[----:B------:R-:W0:Y:S01]  /*03a0*/  I2F R8, R30 ;  /* 0x0000001e00087306 */ /* 0x000e220000201400 */
[----:B------:R-:W-:Y:S01]  /*03b0*/  HFMA2.MMA R10, -RZ, RZ, 1.875, 0 ;  /* 0x3f800000ff0a7435 */ /* 0x000fe200000001ff */
        /* <DEDUP_REMOVED lines=14> */
[----:B-1----:R-:W-:Y:S02]  /*04a0*/  IMAD.MOV.U32 R9, RZ, RZ, R15 ;  /* 0x000000ffff097224 */ /* 0x002fe400078e000f */
[----:B------:R-:W-:Y:S01]  /*04b0*/  IMAD.MOV.U32 R8, RZ, RZ, R14 ;  /* 0x000000ffff087224 */ /* 0x000fe200078e000e */
[----:B------:R-:W-:Y:S02]  /*04c0*/  IADD3 R15, R0, -0x100000, RZ ;  /* 0xfff00000000f7810 */ /* 0x000fe40007ffe0ff */
[----:B------:R-:W-:Y:S02]  /*04d0*/  MOV R0, 0x4f0 ;  /* 0x000004f000007802 */ /* 0x000fe40000000f00 */
[----:B0-----:R-:W-:Y:S05]  /*04e0*/  CALL.REL.NOINC `($__internal_1_$__cuda_sm20_dblrcp_rn_slowpath_v3) ;  /* 0x00003fc000007944 */ /* 0x001fea0003c00000 */
[----:B-1----:R-:W-:Y:S02]  /*04f0*/  IMAD.MOV.U32 R8, RZ, RZ, R12 ;  /* 0x000000ffff087224 */ /* 0x002fe400078e000c */
[----:B------:R-:W-:-:S05]  /*0500*/  IMAD.MOV.U32 R9, RZ, RZ, R13 ;  /* 0x000000ffff097224 */ /* 0x000fca00078e000d */
.L_x_96:
[----:B01----:R-:W0:Y:S01]  /*0510*/  F2F.F32.F64 R10, R8 ;  /* 0x00000008000a7310 */ /* 0x003e220000301000 */
[----:B------:R-:W0:-:S14]  /*0520*/  DSETP.GEU.AND P0, PT, |R8|, c[0x2][0x0], PT ;  /* 0x008000000800762a */ /* 0x000e1c0003f0e200 */
[----:B0-----:R-:W-:Y:S02]  /*0530*/  @!P0 FMUL R10, R10, 1.175494350822287508e-38 ;  /* 0x008000000a0a8820 */ /* 0x001fe40000400000 */
.L_x_95:
        /* <DEDUP_REMOVED lines=8> */
[----:B------:R-:W-:Y:S01]  /*05c0*/  IADD3 R9, -R9, -0x2, -R30 ;  /* 0xfffffffe09097810 */ /* 0x000fe20007ffe91e */
[----:B------:R-:W-:-:S03]  /*05d0*/  IMAD.MOV.U32 R11, RZ, RZ, RZ ;  /* 0x000000ffff0b7224 */ /* 0x000fc600078e00ff */
[----:B------:R-:W-:-:S13]  /*05e0*/  ISETP.GE.U32.AND P1, PT, R9, 0x3, PT ;  /* 0x000000030900780c */ /* 0x000fda0003f26070 */
[----:B------:R-:W-:Y:S05]  /*05f0*/  @!P1 BRA `(.L_x_100) ;  /* 0x0000074000009947 */ /* 0x000fea0003800000 */
[----:B------:R-:W-:Y:S01]  /*0600*/  IADD3 R9, R7, 0x1, RZ ;  /* 0x0000000107097810 */ /* 0x000fe20007ffe0ff */
[----:B------:R-:W-:Y:S01]  /*0610*/  IMAD.MOV.U32 R0, RZ, RZ, RZ ;  /* 0x000000ffff007224 */ /* 0x000fe200078e00ff */
[----:B------:R-:W-:-:S03]  /*0620*/  MOV R11, RZ ;  /* 0x000000ff000b7202 */ /* 0x000fc60000000f00 */
[----:B------:R-:W-:Y:S02]  /*0630*/  IMAD R28, R9, R2, RZ ;  /* 0x00000002091c7224 */ /* 0x000fe400078e02ff */
[----:B------:R-:W-:Y:S02]  /*0640*/  IMAD.IADD R9, R26, 0x1, -R13 ;  /* 0x000000011a097824 */ /* 0x000fe400078e0a0d */
[----:B------:R-:W-:Y:S02]  /*0650*/  IMAD.SHL.U32 R8, R28, 0x2, RZ ;  /* 0x000000021c087824 */ /* 0x000fe400078e00ff */
.L_x_113:
        /* <DEDUP_REMOVED lines=17> */
.L_x_102:
[----:B------:R-:W-:-:S04]  /*0770*/  IMAD.MOV.U32 R12, RZ, RZ, 0x3fc00000 ;  /* 0x3fc00000ff0c7424 */ /* 0x000fc800078e00ff */
[----:B------:R-:W-:-:S04]  /*0780*/  FFMA.FTZ R12, R15, R12, -2.5 ;  /* 0xc02000000f0c7423 */ /* 0x000fc8000001000c */
[----:B------:R-:W-:-:S04]  /*0790*/  FMUL.FTZ R12, R15, R12 ;  /* 0x0000000c0f0c7220 */ /* 0x000fc80000410000 */
[----:B------:R-:W-:Y:S02]  /*07a0*/  FFMA.FTZ R21, R15, R12, 1 ;  /* 0x3f8000000f157423 */ /* 0x000fe4000001000c */
.L_x_103:
[----:B------:R-:W-:Y:S05]  /*07b0*/  BSYNC B3 ;  /* 0x0000000000037941 */ /* 0x000fea0003800000 */
.L_x_101:
[----:B------:R-:W-:Y:S01]  /*07c0*/  IADD3 R14, R11, 0x1, RZ ;  /* 0x000000010b0e7810 */ /* 0x000fe20007ffe0ff */
[----:B------:R-:W-:Y:S05]  /*07d0*/  BSSY B3, `(.L_x_104) ;  /* 0x0000018000037945 */ /* 0x000fea0003800000 */
[----:B------:R-:W0:Y:S02]  /*07e0*/  I2F R14, R14 ;  /* 0x0000000e000e7306 */ /* 0x000e240000201400 */
[----:B0-----:R-:W-:-:S04]  /*07f0*/  FADD.FTZ R12, R19, R14 ;  /* 0x0000000e130c7221 */ /* 0x001fc80000010000 */
[----:B------:R-:W-:Y:S01]  /*0800*/  FADD.FTZ R15, R12, 0.5 ;  /* 0x3f0000000c0f7421 */ /* 0x000fe20000010000 */
[----:B------:R-:W-:Y:S01]  /*0810*/  F2FP.PACK_AB R12, RZ, R21 ;  /* 0x00000015ff0c723e */ /* 0x000fe200000000ff */
[----:B------:R-:W-:Y:S02]  /*0820*/  FADD.FTZ R21, R21, R0 ;  /* 0x0000000015157221 */ /* 0x000fe40000010000 */
[----:B------:R-:W-:Y:S02]  /*0830*/  FMUL.FTZ R15, R15, R10 ;  /* 0x0000000a0f0f7220 */ /* 0x000fe40000410000 */
[----:B------:R0:W-:Y:S03]  /*0840*/  STS.U16 [R8], R12 ;  /* 0x0000000c08007388 */ /* 0x0001e60000000400 */
        /* <DEDUP_REMOVED lines=12> */
.L_x_105:
[----:B0-----:R-:W-:-:S10]  /*0910*/  HFMA2.MMA R0, -RZ, RZ, 1.9375, 0 ;  /* 0x3fc00000ff007435 */ /* 0x001fd400000001ff */
[----:B------:R-:W-:-:S04]  /*0920*/  FFMA.FTZ R0, R15, R0, -2.5 ;  /* 0xc02000000f007423 */ /* 0x000fc80000010000 */
[----:B------:R-:W-:-:S04]  /*0930*/  FMUL.FTZ R0, R15, R0 ;  /* 0x000000000f007220 */ /* 0x000fc80000410000 */
[----:B------:R-:W-:Y:S02]  /*0940*/  FFMA.FTZ R0, R15, R0, 1 ;  /* 0x3f8000000f007423 */ /* 0x000fe40000010000 */
.L_x_106:
[----:B------:R-:W-:Y:S05]  /*0950*/  BSYNC B3 ;  /* 0x0000000000037941 */ /* 0x000fea0003800000 */
.L_x_104:
[----:B------:R-:W-:Y:S01]  /*0960*/  IADD3 R14, R11, 0x2, RZ ;  /* 0x000000020b0e7810 */ /* 0x000fe20007ffe0ff */
[----:B------:R-:W-:Y:S01]  /*0970*/  BSSY B3, `(.L_x_107) ;  /* 0x0000018000037945 */ /* 0x000fe20003800000 */
[----:B------:R-:W-:-:S04]  /*0980*/  FADD.FTZ R21, R21, R0 ;  /* 0x0000000015157221 */ /* 0x000fc80000010000 */
[----:B------:R-:W0:Y:S02]  /*0990*/  I2F R14, R14 ;  /* 0x0000000e000e7306 */ /* 0x000e240000201400 */
[----:B0-----:R-:W-:-:S04]  /*09a0*/  FADD.FTZ R12, R19, R14 ;  /* 0x0000000e130c7221 */ /* 0x001fc80000010000 */
[----:B------:R-:W-:Y:S01]  /*09b0*/  FADD.FTZ R15, R12, 0.5 ;  /* 0x3f0000000c0f7421 */ /* 0x000fe20000010000 */
[----:B------:R-:W-:-:S03]  /*09c0*/  F2FP.PACK_AB R12, RZ, R0 ;  /* 0x00000000ff0c723e */ /* 0x000fc600000000ff */
        /* <DEDUP_REMOVED lines=14> */
.L_x_108:
[----:B0-----:R-:W-:-:S04]  /*0ab0*/  IMAD.MOV.U32 R0, RZ, RZ, 0x3fc00000 ;  /* 0x3fc00000ff007424 */ /* 0x001fc800078e00ff */
[----:B------:R-:W-:-:S04]  /*0ac0*/  FFMA.FTZ R0, R15, R0, -2.5 ;  /* 0xc02000000f007423 */ /* 0x000fc80000010000 */
[----:B------:R-:W-:-:S04]  /*0ad0*/  FMUL.FTZ R0, R15, R0 ;  /* 0x000000000f007220 */ /* 0x000fc80000410000 */
[----:B------:R-:W-:Y:S02]  /*0ae0*/  FFMA.FTZ R0, R15, R0, 1 ;  /* 0x3f8000000f007423 */ /* 0x000fe40000010000 */
.L_x_109:
[----:B------:R-:W-:Y:S05]  /*0af0*/  BSYNC B3 ;  /* 0x0000000000037941 */ /* 0x000fea0003800000 */
.L_x_107:
        /* <DEDUP_REMOVED lines=21> */
.L_x_111:
[----:B0-----:R-:W-:-:S04]  /*0c50*/  IMAD.MOV.U32 R0, RZ, RZ, 0x3fc00000 ;  /* 0x3fc00000ff007424 */ /* 0x001fc800078e00ff */
[----:B------:R-:W-:-:S04]  /*0c60*/  FFMA.FTZ R0, R15, R0, -2.5 ;  /* 0xc02000000f007423 */ /* 0x000fc80000010000 */
[----:B------:R-:W-:-:S04]  /*0c70*/  FMUL.FTZ R0, R15, R0 ;  /* 0x000000000f007220 */ /* 0x000fc80000410000 */
[----:B------:R-:W-:Y:S02]  /*0c80*/  FFMA.FTZ R0, R15, R0, 1 ;  /* 0x3f8000000f007423 */ /* 0x000fe40000010000 */
.L_x_112:
[----:B------:R-:W-:Y:S05]  /*0c90*/  BSYNC B3 ;  /* 0x0000000000037941 */ /* 0x000fea0003800000 */
.L_x_110:
[----:B------:R-:W-:Y:S02]  /*0ca0*/  IADD3 R9, R9, -0x4, RZ ;  /* 0xfffffffc09097810 */ /* 0x000fe40007ffe0ff */
[----:B------:R-:W-:Y:S01]  /*0cb0*/  F2FP.PACK_AB R12, RZ, R0 ;  /* 0x00000000ff0c723e */ /* 0x000fe200000000ff */
        /* <DEDUP_REMOVED lines=8> */
.L_x_100:
[----:B------:R-:W-:Y:S05]  /*0d40*/  BSYNC B0 ;  /* 0x0000000000007941 */ /* 0x000fea0003800000 */
.L_x_99:
[----:B------:R-:W-:-:S13]  /*0d50*/  ISETP.NE.AND P1, PT, R13, RZ, PT ;  /* 0x000000ff0d00720c */ /* 0x000fda0003f25270 */
[----:B------:R-:W-:Y:S05]  /*0d60*/  @!P1 BRA `(.L_x_98) ;  /* 0x000001f000009947 */ /* 0x000fea0003800000 */
.L_x_117:
        /* <DEDUP_REMOVED lines=17> */
.L_x_115:
[----:B------:R-:W-:-:S04]  /*0e80*/  IMAD.MOV.U32 R8, RZ, RZ, 0x3fc00000 ;  /* 0x3fc00000ff087424 */ /* 0x000fc800078e00ff */
[----:B------:R-:W-:-:S04]  /*0e90*/  FFMA.FTZ R8, R9, R8, -2.5 ;  /* 0xc020000009087423 */ /* 0x000fc80000010008 */
[----:B------:R-:W-:-:S04]  /*0ea0*/  FMUL.FTZ R8, R9, R8 ;  /* 0x0000000809087220 */ /* 0x000fc80000410000 */
[----:B------:R-:W-:Y:S02]  /*0eb0*/  FFMA.FTZ R15, R9, R8, 1 ;  /* 0x3f800000090f7423 */ /* 0x000fe40000010008 */
.L_x_116:
[----:B------:R-:W-:Y:S05]  /*0ec0*/  BSYNC B0 ;  /* 0x0000000000007941 */ /* 0x000fea0003800000 */
.L_x_114:
[----:B------:R-:W-:Y:S01]  /*0ed0*/  IMAD.IADD R9, R28, 0x1, R11 ;  /* 0x000000011c097824 */ /* 0x000fe200078e020b */
[----:B------:R-:W-:Y:S01]  /*0ee0*/  F2FP.PACK_AB R8, RZ, R15 ;  /* 0x0000000fff08723e */ /* 0x000fe200000000ff */
[----:B------:R-:W-:Y:S01]  /*0ef0*/  FADD.FTZ R0, R15, R0 ;  /* 0x000000000f007221 */ /* 0x000fe20000010000 */
[----:B------:R-:W-:Y:S01]  /*0f00*/  IADD3 R13, R13, -0x1, RZ ;  /* 0xffffffff0d0d7810 */ /* 0x000fe20007ffe0ff */
[----:B------:R-:W-:Y:S01]  /*0f10*/  IMAD.SHL.U32 R9, R9, 0x2, RZ ;  /* 0x0000000209097824 */ /* 0x000fe200078e00ff */
[----:B------:R-:W-:Y:S02]  /*0f20*/  IADD3 R11, R11, 0x1, RZ ;  /* 0x000000010b0b7810 */ /* 0x000fe40007ffe0ff */
[----:B------:R-:W-:Y:S02]  /*0f30*/  ISETP.NE.AND P1, PT, R13, RZ, PT ;  /* 0x000000ff0d00720c */ /* 0x000fe40003f25270 */
[----:B------:R0:W-:Y:S11]  /*0f40*/  STS.U16 [R9], R8 ;  /* 0x0000000809007388 */ /* 0x0001f60000000400 */
[----:B0-----:R-:W-:Y:S05]  /*0f50*/  @P1 BRA `(.L_x_117) ;  /* 0xfffffe1000001947 */ /* 0x001fea000383ffff */
.L_x_98:
[----:B------:R-:W-:Y:S05]  /*0f60*/  BSYNC B1 ;  /* 0x0000000000017941 */ /* 0x000fea0003800000 */
.L_x_97:
[----:B------:R-:W-:Y:S01]  /*0f70*/  BSSY B0, `(.L_x_118) ;  /* 0x000003f000007945 */ /* 0x000fe20003800000 */
[----:B------:R-:W-:Y:S01]  /*0f80*/  HFMA2.MMA R8, -RZ, RZ, 0, 0 ;  /* 0x00000000ff087435 */ /* 0x000fe200000001ff */
[----:B------:R-:W-:Y:S05]  /*0f90*/  @!P0 BRA `(.L_x_119) ;  /* 0x000003c000008947 */ /* 0x000fea0003800000 */
[----:B------:R-:W-:Y:S01]  /*0fa0*/  LOP3.LUT R9, RZ, R17, RZ, 0x33, !PT ;  /* 0x00000011ff097212 */ /* 0x000fe200078e33ff */
[----:B------:R-:W-:Y:S01]  /*0fb0*/  BSSY B1, `(.L_x_120) ;  /* 0x0000029000017945 */ /* 0x000fe20003800000 */
[----:B------:R-:W-:-:S02]  /*0fc0*/  IMAD.MOV.U32 R8, RZ, RZ, RZ ;  /* 0x000000ffff087224 */ /* 0x000fc400078e00ff */
[----:B------:R-:W-:-:S04]  /*0fd0*/  IADD3 R9, -R9, -0x2, -R30 ;  /* 0xfffffffe09097810 */ /* 0x000fc80007ffe91e */
[----:B------:R-:W-:Y:S02]  /*0fe0*/  ISETP.GE.U32.AND P0, PT, R9, 0x3, PT ;  /* 0x000000030900780c */ /* 0x000fe40003f06070 */
[----:B------:R-:W-:-:S11]  /*0ff0*/  LOP3.LUT R9, R26, 0x3, RZ, 0xc0, !PT ;  /* 0x000000031a097812 */ /* 0x000fd600078ec0ff */
[----:B------:R-:W-:Y:S05]  /*1000*/  @!P0 BRA `(.L_x_121) ;  /* 0x0000023000008947 */ /* 0x000fea0003800000 */
[----:B------:R-:W-:Y:S01]  /*1010*/  F2FP.PACK_AB R10, RZ, R0 ;  /* 0x00000000ff0a723e */ /* 0x000fe200000000ff */
[----:B------:R-:W-:Y:S01]  /*1020*/  IMAD.IADD R19, R26, 0x1, -R9 ;  /* 0x000000011a137824 */ /* 0x000fe200078e0a09 */
[----:B------:R-:W-:Y:S01]  /*1030*/  FSETP.NEU.FTZ.AND P0, PT, R0, RZ, PT ;  /* 0x000000ff0000720b */ /* 0x000fe20003f1d000 */
[----:B------:R-:W-:Y:S02]  /*1040*/  IMAD.MOV.U32 R8, RZ, RZ, RZ ;  /* 0x000000ffff087224 */ /* 0x000fe400078e00ff */
[----:B------:R-:W-:-:S05]  /*1050*/  HADD2.F32 R10, -RZ, R10.H0_H0 ;  /* 0x2000000aff0a7230 */ /* 0x000fca0000004100 */
.L_x_124:
[----:B------:R-:W-:Y:S01]  /*1060*/  IADD3 R19, R19, -0x4, RZ ;  /* 0xfffffffc13137810 */ /* 0x000fe20007ffe0ff */
[----:B------:R-:W-:Y:S03]  /*1070*/  BSSY B3, `(.L_x_122) ;  /* 0x000001a000037945 */ /* 0x000fe60003800000 */
[----:B------:R-:W-:Y:S01]  /*1080*/  ISETP.NE.AND P1, PT, R19, RZ, PT ;  /* 0x000000ff1300720c */ /* 0x000fe20003f25270 */
[----:B0-----:R-:W-:Y:S07]  /*1090*/  @!P0 BRA `(.L_x_123) ;  /* 0x0000017000008947 */ /* 0x001fee0003800000 */
[----:B------:R-:W-:Y:S01]  /*10a0*/  IMAD.IADD R11, R28, 0x1, R8 ;  /* 0x000000011c0b7824 */ /* 0x000fe200078e0208 */
[----:B------:R-:W0:Y:S04]  /*10b0*/  MUFU.RCP R20, R10 ;  /* 0x0000000a00147308 */ /* 0x000e280000001000 */
[----:B------:R-:W-:-:S05]  /*10c0*/  SHF.L.U32 R11, R11, 0x1, RZ ;  /* 0x000000010b0b7819 */ /* 0x000fca00000006ff */
[----:B------:R-:W1:Y:S04]  /*10d0*/  LDS.U16 R12, [R11] ;  /* 0x000000000b0c7984 */ /* 0x000e680000000400 */
[----:B------:R-:W2:Y:S04]  /*10e0*/  LDS.U16 R13, [R11+0x2] ;  /* 0x000002000b0d7984 */ /* 0x000ea80000000400 */
[----:B------:R-:W3:Y:S04]  /*10f0*/  LDS.U16 R14, [R11+0x4] ;  /* 0x000004000b0e7984 */ /* 0x000ee80000000400 */
[----:B------:R-:W4:Y:S01]  /*1100*/  LDS.U16 R15, [R11+0x6] ;  /* 0x000006000b0f7984 */ /* 0x000f220000000400 */
[----:B-1----:R-:W-:-:S02]  /*1110*/  HADD2.F32 R12, -RZ, R12.H0_H0 ;  /* 0x2000000cff0c7230 */ /* 0x002fc40000004100 */
[----:B--2---:R-:W-:-:S03]  /*1120*/  HADD2.F32 R13, -RZ, R13.H0_H0 ;  /* 0x2000000dff0d7230 */ /* 0x004fc60000004100 */
[-C--:B0-----:R-:W-:Y:S01]  /*1130*/  FMUL.FTZ R12, R12, R20.reuse ;  /* 0x000000140c0c7220 */ /* 0x081fe20000410000 */
[----:B---3--:R-:W-:Y:S01]  /*1140*/  HADD2.F32 R14, -RZ, R14.H0_H0 ;  /* 0x2000000eff0e7230 */ /* 0x008fe20000004100 */
[----:B------:R-:W-:-:S03]  /*1150*/  FMUL.FTZ R13, R13, R20 ;  /* 0x000000140d0d7220 */ /* 0x000fc60000410000 */
[----:B------:R-:W-:Y:S01]  /*1160*/  F2FP.PACK_AB R12, RZ, R12 ;  /* 0x0000000cff0c723e */ /* 0x000fe200000000ff */
[----:B----4-:R-:W-:Y:S01]  /*1170*/  HADD2.F32 R15, -RZ, R15.H0_H0 ;  /* 0x2000000fff0f7230 */ /* 0x010fe20000004100 */
[-C--:B------:R-:W-:Y:S01]  /*1180*/  FMUL.FTZ R14, R14, R20.reuse ;  /* 0x000000140e0e7220 */ /* 0x080fe20000410000 */
[----:B------:R-:W-:Y:S02]  /*1190*/  F2FP.PACK_AB R13, RZ, R13 ;  /* 0x0000000dff0d723e */ /* 0x000fe400000000ff */
[----:B------:R0:W-:Y:S01]  /*11a0*/  STS.U16 [R11], R12 ;  /* 0x0000000c0b007388 */ /* 0x0001e20000000400 */
[----:B------:R-:W-:Y:S01]  /*11b0*/  FMUL.FTZ R15, R15, R20 ;  /* 0x000000140f0f7220 */ /* 0x000fe20000410000 */
[----:B------:R-:W-:Y:S02]  /*11c0*/  F2FP.PACK_AB R14, RZ, R14 ;  /* 0x0000000eff0e723e */ /* 0x000fe400000000ff */
[----:B------:R0:W-:Y:S02]  /*11d0*/  STS.U16 [R11+0x2], R13 ;  /* 0x0000020d0b007388 */ /* 0x0001e40000000400 */
[----:B------:R-:W-:-:S02]  /*11e0*/  F2FP.PACK_AB R15, RZ, R15 ;  /* 0x0000000fff0f723e */ /* 0x000fc400000000ff */
[----:B------:R0:W-:Y:S04]  /*11f0*/  STS.U16 [R11+0x4], R14 ;  /* 0x0000040e0b007388 */ /* 0x0001e80000000400 */
[----:B------:R0:W-:Y:S02]  /*1200*/  STS.U16 [R11+0x6], R15 ;  /* 0x0000060f0b007388 */ /* 0x0001e40000000400 */
.L_x_123:
[----:B------:R-:W-:Y:S05]  /*1210*/  BSYNC B3 ;  /* 0x0000000000037941 */ /* 0x000fea0003800000 */
.L_x_122:
[----:B------:R-:W-:Y:S01]  /*1220*/  IADD3 R8, R8, 0x4, RZ ;  /* 0x0000000408087810 */ /* 0x000fe20007ffe0ff */
[----:B------:R-:W-:Y:S05]  /*1230*/  @P1 BRA `(.L_x_124) ;  /* 0xfffffe2000001947 */ /* 0x000fea000383ffff */
.L_x_121:
[----:B------:R-:W-:Y:S05]  /*1240*/  BSYNC B1 ;  /* 0x0000000000017941 */ /* 0x000fea0003800000 */
.L_x_120:
[----:B------:R-:W-:-:S13]  /*1250*/  ISETP.NE.AND P0, PT, R9, RZ, PT ;  /* 0x000000ff0900720c */ /* 0x000fda0003f05270 */
[----:B------:R-:W-:Y:S05]  /*1260*/  @!P0 BRA `(.L_x_119) ;  /* 0x000000f000008947 */ /* 0x000fea0003800000 */
[----:B------:R-:W-:Y:S02]  /*1270*/  F2FP.PACK_AB R10, RZ, R0 ;  /* 0x00000000ff0a723e */ /* 0x000fe400000000ff */
[----:B------:R-:W-:-:S03]  /*1280*/  FSETP.NEU.FTZ.AND P1, PT, R0, RZ, PT ;  /* 0x000000ff0000720b */ /* 0x000fc60003f3d000 */
[----:B------:R-:W-:-:S04]  /*1290*/  HADD2.F32 R10, -RZ, R10.H0_H0 ;  /* 0x2000000aff0a7230 */ /* 0x000fc80000004100 */
[----:B0-----:R0:W1:Y:S06]  /*12a0*/  MUFU.RCP R11, R10 ;  /* 0x0000000a000b7308 */ /* 0x00106c0000001000 */
.L_x_125:
[----:B0-----:R-:W-:Y:S01]  /*12b0*/  @P1 IMAD.IADD R0, R28, 0x1, R8 ;  /* 0x000000011c001824 */ /* 0x001fe200078e0208 */
[----:B------:R-:W-:Y:S02]  /*12c0*/  IADD3 R9, R9, -0x1, RZ ;  /* 0xffffffff09097810 */ /* 0x000fe40007ffe0ff */
[----:B------:R-:W-:Y:S01]  /*12d0*/  IADD3 R8, R8, 0x1, RZ ;  /* 0x0000000108087810 */ /* 0x000fe20007ffe0ff */
[----:B------:R-:W-:Y:S01]  /*12e0*/  @P1 IMAD.SHL.U32 R0, R0, 0x2, RZ ;  /* 0x0000000200001824 */ /* 0x000fe200078e00ff */
[----:B------:R-:W-:-:S04]  /*12f0*/  ISETP.NE.AND P0, PT, R9, RZ, PT ;  /* 0x000000ff0900720c */ /* 0x000fc80003f05270 */
[----:B0-----:R-:W0:Y:S02]  /*1300*/  @P1 LDS.U16 R10, [R0] ;  /* 0x00000000000a1984 */ /* 0x001e240000000400 */
[----:B0-----:R-:W-:-:S05]  /*1310*/  @P1 HADD2.F32 R10, -RZ, R10.H0_H0 ;  /* 0x2000000aff0a1230 */ /* 0x001fca0000004100 */
[----:B-1----:R-:W-:-:S05]  /*1320*/  @P1 FMUL.FTZ R10, R10, R11 ;  /* 0x0000000b0a0a1220 */ /* 0x002fca0000410000 */
[----:B------:R-:W-:-:S05]  /*1330*/  @P1 F2FP.PACK_AB R10, RZ, R10 ;  /* 0x0000000aff0a123e */ /* 0x000fca00000000ff */
[----:B------:R0:W-:Y:S01]  /*1340*/  @P1 STS.U16 [R0], R10 ;  /* 0x0000000a00001388 */ /* 0x0001e20000000400 */
[----:B------:R-:W-:Y:S05]  /*1350*/  @P0 BRA `(.L_x_125) ;  /* 0xffffff5000000947 */ /* 0x000fea000383ffff */
.L_x_119:
[----:B------:R-:W-:Y:S05]  /*1360*/  BSYNC B0 ;  /* 0x0000000000007941 */ /* 0x000fea0003800000 */
.L_x_118:
        /* <DEDUP_REMOVED lines=8> */
.L_x_128:
[----:B------:R-:W-:Y:S01]  /*13f0*/  IMAD.IADD R9, R28, 0x1, R8 ;  /* 0x000000011c097824 */ /* 0x000fe200078e0208 */
[----:B------:R-:W-:Y:S02]  /*1400*/  IADD3 R0, R0, -0x1, RZ ;  /* 0xffffffff00007810 */ /* 0x000fe40007ffe0ff */
[----:B------:R-:W-:Y:S02]  /*1410*/  IADD3 R8, R8, 0x1, RZ ;  /* 0x0000000108087810 */ /* 0x000fe40007ffe0ff */
[----:B------:R-:W-:Y:S02]  /*1420*/  SHF.L.U32 R9, R9, 0x1, RZ ;  /* 0x0000000109097819 */ /* 0x000fe400000006ff */
[----:B------:R-:W-:-:S03]  /*1430*/  ISETP.NE.AND P0, PT, R0, RZ, PT ;  /* 0x000000ff0000720c */ /* 0x000fc60003f05270 */
[----:B------:R0:W-:Y:S10]  /*1440*/  STS.U16 [R9], RZ ;  /* 0x000000ff09007388 */ /* 0x0001f40000000400 */
[----:B0-----:R-:W-:Y:S05]  /*1450*/  @P0 BRA `(.L_x_128) ;  /* 0xffffff9000000947 */ /* 0x001fea000383ffff */
.L_x_127:
[----:B------:R-:W-:Y:S05]  /*1460*/  BSYNC B0 ;  /* 0x0000000000007941 */ /* 0x000fea0003800000 */
.L_x_126:
[----:B------:R-:W-:Y:S05]  /*1470*/  @!P1 BRA `(.L_x_94) ;  /* 0x000000a000009947 */ /* 0x000fea0003800000 */
.L_x_129:
[----:B------:R-:W-:-:S04]  /*1480*/  IMAD.IADD R0, R28, 0x1, R8 ;  /* 0x000000011c007824 */ /* 0x000fc800078e0208 */
[----:B0-----:R-:W-:Y:S01]  /*1490*/  IMAD.SHL.U32 R9, R0, 0x2, RZ ;  /* 0x0000000200097824 */ /* 0x001fe200078e00ff */
        /* <DEDUP_REMOVED lines=8> */
.L_x_94:
[----:B------:R-:W-:Y:S05]  /*1520*/  BSYNC B2 ;  /* 0x0000000000027941 */ /* 0x000fea0003800000 */
.L_x_93:
[----:B------:R-:W-:Y:S01]  /*1530*/  ISETP.NE.AND P0, PT, R2, RZ, PT ;  /* 0x000000ff0200720c */ /* 0x000fe20003f05270 */
[----:B------:R-:W-:-:S12]  /*1540*/  BSSY B2, `(.L_x_130) ;  /* 0x000011a000027945 */ /* 0x000fd80003800000 */
[----:B------:R-:W-:Y:S05]  /*1550*/  @P0 BRA `(.L_x_131) ;  /* 0x0000118000000947 */ /* 0x000fea0003800000 */
[----:B------:R-:W-:Y:S01]  /*1560*/  IMAD.MOV.U32 R8, RZ, RZ, c[0x0][0x160] ;  /* 0x00005800ff087624 */ /* 0x000fe200078e00ff */
[----:B------:R-:W1:Y:S01]  /*1570*/  I2F R2, R29 ;  /* 0x0000001d00027306 */ /* 0x000e620000201400 */
[----:B0-----:R-:W-:-:S03]  /*1580*/  IMAD.MOV.U32 R0, RZ, RZ, 0x3f800000 ;  /* 0x3f800000ff007424 */ /* 0x001fc600078e00ff */
[----:B------:R-:W-:Y:S01]  /*1590*/  FSETP.GE.FTZ.AND P0, PT, R8, 1, PT ;  /* 0x3f8000000800780b */ /* 0x000fe20003f16000 */
[----:B-1----:R-:W-:-:S12]  /*15a0*/  FFMA.FTZ R5, -R5, c[0x0][0x160], R2 ;  /* 0x0000580005057a23 */ /* 0x002fd80000010102 */
        /* <DEDUP_REMOVED lines=15> */
[----:B-1----:R-:W-:Y:S05]  /*16a0*/  CALL.REL.NOINC `($__internal_1_$__cuda_sm20_dblrcp_rn_slowpath_v3) ;  /* 0x00002e0000007944 */ /* 0x002fea0003c00000 */
.L_x_133:
[----:B-1----:R-:W1:Y:S01]  /*16b0*/  F2F.F32.F64 R0, R12 ;  /* 0x0000000c00007310 */ /* 0x002e620000301000 */
[----:B------:R-:W1:-:S14]  /*16c0*/  DSETP.GEU.AND P0, PT, |R12|, c[0x2][0x0], PT ;  /* 0x008000000c00762a */ /* 0x000e5c0003f0e200 */
[----:B-1----:R-:W-:Y:S02]  /*16d0*/  @!P0 FMUL R0, R0, 1.175494350822287508e-38 ;  /* 0x0080000000008820 */ /* 0x002fe40000400000 */
.L_x_132:
        /* <DEDUP_REMOVED lines=13> */
[----:B------:R-:W-:Y:S01]  /*17b0*/  IMAD.MOV.U32 R10, RZ, RZ, RZ ;  /* 0x000000ffff0a7224 */ /* 0x000fe200078e00ff */
[----:B------:R-:W-:-:S03]  /*17c0*/  IADD3 R7, R6, 0x1, RZ ;  /* 0x0000000106077810 */ /* 0x000fc60007ffe0ff */
[----:B------:R-:W-:-:S04]  /*17d0*/  IMAD R2, R2, c[0x0][0x0], RZ ;  /* 0x0000000002027a24 */ /* 0x000fc800078e02ff */
[----:B------:R-:W-:Y:S01]  /*17e0*/  IMAD R7, R7, R3, R2 ;  /* 0x0000000307077224 */ /* 0x000fe200078e0202 */
[----:B------:R-:W-:Y:S01]  /*17f0*/  MOV R2, RZ ;  /* 0x000000ff00027202 */ /* 0x000fe20000000f00 */
[----:B------:R-:W-:Y:S02]  /*1800*/  IMAD.IADD R3, R25, 0x1, -R8 ;  /* 0x0000000119037824 */ /* 0x000fe400078e0a08 */
[----:B------:R-:W-:Y:S02]  /*1810*/  IMAD.SHL.U32 R7, R7, 0x2, RZ ;  /* 0x0000000207077824 */ /* 0x000fe400078e00ff */
.L_x_150:
        /* <DEDUP_REMOVED lines=17> */
.L_x_139:
[----:B------:R-:W-:-:S10]  /*1930*/  HFMA2.MMA R12, -RZ, RZ, 1.9375, 0 ;  /* 0x3fc00000ff0c7435 */ /* 0x000fd400000001ff */
[----:B------:R-:W-:-:S04]  /*1940*/  FFMA.FTZ R12, R9, R12, -2.5 ;  /* 0xc0200000090c7423 */ /* 0x000fc8000001000c */
[----:B------:R-:W-:-:S04]  /*1950*/  FMUL.FTZ R12, R9, R12 ;  /* 0x0000000c090c7220 */ /* 0x000fc80000410000 */
[----:B------:R-:W-:Y:S02]  /*1960*/  FFMA.FTZ R11, R9, R12, 1 ;  /* 0x3f800000090b7423 */ /* 0x000fe4000001000c */
.L_x_140:
[----:B------:R-:W-:Y:S05]  /*1970*/  BSYNC B3 ;  /* 0x0000000000037941 */ /* 0x000fea0003800000 */
.L_x_138:
[----:B------:R-:W-:Y:S01]  /*1980*/  IADD3 R12, R10, 0x1, RZ ;  /* 0x000000010a0c7810 */ /* 0x000fe20007ffe0ff */
[----:B------:R-:W-:Y:S01]  /*1990*/  BSSY B3, `(.L_x_141) ;  /* 0x0000018000037945 */ /* 0x000fe20003800000 */
[----:B0-----:R-:W-:-:S04]  /*19a0*/  FADD.FTZ R15, R11, R2 ;  /* 0x000000020b0f7221 */ /* 0x001fc80000010000 */
[----:B------:R-:W0:Y:S02]  /*19b0*/  I2F R12, R12 ;  /* 0x0000000c000c7306 */ /* 0x000e240000201400 */
[----:B0-----:R-:W-:-:S04]  /*19c0*/  FADD.FTZ R9, R5, R12 ;  /* 0x0000000c05097221 */ /* 0x001fc80000010000 */
[----:B------:R-:W-:-:S04]  /*19d0*/  FADD.FTZ R9, R9, 0.5 ;  /* 0x3f00000009097421 */ /* 0x000fc80000010000 */
[----:B------:R-:W-:Y:S01]  /*19e0*/  FMUL.FTZ R13, R9, R0 ;  /* 0x00000000090d7220 */ /* 0x000fe20000410000 */
[----:B------:R-:W-:-:S04]  /*19f0*/  F2FP.PACK_AB R9, RZ, R11 ;  /* 0x0000000bff09723e */ /* 0x000fc800000000ff */
[----:B------:R-:W-:Y:S01]  /*1a00*/  FSETP.GEU.FTZ.AND P1, PT, R13, RZ, PT ;  /* 0x000000ff0d00720b */ /* 0x000fe20003f3e000 */
[----:B------:R0:W-:-:S12]  /*1a10*/  STS.U16 [R7], R9 ;  /* 0x0000000907007388 */ /* 0x0001d80000000400 */
        /* <DEDUP_REMOVED lines=11> */
.L_x_142:
[----:B0-----:R-:W-:-:S04]  /*1ad0*/  IMAD.MOV.U32 R2, RZ, RZ, 0x3fc00000 ;  /* 0x3fc00000ff027424 */ /* 0x001fc800078e00ff */
[----:B------:R-:W-:-:S04]  /*1ae0*/  FFMA.FTZ R2, R13, R2, -2.5 ;  /* 0xc02000000d027423 */ /* 0x000fc80000010002 */
[----:B------:R-:W-:-:S04]  /*1af0*/  FMUL.FTZ R2, R13, R2 ;  /* 0x000000020d027220 */ /* 0x000fc80000410000 */
[----:B------:R-:W-:Y:S02]  /*1b00*/  FFMA.FTZ R2, R13, R2, 1 ;  /* 0x3f8000000d027423 */ /* 0x000fe40000010002 */
.L_x_143:
[----:B------:R-:W-:Y:S05]  /*1b10*/  BSYNC B3 ;  /* 0x0000000000037941 */ /* 0x000fea0003800000 */
.L_x_141:
[----:B------:R-:W-:Y:S01]  /*1b20*/  IADD3 R11, R10, 0x2, RZ ;  /* 0x000000020a0b7810 */ /* 0x000fe20007ffe0ff */
[----:B------:R-:W-:Y:S01]  /*1b30*/  BSSY B3, `(.L_x_144) ;  /* 0x0000018000037945 */ /* 0x000fe20003800000 */
[----:B------:R-:W-:Y:S02]  /*1b40*/  FADD.FTZ R14, R15, R2 ;  /* 0x000000020f0e7221 */ /* 0x000fe40000010000 */
[----:B------:R-:W0:Y:S02]  /*1b50*/  I2F R12, R11 ;  /* 0x0000000b000c7306 */ /* 0x000e240000201400 */
[----:B0-----:R-:W-:-:S04]  /*1b60*/  FADD.FTZ R12, R5, R12 ;  /* 0x0000000c050c7221 */ /* 0x001fc80000010000 */
[----:B------:R-:W-:-:S04]  /*1b70*/  FADD.FTZ R9, R12, 0.5 ;  /* 0x3f0000000c097421 */ /* 0x000fc80000010000 */
[----:B------:R-:W-:Y:S01]  /*1b80*/  FMUL.FTZ R12, R9, R0 ;  /* 0x00000000090c7220 */ /* 0x000fe20000410000 */
[----:B------:R-:W-:-:S04]  /*1b90*/  F2FP.PACK_AB R9, RZ, R2 ;  /* 0x00000002ff09723e */ /* 0x000fc800000000ff */
        /* <DEDUP_REMOVED lines=13> */
.L_x_145:
[----:B0-----:R-:W-:-:S05]  /*1c70*/  MOV R9, 0x3fc00000 ;  /* 0x3fc0000000097802 */ /* 0x001fca0000000f00 */
[----:B------:R-:W-:-:S04]  /*1c80*/  FFMA.FTZ R9, R12, R9, -2.5 ;  /* 0xc02000000c097423 */ /* 0x000fc80000010009 */
[----:B------:R-:W-:-:S04]  /*1c90*/  FMUL.FTZ R9, R12, R9 ;  /* 0x000000090c097220 */ /* 0x000fc80000410000 */
[----:B------:R-:W-:Y:S02]  /*1ca0*/  FFMA.FTZ R9, R12, R9, 1 ;  /* 0x3f8000000c097423 */ /* 0x000fe40000010009 */
.L_x_146:
[----:B------:R-:W-:Y:S05]  /*1cb0*/  BSYNC B3 ;  /* 0x0000000000037941 */ /* 0x000fea0003800000 */
.L_x_144:
[----:B------:R-:W-:Y:S01]  /*1cc0*/  IADD3 R11, R10, 0x3, RZ ;  /* 0x000000030a0b7810 */ /* 0x000fe20007ffe0ff */
[----:B------:R-:W-:Y:S01]  /*1cd0*/  BSSY B3, `(.L_x_147) ;  /* 0x0000018000037945 */ /* 0x000fe20003800000 */
[----:B------:R-:W-:Y:S02]  /*1ce0*/  FADD.FTZ R15, R14, R9 ;  /* 0x000000090e0f7221 */ /* 0x000fe40000010000 */
        /* <DEDUP_REMOVED lines=18> */
.L_x_148:
[----:B0-----:R-:W-:-:S04]  /*1e10*/  IMAD.MOV.U32 R2, RZ, RZ, 0x3fc00000 ;  /* 0x3fc00000ff027424 */ /* 0x001fc800078e00ff */
[----:B------:R-:W-:-:S04]  /*1e20*/  FFMA.FTZ R2, R13, R2, -2.5 ;  /* 0xc02000000d027423 */ /* 0x000fc80000010002 */
[----:B------:R-:W-:-:S04]  /*1e30*/  FMUL.FTZ R2, R13, R2 ;  /* 0x000000020d027220 */ /* 0x000fc80000410000 */
[----:B------:R-:W-:Y:S02]  /*1e40*/  FFMA.FTZ R2, R13, R2, 1 ;  /* 0x3f8000000d027423 */ /* 0x000fe40000010002 */
.L_x_149:
[----:B------:R-:W-:Y:S05]  /*1e50*/  BSYNC B3 ;  /* 0x0000000000037941 */ /* 0x000fea0003800000 */
.L_x_147:
        /* <DEDUP_REMOVED lines=8> */
[----:B0-----:R-:W-:-:S04]  /*1ee0*/  IMAD.MOV.U32 R7, RZ, RZ, R9 ;  /* 0x000000ffff077224 */ /* 0x001fc800078e0009 */
[----:B------:R-:W-:Y:S05]  /*1ef0*/  @P1 BRA `(.L_x_150) ;  /* 0xfffff92000001947 */ /* 0x000fea000383ffff */
.L_x_137:
[----:B------:R-:W-:Y:S05]  /*1f00*/  BSYNC B0 ;  /* 0x0000000000007941 */ /* 0x000fea0003800000 */
.L_x_136:
[----:B------:R-:W-:-:S13]  /*1f10*/  ISETP.NE.AND P1, PT, R8, RZ, PT ;  /* 0x000000ff0800720c */ /* 0x000fda0003f25270 */
[----:B------:R-:W-:Y:S05]  /*1f20*/  @!P1 BRA `(.L_x_135) ;  /* 0x000001f000009947 */ /* 0x000fea0003800000 */
.L_x_154:
        /* <DEDUP_REMOVED lines=17> */
.L_x_152:
[----:B------:R-:W-:-:S04]  /*2040*/  IMAD.MOV.U32 R12, RZ, RZ, 0x3fc00000 ;  /* 0x3fc00000ff0c7424 */ /* 0x000fc800078e00ff */
[----:B------:R-:W-:-:S04]  /*2050*/  FFMA.FTZ R12, R3, R12, -2.5 ;  /* 0xc0200000030c7423 */ /* 0x000fc8000001000c */
[----:B------:R-:W-:-:S04]  /*2060*/  FMUL.FTZ R12, R3, R12 ;  /* 0x0000000c030c7220 */ /* 0x000fc80000410000 */
[----:B------:R-:W-:Y:S02]  /*2070*/  FFMA.FTZ R7, R3, R12, 1 ;  /* 0x3f80000003077423 */ /* 0x000fe4000001000c */
.L_x_153:
[----:B------:R-:W-:Y:S05]  /*2080*/  BSYNC B0 ;  /* 0x0000000000007941 */ /* 0x000fea0003800000 */
.L_x_151:
        /* <DEDUP_REMOVED lines=8> */
[----:B-1----:R-:W-:Y:S05]  /*2110*/  @P1 BRA `(.L_x_154) ;  /* 0xfffffe1000001947 */ /* 0x002fea000383ffff */
.L_x_135:
[----:B------:R-:W-:Y:S05]  /*2120*/  BSYNC B1 ;  /* 0x0000000000017941 */ /* 0x000fea0003800000 */
.L_x_134:
[----:B------:R-:W-:Y:S01]  /*2130*/  BSSY B0, `(.L_x_155) ;  /* 0x000003f000007945 */ /* 0x000fe20003800000 */
[----:B------:R-:W-:Y:S01]  /*2140*/  MOV R3, RZ ;  /* 0x000000ff00037202 */ /* 0x000fe20000000f00 */
        /* <DEDUP_REMOVED lines=8> */
[----:B------:R-:W-:Y:S01]  /*21d0*/  F2FP.PACK_AB R5, RZ, R2 ;  /* 0x00000002ff05723e */ /* 0x000fe200000000ff */
[----:B------:R-:W-:Y:S01]  /*21e0*/  IMAD.IADD R13, R25, 0x1, -R0 ;  /* 0x00000001190d7824 */ /* 0x000fe200078e0a00 */
[----:B------:R-:W-:Y:S01]  /*21f0*/  FSETP.NEU.FTZ.AND P0, PT, R2, RZ, PT ;  /* 0x000000ff0200720b */ /* 0x000fe20003f1d000 */
[----:B------:R-:W-:Y:S02]  /*2200*/  IMAD.MOV.U32 R3, RZ, RZ, RZ ;  /* 0x000000ffff037224 */ /* 0x000fe400078e00ff */
[----:B------:R-:W-:-:S05]  /*2210*/  HADD2.F32 R5, -RZ, R5.H0_H0 ;  /* 0x20000005ff057230 */ /* 0x000fca0000004100 */
.L_x_161:
[----:B------:R-:W-:Y:S01]  /*2220*/  IADD3 R13, R13, -0x4, RZ ;  /* 0xfffffffc0d0d7810 */ /* 0x000fe20007ffe0ff */
[----:B------:R-:W-:Y:S03]  /*2230*/  BSSY B3, `(.L_x_159) ;  /* 0x000001a000037945 */ /* 0x000fe60003800000 */
[----:B------:R-:W-:Y:S01]  /*2240*/  ISETP.NE.AND P1, PT, R13, RZ, PT ;  /* 0x000000ff0d00720c */ /* 0x000fe20003f25270 */
[----:B-1----:R-:W-:Y:S07]  /*2250*/  @!P0 BRA `(.L_x_160) ;  /* 0x0000017000008947 */ /* 0x002fee0003800000 */
[----:B------:R-:W-:Y:S01]  /*2260*/  IADD3 R7, R27, R3, RZ ;  /* 0x000000031b077210 */ /* 0x000fe20007ffe0ff */
[----:B------:R-:W1:Y:S04]  /*2270*/  MUFU.RCP R12, R5 ;  /* 0x00000005000c7308 */ /* 0x000e680000001000 */
[----:B------:R-:W-:-:S05]  /*2280*/  IMAD.SHL.U32 R7, R7, 0x2, RZ ;  /* 0x0000000207077824 */ /* 0x000fca00078e00ff */
[----:B------:R-:W2:Y:S04]  /*2290*/  LDS.U16 R8, [R7] ;  /* 0x0000000007087984 */ /* 0x000ea80000000400 */
[----:B------:R-:W3:Y:S04]  /*22a0*/  LDS.U16 R9, [R7+0x2] ;  /* 0x0000020007097984 */ /* 0x000ee80000000400 */
[----:B------:R-:W4:Y:S04]  /*22b0*/  LDS.U16 R10, [R7+0x4] ;  /* 0x00000400070a7984 */ /* 0x000f280000000400 */
[----:B------:R-:W5:Y:S01]  /*22c0*/  LDS.U16 R11, [R7+0x6] ;  /* 0x00000600070b7984 */ /* 0x000f620000000400 */
[----:B--2---:R-:W-:-:S02]  /*22d0*/  HADD2.F32 R8, -RZ, R8.H0_H0 ;  /* 0x20000008ff087230 */ /* 0x004fc40000004100 */
[----:B---3--:R-:W-:-:S03]  /*22e0*/  HADD2.F32 R9, -RZ, R9.H0_H0 ;  /* 0x20000009ff097230 */ /* 0x008fc60000004100 */
[-C--:B-1----:R-:W-:Y:S01]  /*22f0*/  FMUL.FTZ R8, R8, R12.reuse ;  /* 0x0000000c08087220 */ /* 0x082fe20000410000 */
[----:B----4-:R-:W-:Y:S01]  /*2300*/  HADD2.F32 R10, -RZ, R10.H0_H0 ;  /* 0x2000000aff0a7230 */ /* 0x010fe20000004100 */
[----:B------:R-:W-:-:S03]  /*2310*/  FMUL.FTZ R9, R9, R12 ;  /* 0x0000000c09097220 */ /* 0x000fc60000410000 */
[----:B------:R-:W-:Y:S01]  /*2320*/  F2FP.PACK_AB R8, RZ, R8 ;  /* 0x00000008ff08723e */ /* 0x000fe200000000ff */
[----:B-----5:R-:W-:Y:S01]  /*2330*/  HADD2.F32 R11, -RZ, R11.H0_H0 ;  /* 0x2000000bff0b7230 */ /* 0x020fe20000004100 */
        /* <DEDUP_REMOVED lines=9> */
.L_x_160:
[----:B------:R-:W-:Y:S05]  /*23d0*/  BSYNC B3 ;  /* 0x0000000000037941 */ /* 0x000fea0003800000 */
.L_x_159:
[----:B------:R-:W-:Y:S01]  /*23e0*/  IADD3 R3, R3, 0x4, RZ ;  /* 0x0000000403037810 */ /* 0x000fe20007ffe0ff */
[----:B------:R-:W-:Y:S05]  /*23f0*/  @P1 BRA `(.L_x_161) ;  /* 0xfffffe2000001947 */ /* 0x000fea000383ffff */
.L_x_158:
[----:B------:R-:W-:Y:S05]  /*2400*/  BSYNC B1 ;  /* 0x0000000000017941 */ /* 0x000fea0003800000 */
.L_x_157:
[----:B------:R-:W-:-:S13]  /*2410*/  ISETP.NE.AND P0, PT, R0, RZ, PT ;  /* 0x000000ff0000720c */ /* 0x000fda0003f05270 */
[----:B------:R-:W-:Y:S05]  /*2420*/  @!P0 BRA `(.L_x_156) ;  /* 0x000000f000008947 */ /* 0x000fea0003800000 */
[----:B------:R-:W-:Y:S02]  /*2430*/  F2FP.PACK_AB R5, RZ, R2 ;  /* 0x00000002ff05723e */ /* 0x000fe400000000ff */
[----:B------:R-:W-:-:S03]  /*2440*/  FSETP.NEU.FTZ.AND P1, PT, R2, RZ, PT ;  /* 0x000000ff0200720b */ /* 0x000fc60003f3d000 */
[----:B------:R-:W-:-:S04]  /*2450*/  HADD2.F32 R5, -RZ, R5.H0_H0 ;  /* 0x20000005ff057230 */ /* 0x000fc80000004100 */
[----:B-1----:R1:W2:Y:S06]  /*2460*/  MUFU.RCP R8, R5 ;  /* 0x0000000500087308 */ /* 0x0022ac0000001000 */
.L_x_162:
[----:B-1----:R-:W-:Y:S01]  /*2470*/  @P1 IMAD.IADD R2, R27, 0x1, R3 ;  /* 0x000000011b021824 */ /* 0x002fe200078e0203 */
[----:B------:R-:W-:Y:S02]  /*2480*/  IADD3 R0, R0, -0x1, RZ ;  /* 0xffffffff00007810 */ /* 0x000fe40007ffe0ff */
[----:B------:R-:W-:Y:S01]  /*2490*/  IADD3 R3, R3, 0x1, RZ ;  /* 0x0000000103037810 */ /* 0x000fe20007ffe0ff */
[----:B------:R-:W-:Y:S01]  /*24a0*/  @P1 IMAD.SHL.U32 R2, R2, 0x2, RZ ;  /* 0x0000000202021824 */ /* 0x000fe200078e00ff */
[----:B------:R-:W-:-:S04]  /*24b0*/  ISETP.NE.AND P0, PT, R0, RZ, PT ;  /* 0x000000ff0000720c */ /* 0x000fc80003f05270 */
[----:B-1----:R-:W1:Y:S02]  /*24c0*/  @P1 LDS.U16 R5, [R2] ;  /* 0x0000000002051984 */ /* 0x002e640000000400 */
[----:B-1----:R-:W-:-:S05]  /*24d0*/  @P1 HADD2.F32 R5, -RZ, R5.H0_H0 ;  /* 0x20000005ff051230 */ /* 0x002fca0000004100 */
[----:B--2---:R-:W-:-:S05]  /*24e0*/  @P1 FMUL.FTZ R5, R5, R8 ;  /* 0x0000000805051220 */ /* 0x004fca0000410000 */
[----:B------:R-:W-:-:S05]  /*24f0*/  @P1 F2FP.PACK_AB R5, RZ, R5 ;  /* 0x00000005ff05123e */ /* 0x000fca00000000ff */
[----:B------:R1:W-:Y:S01]  /*2500*/  @P1 STS.U16 [R2], R5 ;  /* 0x0000000502001388 */ /* 0x0003e20000000400 */
[----:B------:R-:W-:Y:S05]  /*2510*/  @P0 BRA `(.L_x_162) ;  /* 0xffffff5000000947 */ /* 0x000fea000383ffff */
.L_x_156:
[----:B------:R-:W-:Y:S05]  /*2520*/  BSYNC B0 ;  /* 0x0000000000007941 */ /* 0x000fea0003800000 */
.L_x_155:
[----:B------:R-:W-:-:S13]  /*2530*/  ISETP.GE.AND P0, PT, R6, R3, PT ;  /* 0x000000030600720c */ /* 0x000fda0003f06270 */
[----:B------:R-:W-:Y:S05]  /*2540*/  @!P0 BRA `(.L_x_131) ;  /* 0x0000019000008947 */ /* 0x000fea0003800000 */
[----:B------:R-:W-:Y:S01]  /*2550*/  IADD3 R0, -R3, 0x1, R6 ;  /* 0x0000000103007810 */ /* 0x000fe20007ffe106 */
[----:B------:R-:W-:Y:S01]  /*2560*/  BSSY B0, `(.L_x_163) ;  /* 0x000000c000007945 */ /* 0x000fe20003800000 */
[----:B-1----:R-:W-:Y:S02]  /*2570*/  IADD3 R2, R6, -R3, RZ ;  /* 0x8000000306027210 */ /* 0x002fe40007ffe0ff */
[----:B------:R-:W-:Y:S02]  /*2580*/  LOP3.LUT P0, R0, R0, 0x3, RZ, 0xc0, !PT ;  /* 0x0000000300007812 */ /* 0x000fe4000780c0ff */
[----:B------:R-:W-:-:S11]  /*2590*/  ISETP.GE.U32.AND P1, PT, R2, 0x3, PT ;  /* 0x000000030200780c */ /* 0x000fd60003f26070 */
[----:B------:R-:W-:Y:S05]  /*25a0*/  @!P0 BRA `(.L_x_164) ;  /* 0x0000007000008947 */ /* 0x000fea0003800000 */
.L_x_165:
[----:B------:R-:W-:Y:S01]  /*25b0*/  IMAD.IADD R2, R27, 0x1, R3 ;  /* 0x000000011b027824 */ /* 0x000fe200078e0203 */
[----:B------:R-:W-:Y:S02]  /*25c0*/  IADD3 R0, R0, -0x1, RZ ;  /* 0xffffffff00007810 */ /* 0x000fe40007ffe0ff */
[----:B------:R-:W-:Y:S01]  /*25d0*/  IADD3 R3, R3, 0x1, RZ ;  /* 0x0000000103037810 */ /* 0x000fe20007ffe0ff */
[----:B------:R-:W-:Y:S01]  /*25e0*/  IMAD.SHL.U32 R2, R2, 0x2, RZ ;  /* 0x0000000202027824 */ /* 0x000fe200078e00ff */
[----:B------:R-:W-:-:S04]  /*25f0*/  ISETP.NE.AND P0, PT, R0, RZ, PT ;  /* 0x000000ff0000720c */ /* 0x000fc80003f05270 */
[----:B------:R1:W-:Y:S09]  /*2600*/  STS.U16 [R2], RZ ;  /* 0x000000ff02007388 */ /* 0x0003f20000000400 */
[----:B-1----:R-:W-:Y:S05]  /*2610*/  @P0 BRA `(.L_x_165) ;  /* 0xffffff9000000947 */ /* 0x002fea000383ffff */
.L_x_164:
[----:B------:R-:W-:Y:S05]  /*2620*/  BSYNC B0 ;  /* 0x0000000000007941 */ /* 0x000fea0003800000 */
.L_x_163:
[----:B------:R-:W-:Y:S05]  /*2630*/  @!P1 BRA `(.L_x_131) ;  /* 0x000000a000009947 */ /* 0x000fea0003800000 */
.L_x_166:
[----:B-1----:R-:W-:Y:S01]  /*2640*/  IMAD.IADD R0, R27, 0x1, R3 ;  /* 0x000000011b007824 */ /* 0x002fe200078e0203 */
[----:B------:R-:W-:-:S02]  /*2650*/  IADD3 R5, R3, 0x3, RZ ;  /* 0x0000000303057810 */ /* 0x000fc40007ffe0ff */
[----:B------:R-:W-:Y:S02]  /*2660*/  IADD3 R3, R3, 0x4, RZ ;  /* 0x0000000403037810 */ /* 0x000fe40007ffe0ff */
[----:B------:R-:W-:Y:S02]  /*2670*/  SHF.L.U32 R0, R0, 0x1, RZ ;  /* 0x0000000100007819 */ /* 0x000fe400000006ff */
[----:B------:R-:W-:-:S03]  /*2680*/  ISETP.GE.AND P0, PT, R5, R6, PT ;  /* 0x000000060500720c */ /* 0x000fc60003f06270 */
[----:B------:R1:W-:Y:S04]  /*2690*/  STS.U16 [R0], RZ ;  /* 0x000000ff00007388 */ /* 0x0003e80000000400 */
[----:B------:R1:W-:Y:S04]  /*26a0*/  STS.U16 [R0+0x2], RZ ;  /* 0x000002ff00007388 */ /* 0x0003e80000000400 */
[----:B------:R1:W-:Y:S04]  /*26b0*/  STS.U16 [R0+0x4], RZ ;  /* 0x000004ff00007388 */ /* 0x0003e80000000400 */
[----:B------:R1:W-:Y:S01]  /*26c0*/  STS.U16 [R0+0x6], RZ ;  /* 0x000006ff00007388 */ /* 0x0003e20000000400 */
[----:B------:R-:W-:Y:S05]  /*26d0*/  @!P0 BRA `(.L_x_166) ;  /* 0xffffff6000008947 */ /* 0x000fea000383ffff */
.L_x_131:
[----:B------:R-:W-:Y:S05]  /*26e0*/  BSYNC B2 ;  /* 0x0000000000027941 */ /* 0x000fea0003800000 */
.L_x_130:
        /* <DEDUP_REMOVED lines=8> */
[----:B------:R-:W-:Y:S01]  /*2770*/  IMAD.WIDE.U32 R2, R4, c[0x0][0x1e8], RZ ;  /* 0x00007a0004027a25 */ /* 0x000fe200078e00ff */
[----:B------:R-:W-:Y:S01]  /*2780*/  LOP3.LUT R7, RZ, R17, RZ, 0x33, !PT ;  /* 0x00000011ff077212 */ /* 0x000fe200078e33ff */
[----:B------:R-:W-:Y:S01]  /*2790*/  UMOV UR6, 0x1 ;  /* 0x0000000100067882 */ /* 0x000fe20000000000 */
[----:B------:R-:W-:Y:S01]  /*27a0*/  LOP3.LUT R24, R26, 0x3, RZ, 0xc0, !PT ;  /* 0x000000031a187812 */ /* 0x000fe200078ec0ff */
[----:B------:R-:W-:Y:S01]  /*27b0*/  IMAD R5, R0, c[0x0][0x1e8], RZ ;  /* 0x00007a0000057a24 */ /* 0x000fe200078e02ff */
[----:B------:R-:W-:Y:S01]  /*27c0*/  SHF.R.S32.HI R0, RZ, 0x1f, R16 ;  /* 0x0000001fff007819 */ /* 0x000fe20000011410 */
[----:B------:R-:W-:Y:S01]  /*27d0*/  ULDC UR5, c[0x0][0x180] ;  /* 0x0000600000057ab9 */ /* 0x000fe20000000800 */
[--C-:B------:R-:W-:Y:S01]  /*27e0*/  IADD3 R12, R24, R7, R30.reuse ;  /* 0x00000007180c7210 */ /* 0x100fe20007ffe01e */
[----:B------:R-:W-:Y:S01]  /*27f0*/  IMAD R5, R4, c[0x0][0x1ec], R5 ;  /* 0x00007b0004057a24 */ /* 0x000fe200078e0205 */
[----:B------:R-:W-:Y:S01]  /*2800*/  IADD3 R4, -R7, -0x2, -R30 ;  /* 0xfffffffe07047810 */ /* 0x000fe20007ffe91e */
[----:B------:R-:W-:Y:S01]  /*2810*/  ULDC UR7, c[0x0][0x188] ;  /* 0x0000620000077ab9 */ /* 0x000fe20000000800 */
[----:B------:R-:W-:Y:S01]  /*2820*/  LEA R14, R28, 0x4, 0x1 ;  /* 0x000000041c0e7811 */ /* 0x000fe200078e08ff */
[----:B------:R-:W-:Y:S01]  /*2830*/  IMAD.IADD R3, R3, 0x1, R5 ;  /* 0x0000000103037824 */ /* 0x000fe200078e0205 */
[----:B------:R-:W-:Y:S01]  /*2840*/  ISETP.GE.U32.AND P0, PT, R4, 0x3, PT ;  /* 0x000000030400780c */ /* 0x000fe20003f06070 */
[----:B------:R-:W-:Y:S01]  /*2850*/  IMAD R5, R0, c[0x0][0x1f0], RZ ;  /* 0x00007c0000057a24 */ /* 0x000fe200078e02ff */
[----:B------:R-:W-:Y:S01]  /*2860*/  IADD3 R13, R30, 0x3, RZ ;  /* 0x000000031e0d7810 */ /* 0x000fe20007ffe0ff */
[----:B------:R-:W-:Y:S01]  /*2870*/  UIADD3 UR5, -UR6, UR5, URZ ;  /* 0x0000000506057290 */ /* 0x000fe2000fffe13f */
[----:B------:R-:W-:Y:S01]  /*2880*/  IADD3 R12, R12, 0x1, RZ ;  /* 0x000000010c0c7810 */ /* 0x000fe20007ffe0ff */
[C---:B------:R-:W-:Y:S01]  /*2890*/  IMAD R5, R16.reuse, c[0x0][0x1f4], R5 ;  /* 0x00007d0010057a24 */ /* 0x040fe200078e0205 */
[----:B------:R-:W-:Y:S01]  /*28a0*/  UIADD3 UR6, -UR6, UR7, URZ ;  /* 0x0000000706067290 */ /* 0x000fe2000fffe13f */
[----:B------:R-:W-:-:S04]  /*28b0*/  IMAD.WIDE.U32 R16, R16, c[0x0][0x1f0], R2 ;  /* 0x00007c0010107a25 */ /* 0x000fc800078e0002 */
[----:B------:R-:W-:Y:S02]  /*28c0*/  IMAD.IADD R11, R17, 0x1, R5 ;  /* 0x00000001110b7824 */ /* 0x000fe400078e0205 */
.L_x_189:
[----:B------:R-:W-:Y:S01]  /*28d0*/  IABS R4, c[0x0][0x178] ;  /* 0x00005e0000047a13 */ /* 0x000fe20000000000 */
[----:B-----5:R-:W-:Y:S01]  /*28e0*/  IMAD.MOV.U32 R10, RZ, RZ, R16 ;  /* 0x000000ffff0a7224 */ /* 0x020fe200078e0010 */
[----:B------:R-:W-:Y:S01]  /*28f0*/  IABS R6, R15 ;  /* 0x0000000f00067213 */ /* 0x000fe20000000000 */
[----:B------:R-:W-:Y:S01]  /*2900*/  BSSY B2, `(.L_x_167) ;  /* 0x000015f000027945 */ /* 0x000fe20003800000 */
[----:B0-----:R-:W0:Y:S08]  /*2910*/  I2F.RP R0, R4 ;  /* 0x0000000400007306 */ /* 0x001e300000209400 */
[----:B0-----:R-:W0:Y:S02]  /*2920*/  MUFU.RCP R0, R0 ;  /* 0x0000000000007308 */ /* 0x001e240000001000 */
[----:B0-----:R-:W-:-:S06]  /*2930*/  IADD3 R2, R0, 0xffffffe, RZ ;  /* 0x0ffffffe00027810 */ /* 0x001fcc0007ffe0ff */
[----:B------:R0:W1:Y:S02]  /*2940*/  F2I.FTZ.U32.TRUNC.NTZ R3, R2 ;  /* 0x0000000200037305 */ /* 0x000064000021f000 */
[----:B0-----:R-:W-:Y:S01]  /*2950*/  HFMA2.MMA R2, -RZ, RZ, 0, 0 ;  /* 0x00000000ff027435 */ /* 0x001fe200000001ff */
[----:B-1----:R-:W-:-:S04]  /*2960*/  IMAD.MOV R5, RZ, RZ, -R3 ;  /* 0x000000ffff057224 */ /* 0x002fc800078e0a03 */
[----:B------:R-:W-:-:S05]  /*2970*/  IMAD R5, R5, R4, RZ ;  /* 0x0000000405057224 */ /* 0x000fca00078e02ff */
[----:B------:R-:W-:Y:S01]  /*2980*/  IMAD.HI.U32 R3, R3, R5, R2 ;  /* 0x0000000503037227 */ /* 0x000fe200078e0002 */
[----:B------:R-:W-:-:S03]  /*2990*/  LOP3.LUT R2, R15, c[0x0][0x178], RZ, 0x3c, !PT ;  /* 0x00005e000f027a12 */ /* 0x000fc600078e3cff */
[----:B------:R-:W-:Y:S01]  /*29a0*/  IMAD.MOV.U32 R5, RZ, RZ, R6 ;  /* 0x000000ffff057224 */ /* 0x000fe200078e0006 */
[----:B------:R-:W-:-:S03]  /*29b0*/  ISETP.GE.AND P2, PT, R2, RZ, PT ;  /* 0x000000ff0200720c */ /* 0x000fc60003f46270 */
[----:B------:R-:W-:-:S04]  /*29c0*/  IMAD.HI.U32 R0, R3, R5, RZ ;  /* 0x0000000503007227 */ /* 0x000fc800078e00ff */
[----:B------:R-:W-:-:S04]  /*29d0*/  IMAD.MOV R3, RZ, RZ, -R0 ;  /* 0x000000ffff037224 */ /* 0x000fc800078e0a00 */
[----:B------:R-:W-:-:S05]  /*29e0*/  IMAD R3, R4, R3, R5 ;  /* 0x0000000304037224 */ /* 0x000fca00078e0205 */
[----:B------:R-:W-:-:S13]  /*29f0*/  ISETP.GT.U32.AND P3, PT, R4, R3, PT ;  /* 0x000000030400720c */ /* 0x000fda0003f64070 */
[----:B------:R-:W-:Y:S01]  /*2a00*/  @!P3 IMAD.IADD R3, R3, 0x1, -R4 ;  /* 0x000000010303b824 */ /* 0x000fe200078e0a04 */
[----:B------:R-:W-:Y:S02]  /*2a10*/  @!P3 IADD3 R0, R0, 0x1, RZ ;  /* 0x000000010000b810 */ /* 0x000fe40007ffe0ff */
[----:B------:R-:W-:Y:S02]  /*2a20*/  ISETP.NE.AND P3, PT, RZ, c[0x0][0x178], PT ;  /* 0x00005e00ff007a0c */ /* 0x000fe40003f65270 */
[----:B------:R-:W-:-:S13]  /*2a30*/  ISETP.GE.U32.AND P1, PT, R3, R4, PT ;  /* 0x000000040300720c */ /* 0x000fda0003f26070 */
[----:B------:R-:W-:-:S04]  /*2a40*/  @P1 IADD3 R0, R0, 0x1, RZ ;  /* 0x0000000100001810 */ /* 0x000fc80007ffe0ff */
[----:B------:R-:W-:Y:S02]  /*2a50*/  @!P2 IADD3 R0, -R0, RZ, RZ ;  /* 0x000000ff0000a210 */ /* 0x000fe40007ffe1ff */
[----:B------:R-:W-:Y:S02]  /*2a60*/  @!P3 LOP3.LUT R0, RZ, c[0x0][0x178], RZ, 0x33, !PT ;  /* 0x00005e00ff00ba12 */ /* 0x000fe400078e33ff */
[----:B------:R-:W-:Y:S02]  /*2a70*/  ISETP.GE.AND P2, PT, R25, 0x1, PT ;  /* 0x000000011900780c */ /* 0x000fe40003f46270 */
[--C-:B------:R-:W-:Y:S01]  /*2a80*/  SHF.R.S32.HI R7, RZ, 0x1f, R0.reuse ;  /* 0x0000001fff077819 */ /* 0x100fe20000011400 */
[----:B------:R-:W-:Y:S02]  /*2a90*/  IMAD.MOV R18, RZ, RZ, -R0 ;  /* 0x000000ffff127224 */ /* 0x000fe400078e0a00 */
[----:B------:R-:W-:-:S04]  /*2aa0*/  IMAD.WIDE.U32 R2, R0, c[0x0][0x1d8], R10 ;  /* 0x0000760000027a25 */ /* 0x000fc800078e000a */
[----:B------:R-:W-:Y:S02]  /*2ab0*/  IMAD R18, R18, c[0x0][0x178], R15 ;  /* 0x00005e0012127a24 */ /* 0x000fe400078e020f */
[----:B------:R-:W-:-:S03]  /*2ac0*/  IMAD R5, R7, c[0x0][0x1d8], RZ ;  /* 0x0000760007057a24 */ /* 0x000fc600078e02ff */
        /* <DEDUP_REMOVED lines=8> */
[----:B------:R-:W-:Y:S01]  /*2b50*/  LEA.HI.X R5, R2, c[0x0][0x1b4], R3, 0x1, P1 ;  /* 0x00006d0002057a11 */ /* 0x000fe200008f0c03 */
[----:B------:R-:W-:Y:S05]  /*2b60*/  @!P2 BRA `(.L_x_168) ;  /* 0x000013800000a947 */ /* 0x000fea0003800000 */
[----:B------:R0:W5:Y:S01]  /*2b70*/  LDG.E.U16 R10, [R4.64] ;  /* 0x00000008040a7981 */ /* 0x000162000c1e1500 */
[----:B------:R-:W-:Y:S02]  /*2b80*/  IMAD R7, R7, c[0x0][0x190], RZ ;  /* 0x0000640007077a24 */ /* 0x000fe400078e02ff */
[----:B------:R-:W-:-:S04]  /*2b90*/  IMAD.WIDE.U32 R2, R0, c[0x0][0x190], RZ ;  /* 0x0000640000027a25 */ /* 0x000fc800078e00ff */
[----:B------:R-:W-:Y:S02]  /*2ba0*/  IMAD R7, R0, c[0x0][0x194], R7 ;  /* 0x0000650000077a24 */ /* 0x000fe400078e0207 */
[----:B------:R-:W-:Y:S02]  /*2bb0*/  IMAD R9, R9, c[0x0][0x198], RZ ;  /* 0x0000660009097a24 */ /* 0x000fe400078e02ff */
[----:B------:R-:W-:Y:S02]  /*2bc0*/  IMAD.IADD R3, R3, 0x1, R7 ;  /* 0x0000000103037824 */ /* 0x000fe400078e0207 */
[C---:B------:R-:W-:Y:S02]  /*2bd0*/  IMAD R9, R18.reuse, c[0x0][0x19c], R9 ;  /* 0x0000670012097a24 */ /* 0x040fe400078e0209 */
[----:B------:R-:W-:-:S04]  /*2be0*/  IMAD.WIDE.U32 R18, R18, c[0x0][0x198], R2 ;  /* 0x0000660012127a25 */ /* 0x000fc800078e0002 */
[----:B------:R-:W-:Y:S02]  /*2bf0*/  IMAD.MOV.U32 R8, RZ, RZ, RZ ;  /* 0x000000ffff087224 */ /* 0x000fe400078e00ff */
[----:B0-----:R-:W-:Y:S02]  /*2c00*/  IMAD.IADD R9, R19, 0x1, R9 ;  /* 0x0000000113097824 */ /* 0x001fe400078e0209 */
.L_x_187:
[----:B------:R-:W-:Y:S01]  /*2c10*/  ISETP.GE.AND P1, PT, R26, 0x1, PT ;  /* 0x000000011a00780c */ /* 0x000fe20003f26270 */
[----:B------:R-:W-:Y:S01]  /*2c20*/  YIELD ;  /* 0x0000000000007946 */ /* 0x000fe20003800000 */
[----:B------:R-:W-:Y:S11]  /*2c30*/  BSSY B1, `(.L_x_169) ;  /* 0x0000127000017945 */ /* 0x000ff60003800000 */
[----:B0-----:R-:W-:Y:S05]  /*2c40*/  @!P1 BRA `(.L_x_170) ;  /* 0x0000125000009947 */ /* 0x001fea0003800000 */
[----:B------:R-:W-:Y:S01]  /*2c50*/  IADD3 R0, R29, R8, RZ ;  /* 0x000000081d007210 */ /* 0x000fe20007ffe0ff */
[----:B------:R-:W-:Y:S01]  /*2c60*/  IMAD.MOV.U32 R2, RZ, RZ, R18 ;  /* 0x000000ffff027224 */ /* 0x000fe200078e0012 */
[----:B------:R-:W-:Y:S01]  /*2c70*/  BSSY B0, `(.L_x_171) ;  /* 0x00000ac000007945 */ /* 0x000fe20003800000 */
[----:B------:R-:W-:Y:S01]  /*2c80*/  IMAD.MOV.U32 R3, RZ, RZ, R9 ;  /* 0x000000ffff037224 */ /* 0x000fe200078e0009 */
[----:B------:R-:W-:Y:S01]  /*2c90*/  IMNMX R0, R0, UR5, PT ;  /* 0x0000000500007c17 */ /* 0x000fe2000b800200 */
[----:B------:R-:W-:Y:S01]  /*2ca0*/  IMAD.IADD R6, R27, 0x1, R8 ;  /* 0x000000011b067824 */ /* 0x000fe200078e0208 */
[----:B------:R-:W-:-:S02]  /*2cb0*/  MOV R7, RZ ;  /* 0x000000ff00077202 */ /* 0x000fc40000000f00 */
[----:B------:R-:W-:Y:S01]  /*2cc0*/  IMNMX R5, RZ, R0, !PT ;  /* 0x00000000ff057217 */ /* 0x000fe20007800200 */
[----:B------:R-:W-:-:S03]  /*2cd0*/  IMAD.SHL.U32 R6, R6, 0x2, RZ ;  /* 0x0000000206067824 */ /* 0x000fc600078e00ff */
[----:B------:R-:W-:Y:S01]  /*2ce0*/  SHF.R.S32.HI R0, RZ, 0x1f, R5 ;  /* 0x0000001fff007819 */ /* 0x000fe20000011405 */
[----:B------:R-:W-:-:S04]  /*2cf0*/  IMAD.WIDE.U32 R20, R5, c[0x0][0x1a0], R2 ;  /* 0x0000680005147a25 */ /* 0x000fc800078e0002 */
[----:B------:R-:W-:-:S04]  /*2d00*/  IMAD R0, R0, c[0x0][0x1a0], RZ ;  /* 0x0000680000007a24 */ /* 0x000fc800078e02ff */
[----:B------:R-:W-:-:S04]  /*2d10*/  IMAD R5, R5, c[0x0][0x1a4], R0 ;  /* 0x0000690005057a24 */ /* 0x000fc800078e0200 */
[----:B------:R-:W-:Y:S01]  /*2d20*/  IMAD.IADD R5, R21, 0x1, R5 ;  /* 0x0000000115057824 */ /* 0x000fe200078e0205 */
[----:B------:R-:W-:Y:S05]  /*2d30*/  @!P0 BRA `(.L_x_172) ;  /* 0x000009f000008947 */ /* 0x000fea0003800000 */
[----:B------:R-:W-:Y:S01]  /*2d40*/  IMAD.MOV.U32 R7, RZ, RZ, RZ ;  /* 0x000000ffff077224 */ /* 0x000fe200078e00ff */
[----:B------:R-:W-:Y:S01]  /*2d50*/  MOV R4, R13 ;  /* 0x0000000d00047202 */ /* 0x000fe20000000f00 */
[----:B------:R-:W-:Y:S01]  /*2d60*/  IMAD.MOV.U32 R3, RZ, RZ, R14 ;  /* 0x000000ffff037224 */ /* 0x000fe200078e000e */
[----:B-----5:R-:W-:-:S04]  /*2d70*/  HADD2.F32 R2, -RZ, R10.H0_H0 ;  /* 0x2000000aff027230 */ /* 0x020fc80000004100 */
.L_x_181:
[----:B0-----:R-:W0:Y:S01]  /*2d80*/  LDS.U16 R0, [R3+-0x4] ;  /* 0xfffffc0003007984 */ /* 0x001e220000000400 */
[----:B------:R-:W-:Y:S01]  /*2d90*/  IADD3 R23, R4, -0x3, RZ ;  /* 0xfffffffd04177810 */ /* 0x000fe20007ffe0ff */
[----:B------:R-:W-:Y:S01]  /*2da0*/  YIELD ;  /* 0x0000000000007946 */ /* 0x000fe20003800000 */
[----:B------:R-:W-:Y:S01]  /*2db0*/  ULDC.64 UR10, c[0x0][0x118] ;  /* 0x00004600000a7ab9 */ /* 0x000fe20000000a00 */
[----:B------:R-:W1:Y:S01]  /*2dc0*/  LDS.U16 R22, [R6] ;  /* 0x0000000006167984 */ /* 0x000e620000000400 */
[----:B------:R-:W-:Y:S01]  /*2dd0*/  IMNMX R23, R23, UR6, PT ;  /* 0x0000000617177c17 */ /* 0x000fe2000b800200 */
[----:B------:R-:W-:Y:S03]  /*2de0*/  BSSY B3, `(.L_x_173) ;  /* 0x0000020000037945 */ /* 0x000fe60003800000 */
[----:B------:R-:W-:-:S04]  /*2df0*/  IMNMX R31, RZ, R23, !PT ;  /* 0x00000017ff1f7217 */ /* 0x000fc80007800200 */
[----:B------:R-:W-:-:S05]  /*2e00*/  SHF.R.S32.HI R32, RZ, 0x1f, R31 ;  /* 0x0000001fff207819 */ /* 0x000fca000001141f */
[----:B------:R-:W-:-:S04]  /*2e10*/  IMAD R32, R32, c[0x0][0x1a8], RZ ;  /* 0x00006a0020207a24 */ /* 0x000fc800078e02ff */
[----:B------:R-:W-:Y:S01]  /*2e20*/  IMAD R33, R31, c[0x0][0x1ac], R32 ;  /* 0x00006b001f217a24 */ /* 0x000fe200078e0220 */
[----:B0-----:R-:W-:Y:S02]  /*2e30*/  HADD2.F32 R0, -RZ, R0.H0_H0 ;  /* 0x20000000ff007230 */ /* 0x001fe40000004100 */
[----:B-1----:R-:W-:Y:S01]  /*2e40*/  HADD2.F32 R23, -RZ, R22.H0_H0 ;  /* 0x20000016ff177230 */ /* 0x002fe20000004100 */
[----:B------:R-:W-:-:S04]  /*2e50*/  IMAD.MOV.U32 R22, RZ, RZ, R20 ;  /* 0x000000ffff167224 */ /* 0x000fc800078e0014 */
[----:B------:R-:W-:Y:S02]  /*2e60*/  FMUL.FTZ R0, R0, R23 ;  /* 0x0000001700007220 */ /* 0x000fe40000410000 */
[----:B------:R-:W-:-:S03]  /*2e70*/  IMAD.MOV.U32 R23, RZ, RZ, R5 ;  /* 0x000000ffff177224 */ /* 0x000fc600078e0005 */
[----:B------:R-:W-:Y:S01]  /*2e80*/  F2FP.PACK_AB R0, RZ, R0 ;  /* 0x00000000ff00723e */ /* 0x000fe200000000ff */
[----:B------:R-:W-:-:S05]  /*2e90*/  IMAD.WIDE.U32 R22, R31, c[0x0][0x1a8], R22 ;  /* 0x00006a001f167a25 */ /* 0x000fca00078e0016 */
[----:B------:R-:W-:Y:S01]  /*2ea0*/  IADD3 R23, R23, R33, RZ ;  /* 0x0000002117177210 */ /* 0x000fe20007ffe0ff */
[----:B------:R-:W-:Y:S01]  /*2eb0*/  HADD2.F32 R33, -RZ, R0.H0_H0 ;  /* 0x20000000ff217230 */ /* 0x000fe20000004100 */
[----:B------:R-:W-:-:S04]  /*2ec0*/  LEA R31, P1, R22, c[0x0][0x168], 0x1 ;  /* 0x00005a00161f7a11 */ /* 0x000fc800078208ff */
[----:B------:R-:W-:Y:S01]  /*2ed0*/  LEA.HI.X R23, R22, c[0x0][0x16c], R23, 0x1, P1 ;  /* 0x00005b0016177a11 */ /* 0x000fe200008f0c17 */
[----:B------:R-:W-:Y:S01]  /*2ee0*/  FMUL.FTZ R33, R33, R2 ;  /* 0x0000000221217220 */ /* 0x000fe20000410000 */
[C---:B------:R-:W-:Y:S02]  /*2ef0*/  LOP3.LUT R22, R31.reuse, 0xfffffffd, RZ, 0xc0, !PT ;  /* 0xfffffffd1f167812 */ /* 0x040fe400078ec0ff */
[----:B------:R-:W-:Y:S02]  /*2f00*/  LOP3.LUT R0, R31, 0x2, RZ, 0xc0, !PT ;  /* 0x000000021f007812 */ /* 0x000fe400078ec0ff */
[----:B------:R-:W-:Y:S01]  /*2f10*/  F2FP.PACK_AB R33, RZ, R33 ;  /* 0x00000021ff21723e */ /* 0x000fe200000000ff */
[----:B------:R0:W1:Y:S01]  /*2f20*/  LD.E R32, [R22.64] ;  /* 0x0000000a16207980 */ /* 0x000062000c101900 */
[----:B------:R-:W-:Y:S01]  /*2f30*/  ISETP.EQ.U32.AND P1, PT, R0, RZ, PT ;  /* 0x000000ff0000720c */ /* 0x000fe20003f22070 */
[----:B------:R-:W-:Y:S02]  /*2f40*/  IMAD.MOV.U32 R0, RZ, RZ, 0x3254 ;  /* 0x00003254ff007424 */ /* 0x000fe400078e00ff */
[----:B------:R-:W-:-:S03]  /*2f50*/  HADD2.F32 R33, -RZ, R33.H0_H0 ;  /* 0x20000021ff217230 */ /* 0x000fc60000004100 */
[----:B------:R-:W-:Y:S02]  /*2f60*/  SEL R35, R0, 0x7610, P1 ;  /* 0x0000761000237807 */ /* 0x000fe40000800000 */
[----:B------:R-:W-:-:S05]  /*2f70*/  F2FP.PACK_AB R34, RZ, R33 ;  /* 0x00000021ff22723e */ /* 0x000fca00000000ff */
.L_x_174:
[----:B-1----:R-:W-:-:S05]  /*2f80*/  HADD2 R33, R32, R34.H0_H0 ;  /* 0x2000002220217230 */ /* 0x002fca0000000000 */
[----:B------:R-:W-:-:S06]  /*2f90*/  PRMT R33, R32, R35, R33 ;  /* 0x0000002320217216 */ /* 0x000fcc0000000021 */
[----:B------:R-:W1:Y:S02]  /*2fa0*/  ATOM.E.CAS.STRONG.GPU PT, R33, [R22], R32, R33 ;  /* 0x000000201621738b */ /* 0x000e6400001ee121 */
[----:B-1----:R-:W-:Y:S01]  /*2fb0*/  ISETP.NE.U32.AND P1, PT, R33, R32, PT ;  /* 0x000000202100720c */ /* 0x002fe20003f25070 */
[----:B------:R-:W-:-:S12]  /*2fc0*/  IMAD.MOV.U32 R32, RZ, RZ, R33 ;  /* 0x000000ffff207224 */ /* 0x000fd800078e0021 */
[----:B------:R-:W-:Y:S05]  /*2fd0*/  @P1 BRA `(.L_x_174) ;  /* 0xffffffa000001947 */ /* 0x000fea000383ffff */
[----:B------:R-:W-:Y:S05]  /*2fe0*/  BSYNC B3 ;  /* 0x0000000000037941 */ /* 0x000fea0003800000 */
.L_x_173:
[----:B0-----:R-:W0:Y:S01]  /*2ff0*/  LDS.U16 R22, [R3+-0x2] ;  /* 0xfffffe0003167984 */ /* 0x001e220000000400 */
[----:B------:R-:W-:Y:S01]  /*3000*/  IADD3 R31, R4, -0x2, RZ ;  /* 0xfffffffe041f7810 */ /* 0x000fe20007ffe0ff */
[----:B------:R-:W-:Y:S01]  /*3010*/  ULDC.64 UR10, c[0x0][0x118] ;  /* 0x00004600000a7ab9 */ /* 0x000fe20000000a00 */
[----:B------:R-:W-:Y:S01]  /*3020*/  BSSY B3, `(.L_x_175) ;  /* 0x0000021000037945 */ /* 0x000fe20003800000 */
[----:B------:R-:W1:Y:S01]  /*3030*/  LDS.U16 R23, [R6] ;  /* 0x0000000006177984 */ /* 0x000e620000000400 */
[----:B------:R-:W-:-:S04]  /*3040*/  IMNMX R31, R31, UR6, PT ;  /* 0x000000061f1f7c17 */ /* 0x000fc8000b800200 */
[----:B------:R-:W-:-:S04]  /*3050*/  IMNMX R31, RZ, R31, !PT ;  /* 0x0000001fff1f7217 */ /* 0x000fc80007800200 */
[----:B------:R-:W-:-:S05]  /*3060*/  SHF.R.S32.HI R32, RZ, 0x1f, R31 ;  /* 0x0000001fff207819 */ /* 0x000fca000001141f */
[----:B------:R-:W-:-:S04]  /*3070*/  IMAD R34, R32, c[0x0][0x1a8], RZ ;  /* 0x00006a0020227a24 */ /* 0x000fc800078e02ff */
[----:B------:R-:W-:Y:S01]  /*3080*/  IMAD R33, R31, c[0x0][0x1ac], R34 ;  /* 0x00006b001f217a24 */ /* 0x000fe200078e0222 */
[----:B0-----:R-:W-:Y:S02]  /*3090*/  HADD2.F32 R22, -RZ, R22.H0_H0 ;  /* 0x20000016ff167230 */ /* 0x001fe40000004100 */
[----:B-1----:R-:W-:-:S05]  /*30a0*/  HADD2.F32 R23, -RZ, R23.H0_H0 ;  /* 0x20000017ff177230 */ /* 0x002fca0000004100 */
[----:B------:R-:W-:Y:S01]  /*30b0*/  FMUL.FTZ R32, R22, R23 ;  /* 0x0000001716207220 */ /* 0x000fe20000410000 */
[----:B------:R-:W-:Y:S01]  /*30c0*/  MOV R23, R5 ;  /* 0x0000000500177202 */ /* 0x000fe20000000f00 */
[----:B------:R-:W-:-:S03]  /*30d0*/  IMAD.MOV.U32 R22, RZ, RZ, R20 ;  /* 0x000000ffff167224 */ /* 0x000fc600078e0014 */
[----:B------:R-:W-:Y:S01]  /*30e0*/  F2FP.PACK_AB R32, RZ, R32 ;  /* 0x00000020ff20723e */ /* 0x000fe200000000ff */
[----:B------:R-:W-:-:S04]  /*30f0*/  IMAD.WIDE.U32 R22, R31, c[0x0][0x1a8], R22 ;  /* 0x00006a001f167a25 */ /* 0x000fc800078e0016 */
[----:B------:R-:W-:Y:S01]  /*3100*/  IMAD.IADD R23, R23, 0x1, R33 ;  /* 0x0000000117177824 */ /* 0x000fe200078e0221 */
[----:B------:R-:W-:Y:S01]  /*3110*/  LEA R31, P1, R22, c[0x0][0x168], 0x1 ;  /* 0x00005a00161f7a11 */ /* 0x000fe200078208ff */
[----:B------:R-:W-:-:S03]  /*3120*/  HADD2.F32 R33, -RZ, R32.H0_H0 ;  /* 0x20000020ff217230 */ /* 0x000fc60000004100 */
[----:B------:R-:W-:Y:S02]  /*3130*/  LEA.HI.X R23, R22, c[0x0][0x16c], R23, 0x1, P1 ;  /* 0x00005b0016177a11 */ /* 0x000fe400008f0c17 */
[----:B------:R-:W-:Y:S01]  /*3140*/  LOP3.LUT R22, R31, 0xfffffffd, RZ, 0xc0, !PT ;  /* 0xfffffffd1f167812 */ /* 0x000fe200078ec0ff */
[----:B------:R-:W-:Y:S01]  /*3150*/  FMUL.FTZ R33, R33, R2 ;  /* 0x0000000221217220 */ /* 0x000fe20000410000 */
[----:B------:R-:W-:-:S03]  /*3160*/  LOP3.LUT R34, R31, 0x2, RZ, 0xc0, !PT ;  /* 0x000000021f227812 */ /* 0x000fc600078ec0ff */
[----:B------:R0:W1:Y:S01]  /*3170*/  LD.E R32, [R22.64] ;  /* 0x0000000a16207980 */ /* 0x000062000c101900 */
[----:B------:R-:W-:Y:S02]  /*3180*/  F2FP.PACK_AB R33, RZ, R33 ;  /* 0x00000021ff21723e */ /* 0x000fe400000000ff */
[----:B------:R-:W-:-:S03]  /*3190*/  ISETP.EQ.U32.AND P1, PT, R34, RZ, PT ;  /* 0x000000ff2200720c */ /* 0x000fc60003f22070 */
[----:B------:R-:W-:Y:S01]  /*31a0*/  HADD2.F32 R33, -RZ, R33.H0_H0 ;  /* 0x20000021ff217230 */ /* 0x000fe20000004100 */
[----:B------:R-:W-:-:S04]  /*31b0*/  SEL R35, R0, 0x7610, P1 ;  /* 0x0000761000237807 */ /* 0x000fc80000800000 */
[----:B------:R-:W-:-:S05]  /*31c0*/  F2FP.PACK_AB R34, RZ, R33 ;  /* 0x00000021ff22723e */ /* 0x000fca00000000ff */
.L_x_176:
[----:B-1----:R-:W-:-:S05]  /*31d0*/  HADD2 R33, R32, R34.H0_H0 ;  /* 0x2000002220217230 */ /* 0x002fca0000000000 */
[----:B------:R-:W-:-:S06]  /*31e0*/  PRMT R33, R32, R35, R33 ;  /* 0x0000002320217216 */ /* 0x000fcc0000000021 */
[----:B------:R-:W1:Y:S02]  /*31f0*/  ATOM.E.CAS.STRONG.GPU PT, R33, [R22], R32, R33 ;  /* 0x000000201621738b */ /* 0x000e6400001ee121 */
[----:B-1----:R-:W-:Y:S01]  /*3200*/  ISETP.NE.U32.AND P1, PT, R33, R32, PT ;  /* 0x000000202100720c */ /* 0x002fe20003f25070 */
[----:B------:R-:W-:-:S12]  /*3210*/  IMAD.MOV.U32 R32, RZ, RZ, R33 ;  /* 0x000000ffff207224 */ /* 0x000fd800078e0021 */
[----:B------:R-:W-:Y:S05]  /*3220*/  @P1 BRA `(.L_x_176) ;  /* 0xffffffa000001947 */ /* 0x000fea000383ffff */
[----:B------:R-:W-:Y:S05]  /*3230*/  BSYNC B3 ;  /* 0x0000000000037941 */ /* 0x000fea0003800000 */
.L_x_175:
[----:B0-----:R-:W0:Y:S01]  /*3240*/  LDS.U16 R22, [R3] ;  /* 0x0000000003167984 */ /* 0x001e220000000400 */
        /* <DEDUP_REMOVED lines=29> */
.L_x_178:
[----:B-1----:R-:W-:-:S05]  /*3420*/  HADD2 R33, R32, R34.H0_H0 ;  /* 0x2000002220217230 */ /* 0x002fca0000000000 */
[----:B------:R-:W-:-:S06]  /*3430*/  PRMT R33, R32, R35, R33 ;  /* 0x0000002320217216 */ /* 0x000fcc0000000021 */
[----:B------:R-:W1:Y:S02]  /*3440*/  ATOM.E.CAS.STRONG.GPU PT, R33, [R22], R32, R33 ;  /* 0x000000201621738b */ /* 0x000e6400001ee121 */
[----:B-1----:R-:W-:Y:S01]  /*3450*/  ISETP.NE.U32.AND P1, PT, R33, R32, PT ;  /* 0x000000202100720c */ /* 0x002fe20003f25070 */
[----:B------:R-:W-:-:S12]  /*3460*/  IMAD.MOV.U32 R32, RZ, RZ, R33 ;  /* 0x000000ffff207224 */ /* 0x000fd800078e0021 */
[----:B------:R-:W-:Y:S05]  /*3470*/  @P1 BRA `(.L_x_178) ;  /* 0xffffffa000001947 */ /* 0x000fea000383ffff */
[----:B------:R-:W-:Y:S05]  /*3480*/  BSYNC B3 ;  /* 0x0000000000037941 */ /* 0x000fea0003800000 */
.L_x_177:
[----:B0-----:R-:W0:Y:S01]  /*3490*/  LDS.U16 R22, [R3+0x2] ;  /* 0x0000020003167984 */ /* 0x001e220000000400 */
[----:B------:R-:W-:Y:S01]  /*34a0*/  IMNMX R31, R4, UR6, PT ;  /* 0x00000006041f7c17 */ /* 0x000fe2000b800200 */
[----:B------:R-:W-:Y:S01]  /*34b0*/  ULDC.64 UR10, c[0x0][0x118] ;  /* 0x00004600000a7ab9 */ /* 0x000fe20000000a00 */
[----:B------:R-:W-:Y:S01]  /*34c0*/  BSSY B3, `(.L_x_179) ;  /* 0x0000020000037945 */ /* 0x000fe20003800000 */
[----:B------:R-:W1:Y:S01]  /*34d0*/  LDS.U16 R23, [R6] ;  /* 0x0000000006177984 */ /* 0x000e620000000400 */
        /* <DEDUP_REMOVED lines=24> */
.L_x_180:
[----:B-1----:R-:W-:-:S05]  /*3660*/  HADD2 R33, R32, R0.H0_H0 ;  /* 0x2000000020217230 */ /* 0x002fca0000000000 */
[----:B------:R-:W-:-:S06]  /*3670*/  PRMT R33, R32, R34, R33 ;  /* 0x0000002220217216 */ /* 0x000fcc0000000021 */
[----:B------:R-:W1:Y:S02]  /*3680*/  ATOM.E.CAS.STRONG.GPU PT, R33, [R22], R32, R33 ;  /* 0x000000201621738b */ /* 0x000e6400001ee121 */
[----:B-1----:R-:W-:Y:S01]  /*3690*/  ISETP.NE.U32.AND P1, PT, R33, R32, PT ;  /* 0x000000202100720c */ /* 0x002fe20003f25070 */
[----:B------:R-:W-:-:S12]  /*36a0*/  IMAD.MOV.U32 R32, RZ, RZ, R33 ;  /* 0x000000ffff207224 */ /* 0x000fd800078e0021 */
[----:B------:R-:W-:Y:S05]  /*36b0*/  @P1 BRA `(.L_x_180) ;  /* 0xffffffa000001947 */ /* 0x000fea000383ffff */
[----:B------:R-:W-:Y:S05]  /*36c0*/  BSYNC B3 ;  /* 0x0000000000037941 */ /* 0x000fea0003800000 */
.L_x_179:
[----:B------:R-:W-:Y:S02]  /*36d0*/  IADD3 R7, R7, 0x4, RZ ;  /* 0x0000000407077810 */ /* 0x000fe40007ffe0ff */
[----:B------:R-:W-:Y:S02]  /*36e0*/  IADD3 R3, R3, 0x8, RZ ;  /* 0x0000000803037810 */ /* 0x000fe40007ffe0ff */
[----:B------:R-:W-:Y:S01]  /*36f0*/  IADD3 R4, R4, 0x4, RZ ;  /* 0x0000000404047810 */ /* 0x000fe20007ffe0ff */
[----:B------:R-:W-:-:S05]  /*3700*/  IMAD.IADD R0, R12, 0x1, R7 ;  /* 0x000000010c007824 */ /* 0x000fca00078e0207 */
[----:B------:R-:W-:-:S13]  /*3710*/  ISETP.NE.AND P1, PT, R0, RZ, PT ;  /* 0x000000ff0000720c */ /* 0x000fda0003f25270 */
[----:B------:R-:W-:Y:S05]  /*3720*/  @P1 BRA `(.L_x_181) ;  /* 0xfffff65000001947 */ /* 0x000fea000383ffff */
.L_x_172:
[----:B------:R-:W-:Y:S05]  /*3730*/  BSYNC B0 ;  /* 0x0000000000007941 */ /* 0x000fea0003800000 */
.L_x_171:
[----:B------:R-:W-:-:S13]  /*3740*/  ISETP.NE.AND P1, PT, R24, RZ, PT ;  /* 0x000000ff1800720c */ /* 0x000fda0003f25270 */
[----:B------:R-:W-:Y:S05]  /*3750*/  @!P1 BRA `(.L_x_170) ;  /* 0x0000074000009947 */ /* 0x000fea0003800000 */
[----:B------:R-:W-:Y:S01]  /*3760*/  IADD3 R0, R28, R7, RZ ;  /* 0x000000071c007210 */ /* 0x000fe20007ffe0ff */
[----:B------:R-:W1:Y:S01]  /*3770*/  LDS.U16 R3, [R6] ;  /* 0x0000000006037984 */ /* 0x000e620000000400 */
[----:B------:R-:W-:Y:S01]  /*3780*/  IMAD.IADD R7, R30, 0x1, R7 ;  /* 0x000000011e077824 */ /* 0x000fe200078e0207 */
[----:B------:R-:W-:Y:S01]  /*3790*/  ULDC.64 UR10, c[0x0][0x118] ;  /* 0x00004600000a7ab9 */ /* 0x000fe20000000a00 */
[----:B------:R-:W-:Y:S01]  /*37a0*/  BSSY B0, `(.L_x_182) ;  /* 0x0000024000007945 */ /* 0x000fe20003800000 */
[----:B------:R-:W-:Y:S02]  /*37b0*/  IMAD.SHL.U32 R0, R0, 0x2, RZ ;  /* 0x0000000200007824 */ /* 0x000fe400078e00ff */
[----:B------:R-:W-:-:S03]  /*37c0*/  IMNMX R4, R7, UR6, PT ;  /* 0x0000000607047c17 */ /* 0x000fc6000b800200 */
[----:B------:R-:W2:Y:S01]  /*37d0*/  LDS.U16 R2, [R0] ;  /* 0x0000000000027984 */ /* 0x000ea20000000400 */
[----:B0-----:R-:W-:-:S04]  /*37e0*/  IMNMX R23, RZ, R4, !PT ;  /* 0x00000004ff177217 */ /* 0x001fc80007800200 */
[----:B------:R-:W-:-:S05]  /*37f0*/  SHF.R.S32.HI R4, RZ, 0x1f, R23 ;  /* 0x0000001fff047819 */ /* 0x000fca0000011417 */
[----:B------:R-:W-:Y:S02]  /*3800*/  IMAD R32, R4, c[0x0][0x1a8], RZ ;  /* 0x00006a0004207a24 */ /* 0x000fe400078e02ff */
[----:B------:R-:W-:Y:S02]  /*3810*/  IMAD.MOV.U32 R4, RZ, RZ, R20 ;  /* 0x000000ffff047224 */ /* 0x000fe400078e0014 */
[----:B------:R-:W-:Y:S01]  /*3820*/  IMAD R31, R23, c[0x0][0x1ac], R32 ;  /* 0x00006b00171f7a24 */ /* 0x000fe200078e0220 */
[----:B-1----:R-:W-:Y:S02]  /*3830*/  HADD2.F32 R3, -RZ, R3.H0_H0 ;  /* 0x20000003ff037230 */ /* 0x002fe40000004100 */
[----:B--2---:R-:W-:-:S05]  /*3840*/  HADD2.F32 R2, -RZ, R2.H0_H0 ;  /* 0x20000002ff027230 */ /* 0x004fca0000004100 */
[----:B------:R-:W-:Y:S02]  /*3850*/  FMUL.FTZ R22, R2, R3 ;  /* 0x0000000302167220 */ /* 0x000fe40000410000 */
[----:B------:R-:W-:-:S03]  /*3860*/  IMAD.WIDE.U32 R2, R23, c[0x0][0x1a8], R4 ;  /* 0x00006a0017027a25 */ /* 0x000fc600078e0004 */
[----:B------:R-:W-:Y:S02]  /*3870*/  F2FP.PACK_AB R22, RZ, R22 ;  /* 0x00000016ff16723e */ /* 0x000fe400000000ff */
[C---:B------:R-:W-:Y:S02]  /*3880*/  LEA R23, P1, R2.reuse, c[0x0][0x168], 0x1 ;  /* 0x00005a0002177a11 */ /* 0x040fe400078208ff */
[----:B------:R-:W-:Y:S01]  /*3890*/  IADD3 R3, R3, R31, RZ ;  /* 0x0000001f03037210 */ /* 0x000fe20007ffe0ff */
[----:B------:R-:W-:Y:S02]  /*38a0*/  HADD2.F32 R22, -RZ, R22.H0_H0 ;  /* 0x20000016ff167230 */ /* 0x000fe40000004100 */
[----:B-----5:R-:W-:Y:S01]  /*38b0*/  HADD2.F32 R31, -RZ, R10.H0_H0 ;  /* 0x2000000aff1f7230 */ /* 0x020fe20000004100 */
[----:B------:R-:W-:Y:S02]  /*38c0*/  LEA.HI.X R3, R2, c[0x0][0x16c], R3, 0x1, P1 ;  /* 0x00005b0002037a11 */ /* 0x000fe400008f0c03 */
[----:B------:R-:W-:-:S02]  /*38d0*/  LOP3.LUT R2, R23, 0xfffffffd, RZ, 0xc0, !PT ;  /* 0xfffffffd17027812 */ /* 0x000fc400078ec0ff */
[----:B------:R-:W-:Y:S01]  /*38e0*/  FMUL.FTZ R22, R22, R31 ;  /* 0x0000001f16167220 */ /* 0x000fe20000410000 */
[----:B------:R-:W-:Y:S02]  /*38f0*/  LOP3.LUT R31, R23, 0x2, RZ, 0xc0, !PT ;  /* 0x00000002171f7812 */ /* 0x000fe400078ec0ff */
[----:B------:R0:W1:Y:S01]  /*3900*/  LD.E R4, [R2.64] ;  /* 0x0000000a02047980 */ /* 0x000062000c101900 */
[----:B------:R-:W-:Y:S02]  /*3910*/  ISETP.NE.AND P1, PT, R24, 0x1, PT ;  /* 0x000000011800780c */ /* 0x000fe40003f25270 */
[----:B------:R-:W-:Y:S02]  /*3920*/  F2FP.PACK_AB R22, RZ, R22 ;  /* 0x00000016ff16723e */ /* 0x000fe400000000ff */
[----:B------:R-:W-:-:S03]  /*3930*/  ISETP.EQ.U32.AND P2, PT, R31, RZ, PT ;  /* 0x000000ff1f00720c */ /* 0x000fc60003f42070 */
[----:B------:R-:W-:Y:S01]  /*3940*/  HADD2.F32 R31, -RZ, R22.H0_H0 ;  /* 0x20000016ff1f7230 */ /* 0x000fe20000004100 */
[----:B------:R-:W-:-:S04]  /*3950*/  IMAD.MOV.U32 R22, RZ, RZ, 0x3254 ;  /* 0x00003254ff167424 */ /* 0x000fc800078e00ff */
[----:B------:R-:W-:Y:S02]  /*3960*/  F2FP.PACK_AB R32, RZ, R31 ;  /* 0x0000001fff20723e */ /* 0x000fe400000000ff */
[----:B0-----:R-:W-:-:S03]  /*3970*/  SEL R33, R22, 0x7610, P2 ;  /* 0x0000761016217807 */ /* 0x001fc60001000000 */
.L_x_183:
[----:B-1----:R-:W-:-:S05]  /*3980*/  HADD2 R31, R4, R32.H0_H0 ;  /* 0x20000020041f7230 */ /* 0x002fca0000000000 */
[----:B------:R-:W-:-:S06]  /*3990*/  PRMT R31, R4, R33, R31 ;  /* 0x00000021041f7216 */ /* 0x000fcc000000001f */
[----:B------:R-:W0:Y:S02]  /*39a0*/  ATOM.E.CAS.STRONG.GPU PT, R31, [R2], R4, R31 ;  /* 0x00000004021f738b */ /* 0x000e2400001ee11f */
[----:B0-----:R-:W-:Y:S01]  /*39b0*/  ISETP.NE.U32.AND P2, PT, R31, R4, PT ;  /* 0x000000041f00720c */ /* 0x001fe20003f45070 */
[----:B------:R-:W-:-:S12]  /*39c0*/  IMAD.MOV.U32 R4, RZ, RZ, R31 ;  /* 0x000000ffff047224 */ /* 0x000fd800078e001f */
[----:B------:R-:W-:Y:S05]  /*39d0*/  @P2 BRA `(.L_x_183) ;  /* 0xffffffa000002947 */ /* 0x000fea000383ffff */
[----:B------:R-:W-:Y:S05]  /*39e0*/  BSYNC B0 ;  /* 0x0000000000007941 */ /* 0x000fea0003800000 */
.L_x_182:
[----:B------:R-:W-:Y:S05]  /*39f0*/  @!P1 BRA `(.L_x_170) ;  /* 0x000004a000009947 */ /* 0x000fea0003800000 */
[----:B------:R-:W0:Y:S01]  /*3a00*/  LDS.U16 R2, [R0+0x2] ;  /* 0x0000020000027984 */ /* 0x000e220000000400 */
[----:B------:R-:W-:Y:S01]  /*3a10*/  IADD3 R4, R7, 0x1, RZ ;  /* 0x0000000107047810 */ /* 0x000fe20007ffe0ff */
[----:B------:R-:W-:Y:S01]  /*3a20*/  ULDC.64 UR10, c[0x0][0x118] ;  /* 0x00004600000a7ab9 */ /* 0x000fe20000000a00 */
[----:B------:R-:W-:Y:S01]  /*3a30*/  BSSY B0, `(.L_x_184) ;  /* 0x0000022000007945 */ /* 0x000fe20003800000 */
[----:B------:R-:W1:Y:S01]  /*3a40*/  LDS.U16 R3, [R6] ;  /* 0x0000000006037984 */ /* 0x000e620000000400 */
[----:B------:R-:W-:-:S04]  /*3a50*/  IMNMX R4, R4, UR6, PT ;  /* 0x0000000604047c17 */ /* 0x000fc8000b800200 */
[----:B------:R-:W-:-:S04]  /*3a60*/  IMNMX R31, RZ, R4, !PT ;  /* 0x00000004ff1f7217 */ /* 0x000fc80007800200 */
[----:B------:R-:W-:-:S05]  /*3a70*/  SHF.R.S32.HI R4, RZ, 0x1f, R31 ;  /* 0x0000001fff047819 */ /* 0x000fca000001141f */
[----:B------:R-:W-:Y:S02]  /*3a80*/  IMAD R34, R4, c[0x0][0x1a8], RZ ;  /* 0x00006a0004227a24 */ /* 0x000fe400078e02ff */
[----:B------:R-:W-:Y:S01]  /*3a90*/  IMAD.MOV.U32 R4, RZ, RZ, R20 ;  /* 0x000000ffff047224 */ /* 0x000fe200078e0014 */
[----:B0-----:R-:W-:Y:S02]  /*3aa0*/  HADD2.F32 R23, -RZ, R2.H0_H0 ;  /* 0x20000002ff177230 */ /* 0x001fe40000004100 */
[----:B-1----:R-:W-:Y:S01]  /*3ab0*/  HADD2.F32 R32, -RZ, R3.H0_H0 ;  /* 0x20000003ff207230 */ /* 0x002fe20000004100 */
[----:B------:R-:W-:-:S04]  /*3ac0*/  IMAD.WIDE.U32 R2, R31, c[0x0][0x1a8], R4 ;  /* 0x00006a001f027a25 */ /* 0x000fc800078e0004 */
[----:B------:R-:W-:Y:S02]  /*3ad0*/  IMAD R31, R31, c[0x0][0x1ac], R34 ;  /* 0x00006b001f1f7a24 */ /* 0x000fe400078e0222 */
[----:B------:R-:W-:Y:S01]  /*3ae0*/  FMUL.FTZ R32, R23, R32 ;  /* 0x0000002017207220 */ /* 0x000fe20000410000 */
[C---:B------:R-:W-:Y:S02]  /*3af0*/  LEA R23, P1, R2.reuse, c[0x0][0x168], 0x1 ;  /* 0x00005a0002177a11 */ /* 0x040fe400078208ff */
[----:B------:R-:W-:Y:S01]  /*3b00*/  IADD3 R3, R3, R31, RZ ;  /* 0x0000001f03037210 */ /* 0x000fe20007ffe0ff */
[----:B------:R-:W-:Y:S01]  /*3b10*/  HADD2.F32 R31, -RZ, R10.H0_H0 ;  /* 0x2000000aff1f7230 */ /* 0x000fe20000004100 */
[----:B------:R-:W-:Y:S02]  /*3b20*/  F2FP.PACK_AB R32, RZ, R32 ;  /* 0x00000020ff20723e */ /* 0x000fe400000000ff */
[----:B------:R-:W-:Y:S02]  /*3b30*/  LEA.HI.X R3, R2, c[0x0][0x16c], R3, 0x1, P1 ;  /* 0x00005b0002037a11 */ /* 0x000fe400008f0c03 */
[----:B------:R-:W-:Y:S01]  /*3b40*/  LOP3.LUT R2, R23, 0xfffffffd, RZ, 0xc0, !PT ;  /* 0xfffffffd17027812 */ /* 0x000fe200078ec0ff */
[----:B------:R-:W-:Y:S01]  /*3b50*/  HADD2.F32 R32, -RZ, R32.H0_H0 ;  /* 0x20000020ff207230 */ /* 0x000fe20000004100 */
[----:B------:R-:W-:-:S03]  /*3b60*/  ISETP.NE.AND P1, PT, R24, 0x2, PT ;  /* 0x000000021800780c */ /* 0x000fc60003f25270 */
[----:B------:R0:W1:Y:S01]  /*3b70*/  LD.E R4, [R2.64] ;  /* 0x0000000a02047980 */ /* 0x000062000c101900 */
[----:B------:R-:W-:Y:S01]  /*3b80*/  FMUL.FTZ R32, R32, R31 ;  /* 0x0000001f20207220 */ /* 0x000fe20000410000 */
[----:B------:R-:W-:-:S04]  /*3b90*/  LOP3.LUT R31, R23, 0x2, RZ, 0xc0, !PT ;  /* 0x00000002171f7812 */ /* 0x000fc800078ec0ff */
[----:B------:R-:W-:Y:S02]  /*3ba0*/  F2FP.PACK_AB R32, RZ, R32 ;  /* 0x00000020ff20723e */ /* 0x000fe400000000ff */
[----:B------:R-:W-:-:S03]  /*3bb0*/  ISETP.EQ.U32.AND P2, PT, R31, RZ, PT ;  /* 0x000000ff1f00720c */ /* 0x000fc60003f42070 */
[----:B------:R-:W-:Y:S01]  /*3bc0*/  HADD2.F32 R32, -RZ, R32.H0_H0 ;  /* 0x20000020ff207230 */ /* 0x000fe20000004100 */
[----:B------:R-:W-:-:S04]  /*3bd0*/  SEL R33, R22, 0x7610, P2 ;  /* 0x0000761016217807 */ /* 0x000fc80001000000 */
[----:B0-----:R-:W-:-:S05]  /*3be0*/  F2FP.PACK_AB R32, RZ, R32 ;  /* 0x00000020ff20723e */ /* 0x001fca00000000ff */
.L_x_185:
[----:B-1----:R-:W-:-:S05]  /*3bf0*/  HADD2 R31, R4, R32.H0_H0 ;  /* 0x20000020041f7230 */ /* 0x002fca0000000000 */
[----:B------:R-:W-:-:S06]  /*3c00*/  PRMT R31, R4, R33, R31 ;  /* 0x00000021041f7216 */ /* 0x000fcc000000001f */
[----:B------:R-:W0:Y:S02]  /*3c10*/  ATOM.E.CAS.STRONG.GPU PT, R31, [R2], R4, R31 ;  /* 0x00000004021f738b */ /* 0x000e2400001ee11f */
[----:B0-----:R-:W-:Y:S01]  /*3c20*/  ISETP.NE.U32.AND P2, PT, R31, R4, PT ;  /* 0x000000041f00720c */ /* 0x001fe20003f45070 */
[----:B------:R-:W-:-:S12]  /*3c30*/  IMAD.MOV.U32 R4, RZ, RZ, R31 ;  /* 0x000000ffff047224 */ /* 0x000fd800078e001f */
[----:B------:R-:W-:Y:S05]  /*3c40*/  @P2 BRA `(.L_x_185) ;  /* 0xffffffa000002947 */ /* 0x000fea000383ffff */
[----:B------:R-:W-:Y:S05]  /*3c50*/  BSYNC B0 ;  /* 0x0000000000007941 */ /* 0x000fea0003800000 */
.L_x_184:
[----:B------:R-:W-:Y:S05]  /*3c60*/  @!P1 BRA `(.L_x_170) ;  /* 0x0000023000009947 */ /* 0x000fea0003800000 */
[----:B------:R-:W0:Y:S01]  /*3c70*/  LDS.U16 R0, [R0+0x4] ;  /* 0x0000040000007984 */ /* 0x000e220000000400 */
[----:B------:R-:W-:Y:S01]  /*3c80*/  IADD3 R7, R7, 0x2, RZ ;  /* 0x0000000207077810 */ /* 0x000fe20007ffe0ff */
[----:B------:R-:W-:Y:S02]  /*3c90*/  ULDC.64 UR10, c[0x0][0x118] ;  /* 0x00004600000a7ab9 */ /* 0x000fe40000000a00 */
[----:B------:R-:W1:Y:S01]  /*3ca0*/  LDS.U16 R6, [R6] ;  /* 0x0000000006067984 */ /* 0x000e620000000400 */
[----:B------:R-:W-:-:S04]  /*3cb0*/  IMNMX R7, R7, UR6, PT ;  /* 0x0000000607077c17 */ /* 0x000fc8000b800200 */
[----:B------:R-:W-:-:S04]  /*3cc0*/  IMNMX R7, RZ, R7, !PT ;  /* 0x00000007ff077217 */ /* 0x000fc80007800200 */
[----:B------:R-:W-:-:S05]  /*3cd0*/  SHF.R.S32.HI R4, RZ, 0x1f, R7 ;  /* 0x0000001fff047819 */ /* 0x000fca0000011407 */
[----:B------:R-:W-:Y:S02]  /*3ce0*/  IMAD R32, R4, c[0x0][0x1a8], RZ ;  /* 0x00006a0004207a24 */ /* 0x000fe400078e02ff */
[----:B------:R-:W-:Y:S02]  /*3cf0*/  IMAD.MOV.U32 R4, RZ, RZ, R20 ;  /* 0x000000ffff047224 */ /* 0x000fe400078e0014 */
[C---:B------:R-:W-:Y:S02]  /*3d00*/  IMAD R21, R7.reuse, c[0x0][0x1ac], R32 ;  /* 0x00006b0007157a24 */ /* 0x040fe400078e0220 */
[----:B------:R-:W-:-:S05]  /*3d10*/  IMAD.WIDE.U32 R4, R7, c[0x0][0x1a8], R4 ;  /* 0x00006a0007047a25 */ /* 0x000fca00078e0004 */
[----:B------:R-:W-:Y:S01]  /*3d20*/  LEA R7, P1, R4, c[0x0][0x168], 0x1 ;  /* 0x00005a0004077a11 */ /* 0x000fe200078208ff */
[----:B0-----:R-:W-:Y:S02]  /*3d30*/  HADD2.F32 R2, -RZ, R0.H0_H0 ;  /* 0x20000000ff027230 */ /* 0x001fe40000004100 */
[----:B-1----:R-:W-:-:S05]  /*3d40*/  HADD2.F32 R3, -RZ, R6.H0_H0 ;  /* 0x20000006ff037230 */ /* 0x002fca0000004100 */
[----:B------:R-:W-:Y:S02]  /*3d50*/  FMUL.FTZ R2, R2, R3 ;  /* 0x0000000302027220 */ /* 0x000fe40000410000 */
[----:B------:R-:W-:Y:S01]  /*3d60*/  IMAD.IADD R3, R5, 0x1, R21 ;  /* 0x0000000105037824 */ /* 0x000fe200078e0215 */
[----:B------:R-:W-:Y:S02]  /*3d70*/  HADD2.F32 R21, -RZ, R10.H0_H0 ;  /* 0x2000000aff157230 */ /* 0x000fe40000004100 */
[----:B------:R-:W-:Y:S02]  /*3d80*/  F2FP.PACK_AB R0, RZ, R2 ;  /* 0x00000002ff00723e */ /* 0x000fe400000000ff */
[C---:B------:R-:W-:Y:S02]  /*3d90*/  LOP3.LUT R2, R7.reuse, 0xfffffffd, RZ, 0xc0, !PT ;  /* 0xfffffffd07027812 */ /* 0x040fe400078ec0ff */
[----:B------:R-:W-:Y:S01]  /*3da0*/  LEA.HI.X R3, R4, c[0x0][0x16c], R3, 0x1, P1 ;  /* 0x00005b0004037a11 */ /* 0x000fe200008f0c03 */
[----:B------:R-:W-:Y:S01]  /*3db0*/  HADD2.F32 R0, -RZ, R0.H0_H0 ;  /* 0x20000000ff007230 */ /* 0x000fe20000004100 */
[----:B------:R-:W-:-:S03]  /*3dc0*/  LOP3.LUT R4, R7, 0x2, RZ, 0xc0, !PT ;  /* 0x0000000207047812 */ /* 0x000fc600078ec0ff */
[----:B------:R0:W1:Y:S01]  /*3dd0*/  LD.E R5, [R2.64] ;  /* 0x0000000a02057980 */ /* 0x000062000c101900 */
[----:B------:R-:W-:Y:S01]  /*3de0*/  FMUL.FTZ R0, R0, R21 ;  /* 0x0000001500007220 */ /* 0x000fe20000410000 */
[----:B------:R-:W-:-:S04]  /*3df0*/  ISETP.EQ.U32.AND P1, PT, R4, RZ, PT ;  /* 0x000000ff0400720c */ /* 0x000fc80003f22070 */
[----:B------:R-:W-:Y:S02]  /*3e00*/  F2FP.PACK_AB R0, RZ, R0 ;  /* 0x00000000ff00723e */ /* 0x000fe400000000ff */
[----:B------:R-:W-:-:S03]  /*3e10*/  SEL R22, R22, 0x7610, P1 ;  /* 0x0000761016167807 */ /* 0x000fc60000800000 */
[----:B------:R-:W-:-:S05]  /*3e20*/  HADD2.F32 R0, -RZ, R0.H0_H0 ;  /* 0x20000000ff007230 */ /* 0x000fca0000004100 */
[----:B0-----:R-:W-:-:S05]  /*3e30*/  F2FP.PACK_AB R4, RZ, R0 ;  /* 0x00000000ff04723e */ /* 0x001fca00000000ff */
.L_x_186:
[----:B-1----:R-:W-:-:S05]  /*3e40*/  HADD2 R0, R5, R4.H0_H0 ;  /* 0x2000000405007230 */ /* 0x002fca0000000000 */
[----:B------:R-:W-:-:S06]  /*3e50*/  PRMT R0, R5, R22, R0 ;  /* 0x0000001605007216 */ /* 0x000fcc0000000000 */
[----:B------:R-:W0:Y:S02]  /*3e60*/  ATOM.E.CAS.STRONG.GPU PT, R0, [R2], R5, R0 ;  /* 0x000000050200738b */ /* 0x000e2400001ee100 */
[----:B0-----:R-:W-:Y:S02]  /*3e70*/  ISETP.NE.U32.AND P1, PT, R0, R5, PT ;  /* 0x000000050000720c */ /* 0x001fe40003f25070 */
[----:B------:R-:W-:-:S11]  /*3e80*/  MOV R5, R0 ;  /* 0x0000000000057202 */ /* 0x000fd60000000f00 */
[----:B------:R-:W-:Y:S05]  /*3e90*/  @P1 BRA `(.L_x_186) ;  /* 0xffffffa000001947 */ /* 0x000fea000383ffff */
.L_x_170:
[----:B------:R-:W-:Y:S05]  /*3ea0*/  BSYNC B1 ;  /* 0x0000000000017941 */ /* 0x000fea0003800000 */
.L_x_169:
[----:B------:R-:W-:-:S04]  /*3eb0*/  IADD3 R8, R8, 0x1, RZ ;  /* 0x0000000108087810 */ /* 0x000fc80007ffe0ff */
[----:B------:R-:W-:-:S13]  /*3ec0*/  ISETP.GE.AND P1, PT, R8, R25, PT ;  /* 0x000000190800720c */ /* 0x000fda0003f26270 */
[----:B------:R-:W-:Y:S01]  /*3ed0*/  @P1 CALL.REL.NOINC `(.L_x_168) ;  /* 0x0000001000001944 */ /* 0x000fe20003c00000 */
[----:B------:R-:W-:Y:S05]  /*3ee0*/  BRA `(.L_x_187) ;  /* 0xffffed2000007947 */ /* 0x000fea000383ffff */
.L_x_168:
[----:B------:R-:W-:Y:S05]  /*3ef0*/  BSYNC B2 ;  /* 0x0000000000027941 */ /* 0x000fea0003800000 */
.L_x_167:
[----:B------:R-:W-:-:S04]  /*3f00*/  IADD3 R15, R15, c[0x0][0x14], RZ ;  /* 0x000005000f0f7a10 */ /* 0x000fc80007ffe0ff */
[----:B------:R-:W-:-:S13]  /*3f10*/  ISETP.GE.AND P1, PT, R15, UR4, PT ;  /* 0x000000040f007c0c */ /* 0x000fda000bf26270 */
[----:B------:R-:W-:Y:S01]  /*3f20*/  @P1 CALL.REL.NOINC `(.L_x_188) ;  /* 0x0000001000001944 */ /* 0x000fe20003c00000 */
[----:B------:R-:W-:Y:S05]  /*3f30*/  BRA `(.L_x_189) ;  /* 0xffffe99000007947 */ /* 0x000fea000383ffff */
.L_x_188:
[----:B------:R-:W-:Y:S05]  /*3f40*/  EXIT ;  /* 0x000000000000794d */ /* 0x000fea0003800000 */
.L_x_92:
[----:B------:R-:W0:Y:S01]  /*3f50*/  S2UR UR4, SR_CTAID.Z ;  /* 0x00000000000479c3 */ /* 0x000e220000002700 */
[----:B------:R-:W-:-:S04]  /*3f60*/  IMAD.MOV.U32 R0, RZ, RZ, c[0x0][0x170] ;  /* 0x00005c00ff007624 */ /* 0x000fc800078e00ff */
        /* <DEDUP_REMOVED lines=17> */
[----:B------:R-:W-:Y:S02]  /*4080*/  IMAD.IADD R9, R3, 0x1, R13 ;  /* 0x0000000103097824 */ /* 0x000fe400078e020d */
[C---:B------:R-:W-:Y:S02]  /*4090*/  IMAD R13, R4.reuse, c[0x0][0x1f0], RZ ;  /* 0x00007c00040d7a24 */ /* 0x040fe400078e02ff */
[----:B------:R-:W-:Y:S02]  /*40a0*/  IMAD R3, R4, c[0x0][0x1a8], RZ ;  /* 0x00006a0004037a24 */ /* 0x000fe400078e02ff */
[----:B------:R-:W-:Y:S02]  /*40b0*/  IMAD.MOV.U32 R8, RZ, RZ, R2 ;  /* 0x000000ffff087224 */ /* 0x000fe400078e0002 */
[----:B------:R-:W-:-:S02]  /*40c0*/  IMAD R15, R16, c[0x0][0x1f4], R13 ;  /* 0x00007d00100f7a24 */ /* 0x000fc400078e020d */
[C---:B------:R-:W-:Y:S02]  /*40d0*/  IMAD R13, R16.reuse, c[0x0][0x1ac], R3 ;  /* 0x00006b00100d7a24 */ /* 0x040fe400078e0203 */
[----:B------:R-:W-:Y:S01]  /*40e0*/  IMAD.WIDE.U32 R2, R16, c[0x0][0x1f0], R10 ;  /* 0x00007c0010027a25 */ /* 0x000fe200078e000a */
[----:B0-----:R-:W-:-:S03]  /*40f0*/  IADD3 R6, R12, 0xffffffe, RZ ;  /* 0x0ffffffe0c067810 */ /* 0x001fc60007ffe0ff */
[----:B------:R-:W-:Y:S01]  /*4100*/  IMAD.WIDE.U32 R16, R16, c[0x0][0x1a8], R8 ;  /* 0x00006a0010107a25 */ /* 0x000fe200078e0008 */
[----:B------:R0:W1:Y:S03]  /*4110*/  F2I.FTZ.U32.TRUNC.NTZ R7, R6 ;  /* 0x0000000600077305 */ /* 0x000066000021f000 */
[----:B------:R-:W-:Y:S01]  /*4120*/  IMAD.IADD R9, R3, 0x1, R15 ;  /* 0x0000000103097824 */ /* 0x000fe200078e020f */
[----:B0-----:R-:W-:Y:S01]  /*4130*/  HFMA2.MMA R6, -RZ, RZ, 0, 0 ;  /* 0x00000000ff067435 */ /* 0x001fe200000001ff */
[----:B-1----:R-:W-:-:S05]  /*4140*/  IADD3 R12, RZ, -R7, RZ ;  /* 0x80000007ff0c7210 */ /* 0x002fca0007ffe0ff */
[----:B------:R-:W-:-:S04]  /*4150*/  IMAD.MOV.U32 R4, RZ, RZ, R12 ;  /* 0x000000ffff047224 */ /* 0x000fc800078e000c */
[----:B------:R-:W-:-:S04]  /*4160*/  IMAD R11, R4, R5, RZ ;  /* 0x00000005040b7224 */ /* 0x000fc800078e02ff */
[----:B------:R-:W-:Y:S01]  /*4170*/  IMAD.HI.U32 R4, R7, R11, R6 ;  /* 0x0000000b07047227 */ /* 0x000fe200078e0006 */
[----:B------:R-:W-:-:S03]  /*4180*/  LOP3.LUT R6, RZ, c[0x0][0x178], RZ, 0x33, !PT ;  /* 0x00005e00ff067a12 */ /* 0x000fc600078e33ff */
[----:B------:R-:W-:Y:S02]  /*4190*/  IMAD.U32 R11, RZ, RZ, UR4 ;  /* 0x00000004ff0b7e24 */ /* 0x000fe4000f8e00ff */
[----:B------:R-:W-:-:S03]  /*41a0*/  IMAD.IADD R7, R17, 0x1, R13 ;  /* 0x0000000111077824 */ /* 0x000fc600078e020d */
.L_x_190:
[----:B------:R-:W-:Y:S02]  /*41b0*/  IABS R13, R11 ;  /* 0x0000000b000d7213 */ /* 0x000fe40000000000 */
[----:B0-----:R-:W-:Y:S02]  /*41c0*/  IABS R15, c[0x0][0x178] ;  /* 0x00005e00000f7a13 */ /* 0x001fe40000000000 */
[----:B------:R-:W-:Y:S01]  /*41d0*/  MOV R12, R2 ;  /* 0x00000002000c7202 */ /* 0x000fe20000000f00 */
[----:B------:R-:W-:-:S05]  /*41e0*/  IMAD.HI.U32 R8, R4, R13, RZ ;  /* 0x0000000d04087227 */ /* 0x000fca00078e00ff */
[----:B------:R-:W-:-:S05]  /*41f0*/  IADD3 R10, -R8, RZ, RZ ;  /* 0x000000ff080a7210 */ /* 0x000fca0007ffe1ff */
[----:B------:R-:W-:Y:S02]  /*4200*/  IMAD R10, R15, R10, R13 ;  /* 0x0000000a0f0a7224 */ /* 0x000fe400078e020d */
[----:B------:R-:W-:-:S03]  /*4210*/  IMAD.MOV.U32 R13, RZ, RZ, R9 ;  /* 0x000000ffff0d7224 */ /* 0x000fc600078e0009 */
[----:B------:R-:W-:-:S13]  /*4220*/  ISETP.GT.U32.AND P2, PT, R5, R10, PT ;  /* 0x0000000a0500720c */ /* 0x000fda0003f44070 */
[----:B------:R-:W-:Y:S01]  /*4230*/  @!P2 IMAD.IADD R10, R10, 0x1, -R15 ;  /* 0x000000010a0aa824 */ /* 0x000fe200078e0a0f */
[----:B------:R-:W-:-:S04]  /*4240*/  @!P2 IADD3 R8, R8, 0x1, RZ ;  /* 0x000000010808a810 */ /* 0x000fc80007ffe0ff */
[----:B------:R-:W-:Y:S02]  /*4250*/  ISETP.GE.U32.AND P1, PT, R10, R5, PT ;  /* 0x000000050a00720c */ /* 0x000fe40003f26070 */
[----:B------:R-:W-:-:S04]  /*4260*/  LOP3.LUT R10, R11, c[0x0][0x178], RZ, 0x3c, !PT ;  /* 0x00005e000b0a7a12 */ /* 0x000fc800078e3cff */
[----:B------:R-:W-:-:S07]  /*4270*/  ISETP.GE.AND P3, PT, R10, RZ, PT ;  /* 0x000000ff0a00720c */ /* 0x000fce0003f66270 */
[----:B------:R-:W-:-:S06]  /*4280*/  @P1 IADD3 R8, R8, 0x1, RZ ;  /* 0x0000000108081810 */ /* 0x000fcc0007ffe0ff */
[----:B------:R-:W-:-:S05]  /*4290*/  @!P3 IMAD.MOV R8, RZ, RZ, -R8 ;  /* 0x000000ffff08b224 */ /* 0x000fca00078e0a08 */
[----:B------:R-:W-:-:S04]  /*42a0*/  SEL R19, R6, R8, !P0 ;  /* 0x0000000806137207 */ /* 0x000fc80004000000 */
        /* <DEDUP_REMOVED lines=11> */
[----:B------:R-:W-:-:S03]  /*4360*/  LEA R14, P1, R12, c[0x0][0x1b0], 0x1 ;  /* 0x00006c000c0e7a11 */ /* 0x000fc600078208ff */
[----:B------:R-:W-:-:S05]  /*4370*/  IMAD.IADD R13, R13, 0x1, R15 ;  /* 0x000000010d0d7824 */ /* 0x000fca00078e020f */
[----:B------:R-:W-:-:S05]  /*4380*/  LEA.HI.X R15, R12, c[0x0][0x1b4], R13, 0x1, P1 ;  /* 0x00006d000c0f7a11 */ /* 0x000fca00008f0c0d */
[----:B------:R0:W2:Y:S01]  /*4390*/  LDG.E.U16 R21, [R14.64] ;  /* 0x000000080e157981 */ /* 0x0000a2000c1e1500 */
[----:B------:R-:W-:Y:S01]  /*43a0*/  MOV R12, R16 ;  /* 0x00000010000c7202 */ /* 0x000fe20000000f00 */
[----:B------:R-:W-:Y:S01]  /*43b0*/  IMAD.MOV.U32 R13, RZ, RZ, R7 ;  /* 0x000000ffff0d7224 */ /* 0x000fe200078e0007 */
[----:B------:R-:W-:Y:S01]  /*43c0*/  IADD3 R11, R11, c[0x0][0x14], RZ ;  /* 0x000005000b0b7a10 */ /* 0x000fe20007ffe0ff */
[----:B------:R-:W-:Y:S02]  /*43d0*/  IMAD R10, R10, c[0x0][0x190], RZ ;  /* 0x000064000a0a7a24 */ /* 0x000fe400078e02ff */
[----:B------:R-:W-:-:S04]  /*43e0*/  IMAD.WIDE.U32 R12, R19, c[0x0][0x190], R12 ;  /* 0x00006400130c7a25 */ /* 0x000fc800078e000c */
[----:B------:R-:W-:-:S04]  /*43f0*/  IMAD R19, R19, c[0x0][0x194], R10 ;  /* 0x0000650013137a24 */ /* 0x000fc800078e020a */
[----:B------:R-:W-:Y:S02]  /*4400*/  IMAD.IADD R13, R13, 0x1, R19 ;  /* 0x000000010d0d7824 */ /* 0x000fe400078e0213 */
[----:B------:R-:W-:Y:S02]  /*4410*/  IMAD R19, R18, c[0x0][0x198], RZ ;  /* 0x0000660012137a24 */ /* 0x000fe400078e02ff */
[----:B------:R-:W-:-:S04]  /*4420*/  IMAD.WIDE.U32 R12, R8, c[0x0][0x198], R12 ;  /* 0x00006600080c7a25 */ /* 0x000fc800078e000c */
[----:B------:R-:W-:Y:S01]  /*4430*/  IMAD R19, R8, c[0x0][0x19c], R19 ;  /* 0x0000670008137a24 */ /* 0x000fe200078e0213 */
[----:B0-----:R-:W-:-:S03]  /*4440*/  LEA R14, P1, R12, c[0x0][0x168], 0x1 ;  /* 0x00005a000c0e7a11 */ /* 0x001fc600078208ff */
[----:B------:R-:W-:-:S05]  /*4450*/  IMAD.IADD R13, R13, 0x1, R19 ;  /* 0x000000010d0d7824 */ /* 0x000fca00078e0213 */
[----:B------:R-:W-:Y:S02]  /*4460*/  LEA.HI.X R15, R12, c[0x0][0x16c], R13, 0x1, P1 ;  /* 0x00005b000c0f7a11 */ /* 0x000fe400008f0c0d */
[----:B------:R-:W-:-:S03]  /*4470*/  ISETP.GE.AND P1, PT, R11, R0, PT ;  /* 0x000000000b00720c */ /* 0x000fc60003f26270 */
[----:B--2---:R0:W-:Y:S10]  /*4480*/  STG.E.U16 [R14.64], R21 ;  /* 0x000000150e007986 */ /* 0x0041f4000c101508 */
[----:B------:R-:W-:Y:S05]  /*4490*/  @!P1 BRA `(.L_x_190) ;  /* 0xfffffd1000009947 */ /* 0x000fea000383ffff */
[----:B------:R-:W-:Y:S05]  /*44a0*/  EXIT ;  /* 0x000000000000794d */ /* 0x000fea0003800000 */
        .weak           $__internal_1_$__cuda_sm20_dblrcp_rn_slowpath_v3
        .type           $__internal_1_$__cuda_sm20_dblrcp_rn_slowpath_v3,@function
        .size           $__internal_1_$__cuda_sm20_dblrcp_rn_slowpath_v3,(.L_x_1735 - $__internal_1_$__cuda_sm20_dblrcp_rn_slowpath_v3)
$__internal_1_$__cuda_sm20_dblrcp_rn_slowpath_v3:
[----:B------:R-:W0:Y:S01]  /*44b0*/  DSETP.GTU.AND P0, PT, |R8|, +INF , PT ;  /* 0x7ff000000800742a */ /* 0x000e220003f0c200 */
[----:B------:R-:W-:-:S13]  /*44c0*/  BSSY B0, `(.L_x_191) ;  /* 0x0000024000007945 */ /* 0x000fda0003800000 */
[----:B0-----:R-:W-:Y:S05]  /*44d0*/  @P0 BRA `(.L_x_192) ;  /* 0x0000020000000947 */ /* 0x001fea0003800000 */
[----:B------:R-:W-:-:S04]  /*44e0*/  LOP3.LUT R11, R9, 0x7fffffff, RZ, 0xc0, !PT ;  /* 0x7fffffff090b7812 */ /* 0x000fc800078ec0ff */
[----:B------:R-:W-:-:S04]  /*44f0*/  IADD3 R10, R11, -0x1, RZ ;  /* 0xffffffff0b0a7810 */ /* 0x000fc80007ffe0ff */
[----:B------:R-:W-:-:S13]  /*4500*/  ISETP.GE.U32.AND P0, PT, R10, 0x7fefffff, PT ;  /* 0x7fefffff0a00780c */ /* 0x000fda0003f06070 */
[----:B------:R-:W-:Y:S02]  /*4510*/  @P0 LOP3.LUT R13, R9, 0x7ff00000, RZ, 0x3c, !PT ;  /* 0x7ff00000090d0812 */ /* 0x000fe400078e3cff */
[----:B------:R-:W-:Y:S01]  /*4520*/  @P0 MOV R12, RZ ;  /* 0x000000ff000c0202 */ /* 0x000fe20000000f00 */
[----:B------:R-:W-:Y:S05]  /*4530*/  @P0 BRA `(.L_x_193) ;  /* 0x000001c000000947 */ /* 0x000fea0003800000 */
[----:B------:R-:W-:-:S13]  /*4540*/  ISETP.GE.U32.AND P0, PT, R11, 0x1000001, PT ;  /* 0x010000010b00780c */ /* 0x000fda0003f06070 */
[----:B------:R-:W-:Y:S05]  /*4550*/  @!P0 BRA `(.L_x_194) ;  /* 0x000000e000008947 */ /* 0x000fea0003800000 */
[----:B------:R-:W-:Y:S01]  /*4560*/  IADD3 R11, R9, -0x3fe00000, RZ ;  /* 0xc0200000090b7810 */ /* 0x000fe20007ffe0ff */
[----:B------:R-:W-:Y:S02]  /*4570*/  IMAD.MOV.U32 R10, RZ, RZ, R8 ;  /* 0x000000ffff0a7224 */ /* 0x000fe400078e0008 */
[----:B------:R-:W-:Y:S01]  /*4580*/  IMAD.MOV.U32 R12, RZ, RZ, R15 ;  /* 0x000000ffff0c7224 */ /* 0x000fe200078e000f */
[----:B------:R-:W0:Y:S05]  /*4590*/  MUFU.RCP64H R13, R11 ;  /* 0x0000000b000d7308 */ /* 0x000e2a0000001800 */
        /* <DEDUP_REMOVED lines=10> */
.L_x_194:
        /* <DEDUP_REMOVED lines=10> */
.L_x_192:
[----:B------:R-:W-:Y:S02]  /*46e0*/  LOP3.LUT R13, R9, 0x80000, RZ, 0xfc, !PT ;  /* 0x00080000090d7812 */ /* 0x000fe400078efcff */
[----:B------:R-:W-:Y:S02]  /*46f0*/  MOV R12, R8 ;  /* 0x00000008000c7202 */ /* 0x000fe40000000f00 */
.L_x_193:
[----:B------:R-:W-:Y:S05]  /*4700*/  BSYNC B0 ;  /* 0x0000000000007941 */ /* 0x000fea0003800000 */
.L_x_191:
[----:B0-----:R-:W-:Y:S02]  /*4710*/  IMAD.MOV.U32 R8, RZ, RZ, R0 ;  /* 0x000000ffff087224 */ /* 0x001fe400078e0000 */
[----:B------:R-:W-:-:S04]  /*4720*/  IMAD.MOV.U32 R9, RZ, RZ, 0x0 ;  /* 0x00000000ff097424 */ /* 0x000fc800078e00ff */
[----:B------:R-:W-:Y:S05]  /*4730*/  RET.REL.NODEC R8 `(_ZN2at6native54_GLOBAL__N__aa9a477a_21_UpSampleBilinear2d_cu_607db5e336upsample_gen2d_aa_backward_out_frameIN3c104HalfEfNS0_18upsample_antialias20BicubicFilterFunctorEEEvT0_S7_NS_27GenericPackedTensorAccessorIT_Lm4ENS_16DefaultPtrTraitsElEENS8_IKS9_Lm4ESA_lEERKT1_) ;  /* 0xffffb8c008007950 */ /* 0x000fea0003c3ffff */
.L_x_195:
        /* <DEDUP_REMOVED lines=12> */
.L_x_1735:


//--------------------- .text._ZN2at6native54_GLOBAL__N__aa9a477a_21_UpSampleBilinear2d_cu_607db5e336upsample_gen2d_aa_backward_out_frameIffNS0_18upsample_antialias20BicubicFilterFunctorEEEvT0_S5_NS_27GenericPackedTensorAccessorIT_Lm4ENS_16DefaultPtrTraitsElEENS6_IKS7_Lm4ES8_lEERKT1_ --------------------------
	.section	.text._ZN2at6native54_GLOBAL__N__aa9a477a_21_UpSampleBilinear2d_cu_607db5e336upsample_gen2d_aa_backward_out_frameIffNS0_18upsample_antialias20BicubicFilterFunctorEEEvT0_S5_NS_27GenericPackedTensorAccessorIT_Lm4ENS_16DefaultPtrTraitsElEENS6_IKS7_Lm4ES8_lEERKT1_,"ax",@progbits
	.sectioninfo	@"SHI_REGISTERS=40"
	.align	128
.text._ZN2at6native54_GLOBAL__N__aa9a477a_21_UpSampleBilinear2d_cu_607db5e336upsample_gen2d_aa_backward_out_frameIffNS0_18upsample_antialias20BicubicFilterFunctorEEEvT0_S5_NS_27GenericPackedTensorAccessorIT_Lm4ENS_16DefaultPtrTraitsElEENS6_IKS7_Lm4ES8_lEERKT1_:
        .type           _ZN2at6native54_GLOBAL__N__aa9a477a_21_UpSampleBilinear2d_cu_607db5e336upsample_gen2d_aa_backward_out_frameIffNS0_18upsample_antialias20BicubicFilterFunctorEEEvT0_S5_NS_27GenericPackedTensorAccessorIT_Lm4ENS_16DefaultPtrTraitsElEENS6_IKS7_Lm4ES8_lEERKT1_,@function
        .size           _ZN2at6native54_GLOBAL__N__aa9a477a_21_UpSampleBilinear2d_cu_607db5e336upsample_gen2d_aa_backward_out_frameIffNS0_18upsample_antialias20BicubicFilterFunctorEEEvT0_S5_NS_27GenericPackedTensorAccessorIT_Lm4ENS_16DefaultPtrTraitsElEENS6_IKS7_Lm4ES8_lEERKT1_,(.L_x_1737 - _ZN2at6native54_GLOBAL__N__aa9a477a_21_UpSampleBilinear2d_cu_607db5e336upsample_gen2d_aa_backward_out_frameIffNS0_18upsample_antialias20BicubicFilterFunctorEEEvT0_S5_NS_27GenericPackedTensorAccessorIT_Lm4ENS_16DefaultPtrTraitsElEENS6_IKS7_Lm4ES8_lEERKT1_)
        .other          _ZN2at6native54_GLOBAL__N__aa9a477a_21_UpSampleBilinear2d_cu_607db5e336upsample_gen2d_aa_backward_out_frameIffNS0_18upsample_antialias20BicubicFilterFunctorEEEvT0_S5_NS_27GenericPackedTensorAccessorIT_Lm4ENS_16DefaultPtrTraitsElEENS6_IKS7_Lm4ES8_lEERKT1_,@"STO_CUDA_ENTRY STV_DEFAULT"
_ZN2at6native54_GLOBAL__N__aa9a477a_21_UpSampleBilinear2d_cu_607db5e336upsample_gen2d_aa_backward_out_frameIffNS0_18upsample_antialias20BicubicFilterFunctorEEEvT0_S5_NS_27GenericPackedTensorAccessorIT_Lm4ENS_16DefaultPtrTraitsElEENS6_IKS7_Lm4ES8_lEERKT1_:
[----:B------:R-:W-:Y:S02]  /*0000*/  MOV R1, c[0x0][0x28] ;  /* 0x00000a0000017a02 */ /* 0x000fe40000000f00 */
        /* <DEDUP_REMOVED lines=17> */
[----:B------:R-:W-:Y:S01]  /*0120*/  MOV R4, c[0x0][0x160] ;  /* 0x0000580000047a02 */ /* 0x000fe20000000f00 */
[----:B------:R-:W-:Y:S02]  /*0130*/  BSSY B2, `(.L_x_197) ;  /* 0x0000127000027945 */ /* 0x000fe40003800000 */
[C---:B------:R-:W-:Y:S01]  /*0140*/  FADD.FTZ R2, R8.reuse, c[0x0][0x164] ;  /* 0x0000590008027621 */ /* 0x040fe20000010000 */
[----:B------:R-:W-:Y:S02]  /*0150*/  FSETP.GE.FTZ.AND P1, PT, R8, 1, PT ;  /* 0x3f8000000800780b */ /* 0x000fe40003f36000 */
[----:B------:R-:W1:Y:S01]  /*0160*/  I2F R11, R10 ;  /* 0x0000000a000b7306 */ /* 0x000e620000201400 */
[----:B------:R-:W-:Y:S02]  /*0170*/  FSETP.GE.FTZ.AND P0, PT, R4, 1, PT ;  /* 0x3f8000000400780b */ /* 0x000fe40003f16000 */
[----:B------:R-:W-:Y:S01]  /*0180*/  FSEL R3, R2, 2, P1 ;  /* 0x4000000002037808 */ /* 0x000fe20000800000 */
[----:B------:R-:W-:-:S02]  /*0190*/  FADD.FTZ R2, R4, c[0x0][0x160] ;  /* 0x0000580004027621 */ /* 0x000fc40000010000 */
[----:B0-----:R-:W-:-:S03]  /*01a0*/  FADD.FTZ R24, R24, 0.5 ;  /* 0x3f00000018187421 */ /* 0x001fc60000010000 */
[----:B------:R-:W-:Y:S01]  /*01b0*/  FSEL R2, R2, 2, P0 ;  /* 0x4000000002027808 */ /* 0x000fe20000000000 */
[----:B------:R0:W2:Y:S01]  /*01c0*/  F2I.FTZ.CEIL.NTZ R13, R3 ;  /* 0x00000003000d7305 */ /* 0x0000a2000021b100 */
[----:B------:R-:W-:Y:S01]  /*01d0*/  ISETP.NE.AND P0, PT, R9, RZ, PT ;  /* 0x000000ff0900720c */ /* 0x000fe20003f05270 */
[C-C-:B------:R-:W-:Y:S02]  /*01e0*/  FFMA.FTZ R6, R24.reuse, c[0x0][0x164], R3.reuse ;  /* 0x0000590018067a23 */ /* 0x140fe40000010003 */
[----:B------:R-:W-:Y:S02]  /*01f0*/  FFMA.FTZ R4, R24, c[0x0][0x164], -R3 ;  /* 0x0000590018047a23 */ /* 0x000fe40000010803 */
[----:B-1----:R-:W-:Y:S02]  /*0200*/  FADD.FTZ R11, R11, 0.5 ;  /* 0x3f0000000b0b7421 */ /* 0x002fe40000010000 */
[----:B------:R-:W1:Y:S01]  /*0210*/  F2I.FTZ.CEIL.NTZ R12, R2 ;  /* 0x00000002000c7305 */ /* 0x000e62000021b100 */
[----:B------:R-:W-:-:S02]  /*0220*/  FADD.FTZ R6, R6, 0.5 ;  /* 0x3f00000006067421 */ /* 0x000fc40000010000 */
[C-C-:B------:R-:W-:Y:S02]  /*0230*/  FFMA.FTZ R7, R11.reuse, c[0x0][0x160], -R2.reuse ;  /* 0x000058000b077a23 */ /* 0x140fe40000010802 */
[----:B0-----:R-:W-:Y:S02]  /*0240*/  FFMA.FTZ R3, R11, c[0x0][0x160], R2 ;  /* 0x000058000b037a23 */ /* 0x001fe40000010002 */
[----:B------:R-:W-:Y:S01]  /*0250*/  FADD.FTZ R7, R7, 0.5 ;  /* 0x3f00000007077421 */ /* 0x000fe20000010000 */
[----:B------:R-:W0:Y:S01]  /*0260*/  F2I.FTZ.TRUNC.NTZ R6, R6 ;  /* 0x0000000600067305 */ /* 0x000e22000021f100 */
[----:B------:R-:W-:Y:S01]  /*0270*/  FADD.FTZ R16, R3, 0.5 ;  /* 0x3f00000003107421 */ /* 0x000fe20000010000 */
[----:B--2---:R-:W-:Y:S01]  /*0280*/  SHF.L.U32 R13, R13, 0x1, RZ ;  /* 0x000000010d0d7819 */ /* 0x004fe200000006ff */
[----:B------:R-:W-:-:S03]  /*0290*/  FADD.FTZ R4, R4, 0.5 ;  /* 0x3f00000004047421 */ /* 0x000fc60000010000 */
[----:B------:R-:W-:Y:S02]  /*02a0*/  IADD3 R3, R13, 0x1, RZ ;  /* 0x000000010d037810 */ /* 0x000fe40007ffe0ff */
[----:B------:R2:W3:Y:S01]  /*02b0*/  F2I.FTZ.TRUNC.NTZ R5, R4 ;  /* 0x0000000400057305 */ /* 0x0004e2000021f100 */
[----:B-1----:R-:W-:-:S07]  /*02c0*/  IMAD.SHL.U32 R12, R12, 0x2, RZ ;  /* 0x000000020c0c7824 */ /* 0x002fce00078e00ff */
[----:B------:R-:W1:Y:S01]  /*02d0*/  F2I.FTZ.TRUNC.NTZ R7, R7 ;  /* 0x0000000700077305 */ /* 0x000e62000021f100 */
[----:B--2---:R-:W-:Y:S02]  /*02e0*/  IADD3 R4, R12, 0x1, RZ ;  /* 0x000000010c047810 */ /* 0x004fe40007ffe0ff */
[----:B0-----:R-:W-:-:S03]  /*02f0*/  IMNMX R15, R6, c[0x0][0x188], PT ;  /* 0x00006200060f7a17 */ /* 0x001fc60003800200 */
[----:B------:R-:W-:Y:S02]  /*0300*/  IMAD R6, R4, R9, RZ ;  /* 0x0000000904067224 */ /* 0x000fe400078e02ff */
[----:B------:R-:W0:Y:S01]  /*0310*/  F2I.FTZ.TRUNC.NTZ R16, R16 ;  /* 0x0000001000107305 */ /* 0x000e22000021f100 */
[----:B---3--:R-:W-:Y:S01]  /*0320*/  IMNMX R2, RZ, R5, !PT ;  /* 0x00000005ff027217 */ /* 0x008fe20007800200 */
[----:B------:R-:W-:-:S04]  /*0330*/  IMAD R5, R3, c[0x0][0x0], R6 ;  /* 0x0000000003057a24 */ /* 0x000fc800078e0206 */
[----:B------:R-:W-:Y:S01]  /*0340*/  IMAD.IADD R6, R15, 0x1, -R2 ;  /* 0x000000010f067824 */ /* 0x000fe200078e0a02 */
[----:B-1----:R-:W-:Y:S02]  /*0350*/  IMNMX R4, RZ, R7, !PT ;  /* 0x00000007ff047217 */ /* 0x002fe40007800200 */
        /* <DEDUP_REMOVED lines=23> */
[----:B0-----:R-:W-:Y:S05]  /*04d0*/  CALL.REL.NOINC `($__internal_2_$__cuda_sm20_dblrcp_rn_slowpath_v3) ;  /* 0x000032b000007944 */ /* 0x001fea0003c00000 */
[----:B-1----:R-:W-:Y:S01]  /*04e0*/  MOV R16, R20 ;  /* 0x0000001400107202 */ /* 0x002fe20000000f00 */
[----:B------:R-:W-:-:S05]  /*04f0*/  IMAD.MOV.U32 R17, RZ, RZ, R21 ;  /* 0x000000ffff117224 */ /* 0x000fca00078e0015 */
.L_x_200:
[----:B01----:R-:W0:Y:S01]  /*0500*/  F2F.F32.F64 R18, R16 ;  /* 0x0000001000127310 */ /* 0x003e220000301000 */
[----:B------:R-:W0:-:S14]  /*0510*/  DSETP.GEU.AND P0, PT, |R16|, c[0x2][0x0], PT ;  /* 0x008000001000762a */ /* 0x000e1c0003f0e200 */
[----:B0-----:R-:W-:Y:S02]  /*0520*/  @!P0 FMUL R18, R18, 1.175494350822287508e-38 ;  /* 0x0080000012128820 */ /* 0x001fe40000400000 */
.L_x_199:
[----:B------:R-:W-:Y:S01]  /*0530*/  ISETP.GE.AND P0, PT, R6, 0x1, PT ;  /* 0x000000010600780c */ /* 0x000fe20003f06270 */
[----:B------:R-:W-:Y:S01]  /*0540*/  BSSY B1, `(.L_x_201) ;  /* 0x000009a000017945 */ /* 0x000fe20003800000 */
[----:B------:R-:W-:-:S11]  /*0550*/  MOV R19, RZ ;  /* 0x000000ff00137202 */ /* 0x000fd60000000f00 */
[----:B------:R-:W-:Y:S05]  /*0560*/  @!P0 BRA `(.L_x_202) ;  /* 0x0000097000008947 */ /* 0x000fea0003800000 */
[----:B------:R-:W-:Y:S01]  /*0570*/  LOP3.LUT R17, RZ, R15, RZ, 0x33, !PT ;  /* 0x0000000fff117212 */ /* 0x000fe200078e33ff */
[----:B------:R-:W-:Y:S01]  /*0580*/  BSSY B0, `(.L_x_203) ;  /* 0x0000075000007945 */ /* 0x000fe20003800000 */
[----:B------:R-:W-:Y:S01]  /*0590*/  IMAD.MOV.U32 R19, RZ, RZ, RZ ;  /* 0x000000ffff137224 */ /* 0x000fe200078e00ff */
[----:B------:R-:W-:Y:S02]  /*05a0*/  MOV R16, RZ ;  /* 0x000000ff00107202 */ /* 0x000fe40000000f00 */
[----:B------:R-:W-:-:S04]  /*05b0*/  IADD3 R17, -R17, -0x2, -R2 ;  /* 0xfffffffe11117810 */ /* 0x000fc80007ffe902 */
[----:B------:R-:W-:Y:S02]  /*05c0*/  ISETP.GE.U32.AND P1, PT, R17, 0x3, PT ;  /* 0x000000031100780c */ /* 0x000fe40003f26070 */
[----:B------:R-:W-:-:S11]  /*05d0*/  LOP3.LUT R17, R6, 0x3, RZ, 0xc0, !PT ;  /* 0x0000000306117812 */ /* 0x000fd600078ec0ff */
[----:B------:R-:W-:Y:S05]  /*05e0*/  @!P1 BRA `(.L_x_204) ;  /* 0x000006e000009947 */ /* 0x000fea0003800000 */
[----:B------:R-:W-:Y:S01]  /*05f0*/  IMAD R20, R3, R0, RZ ;  /* 0x0000000003147224 */ /* 0x000fe200078e02ff */
[----:B------:R-:W-:Y:S01]  /*0600*/  HFMA2.MMA R19, -RZ, RZ, 0, 0 ;  /* 0x00000000ff137435 */ /* 0x000fe200000001ff */
[----:B------:R-:W-:Y:S02]  /*0610*/  IMAD.IADD R8, R6, 0x1, -R17 ;  /* 0x0000000106087824 */ /* 0x000fe400078e0a11 */
[----:B------:R-:W-:Y:S01]  /*0620*/  IMAD.MOV.U32 R16, RZ, RZ, RZ ;  /* 0x000000ffff107224 */ /* 0x000fe200078e00ff */
[----:B------:R-:W-:-:S03]  /*0630*/  SHF.L.U32 R20, R20, 0x2, RZ ;  /* 0x0000000214147819 */ /* 0x000fc600000006ff */
.L_x_217:
        /* <DEDUP_REMOVED lines=17> */
.L_x_206:
[----:B------:R-:W-:-:S05]  /*0750*/  MOV R22, 0x3fc00000 ;  /* 0x3fc0000000167802 */ /* 0x000fca0000000f00 */
[----:B------:R-:W-:-:S04]  /*0760*/  FFMA.FTZ R22, R21, R22, -2.5 ;  /* 0xc020000015167423 */ /* 0x000fc80000010016 */
[----:B------:R-:W-:-:S04]  /*0770*/  FMUL.FTZ R22, R21, R22 ;  /* 0x0000001615167220 */ /* 0x000fc80000410000 */
[----:B------:R-:W-:Y:S02]  /*0780*/  FFMA.FTZ R22, R21, R22, 1 ;  /* 0x3f80000015167423 */ /* 0x000fe40000010016 */
.L_x_207:
[----:B------:R-:W-:Y:S05]  /*0790*/  BSYNC B3 ;  /* 0x0000000000037941 */ /* 0x000fea0003800000 */
.L_x_205:
[----:B------:R-:W-:Y:S01]  /*07a0*/  IADD3 R21, R16, 0x1, RZ ;  /* 0x0000000110157810 */ /* 0x000fe20007ffe0ff */
[----:B------:R0:W-:Y:S01]  /*07b0*/  STS [R20], R22 ;  /* 0x0000001614007388 */ /* 0x0001e20000000800 */
[----:B------:R-:W-:Y:S01]  /*07c0*/  BSSY B3, `(.L_x_208) ;  /* 0x0000016000037945 */ /* 0x000fe20003800000 */
[----:B------:R-:W-:-:S03]  /*07d0*/  FADD.FTZ R26, R22, R19 ;  /* 0x00000013161a7221 */ /* 0x000fc60000010000 */
[----:B------:R-:W1:Y:S02]  /*07e0*/  I2F R21, R21 ;  /* 0x0000001500157306 */ /* 0x000e640000201400 */
[----:B-1----:R-:W-:-:S04]  /*07f0*/  FADD.FTZ R23, R24, R21 ;  /* 0x0000001518177221 */ /* 0x002fc80000010000 */
[----:B------:R-:W-:-:S04]  /*0800*/  FADD.FTZ R23, R23, 0.5 ;  /* 0x3f00000017177421 */ /* 0x000fc80000010000 */
[----:B------:R-:W-:-:S05]  /*0810*/  FMUL.FTZ R23, R23, R18 ;  /* 0x0000001217177220 */ /* 0x000fca0000410000 */
        /* <DEDUP_REMOVED lines=12> */
.L_x_209:
[----:B0-----:R-:W-:-:S10]  /*08e0*/  HFMA2.MMA R22, -RZ, RZ, 1.9375, 0 ;  /* 0x3fc00000ff167435 */ /* 0x001fd400000001ff */
[----:B------:R-:W-:-:S04]  /*08f0*/  FFMA.FTZ R22, R23, R22, -2.5 ;  /* 0xc020000017167423 */ /* 0x000fc80000010016 */
[----:B------:R-:W-:-:S04]  /*0900*/  FMUL.FTZ R22, R23, R22 ;  /* 0x0000001617167220 */ /* 0x000fc80000410000 */
[----:B------:R-:W-:Y:S02]  /*0910*/  FFMA.FTZ R19, R23, R22, 1 ;  /* 0x3f80000017137423 */ /* 0x000fe40000010016 */
.L_x_210:
[----:B------:R-:W-:Y:S05]  /*0920*/  BSYNC B3 ;  /* 0x0000000000037941 */ /* 0x000fea0003800000 */
.L_x_208:
[----:B------:R-:W-:Y:S01]  /*0930*/  IADD3 R21, R16, 0x2, RZ ;  /* 0x0000000210157810 */ /* 0x000fe20007ffe0ff */
[----:B------:R0:W-:Y:S01]  /*0940*/  STS [R20+0x4], R19 ;  /* 0x0000041314007388 */ /* 0x0001e20000000800 */
        /* <DEDUP_REMOVED lines=18> */
.L_x_212:
[----:B0-----:R-:W-:-:S05]  /*0a70*/  MOV R22, 0x3fc00000 ;  /* 0x3fc0000000167802 */ /* 0x001fca0000000f00 */
[----:B------:R-:W-:-:S04]  /*0a80*/  FFMA.FTZ R22, R23, R22, -2.5 ;  /* 0xc020000017167423 */ /* 0x000fc80000010016 */
[----:B------:R-:W-:-:S04]  /*0a90*/  FMUL.FTZ R22, R23, R22 ;  /* 0x0000001617167220 */ /* 0x000fc80000410000 */
[----:B------:R-:W-:Y:S02]  /*0aa0*/  FFMA.FTZ R19, R23, R22, 1 ;  /* 0x3f80000017137423 */ /* 0x000fe40000010016 */
.L_x_213:
[----:B------:R-:W-:Y:S05]  /*0ab0*/  BSYNC B3 ;  /* 0x0000000000037941 */ /* 0x000fea0003800000 */
.L_x_211:
        /* <DEDUP_REMOVED lines=20> */
.L_x_215:
[----:B0-----:R-:W-:-:S10]  /*0c00*/  HFMA2.MMA R22, -RZ, RZ, 1.9375, 0 ;  /* 0x3fc00000ff167435 */ /* 0x001fd400000001ff */
[----:B------:R-:W-:-:S04]  /*0c10*/  FFMA.FTZ R22, R23, R22, -2.5 ;  /* 0xc020000017167423 */ /* 0x000fc80000010016 */
[----:B------:R-:W-:-:S04]  /*0c20*/  FMUL.FTZ R22, R23, R22 ;  /* 0x0000001617167220 */ /* 0x000fc80000410000 */
[----:B------:R-:W-:Y:S02]  /*0c30*/  FFMA.FTZ R21, R23, R22, 1 ;  /* 0x3f80000017157423 */ /* 0x000fe40000010016 */
.L_x_216:
[----:B------:R-:W-:Y:S05]  /*0c40*/  BSYNC B3 ;  /* 0x0000000000037941 */ /* 0x000fea0003800000 */
.L_x_214:
[----:B------:R-:W-:Y:S01]  /*0c50*/  IADD3 R8, R8, -0x4, RZ ;  /* 0xfffffffc08087810 */ /* 0x000fe20007ffe0ff */
[----:B------:R0:W-:Y:S01]  /*0c60*/  STS [R20+0xc], R21 ;  /* 0x00000c1514007388 */ /* 0x0001e20000000800 */
[----:B------:R-:W-:Y:S01]  /*0c70*/  IADD3 R22, R20, 0x10, RZ ;  /* 0x0000001014167810 */ /* 0x000fe20007ffe0ff */
[----:B------:R-:W-:Y:S01]  /*0c80*/  FADD.FTZ R19, R26, R21 ;  /* 0x000000151a137221 */ /* 0x000fe20000010000 */
[----:B------:R-:W-:Y:S02]  /*0c90*/  ISETP.NE.AND P1, PT, R8, RZ, PT ;  /* 0x000000ff0800720c */ /* 0x000fe40003f25270 */
[----:B------:R-:W-:Y:S01]  /*0ca0*/  IADD3 R16, R16, 0x4, RZ ;  /* 0x0000000410107810 */ /* 0x000fe20007ffe0ff */
[----:B0-----:R-:W-:-:S10]  /*0cb0*/  IMAD.MOV.U32 R20, RZ, RZ, R22 ;  /* 0x000000ffff147224 */ /* 0x001fd400078e0016 */
[----:B------:R-:W-:Y:S05]  /*0cc0*/  @P1 BRA `(.L_x_217) ;  /* 0xfffff97000001947 */ /* 0x000fea000383ffff */
.L_x_204:
[----:B------:R-:W-:Y:S05]  /*0cd0*/  BSYNC B0 ;  /* 0x0000000000007941 */ /* 0x000fea0003800000 */
.L_x_203:
[----:B------:R-:W-:-:S13]  /*0ce0*/  ISETP.NE.AND P1, PT, R17, RZ, PT ;  /* 0x000000ff1100720c */ /* 0x000fda0003f25270 */
[----:B------:R-:W-:Y:S05]  /*0cf0*/  @!P1 BRA `(.L_x_202) ;  /* 0x000001e000009947 */ /* 0x000fea0003800000 */
[----:B------:R-:W-:Y:S02]  /*0d00*/  IMAD R23, R3, R0, RZ ;  /* 0x0000000003177224 */ /* 0x000fe400078e02ff */
.L_x_221:
        /* <DEDUP_REMOVED lines=17> */
.L_x_219:
[----:B------:R-:W-:-:S04]  /*0e20*/  IMAD.MOV.U32 R8, RZ, RZ, 0x3fc00000 ;  /* 0x3fc00000ff087424 */ /* 0x000fc800078e00ff */
[----:B------:R-:W-:-:S04]  /*0e30*/  FFMA.FTZ R8, R21, R8, -2.5 ;  /* 0xc020000015087423 */ /* 0x000fc80000010008 */
[----:B------:R-:W-:-:S04]  /*0e40*/  FMUL.FTZ R8, R21, R8 ;  /* 0x0000000815087220 */ /* 0x000fc80000410000 */
[----:B------:R-:W-:Y:S02]  /*0e50*/  FFMA.FTZ R8, R21, R8, 1 ;  /* 0x3f80000015087423 */ /* 0x000fe40000010008 */
.L_x_220:
[----:B------:R-:W-:Y:S05]  /*0e60*/  BSYNC B0 ;  /* 0x0000000000007941 */ /* 0x000fea0003800000 */
.L_x_218:
[----:B------:R-:W-:Y:S01]  /*0e70*/  IADD3 R21, R23, R16, RZ ;  /* 0x0000001017157210 */ /* 0x000fe20007ffe0ff */
[----:B------:R-:W-:Y:S01]  /*0e80*/  FADD.FTZ R19, R8, R19 ;  /* 0x0000001308137221 */ /* 0x000fe20000010000 */
[----:B------:R-:W-:Y:S02]  /*0e90*/  IADD3 R17, R17, -0x1, RZ ;  /* 0xffffffff11117810 */ /* 0x000fe40007ffe0ff */
[----:B------:R-:W-:Y:S01]  /*0ea0*/  IADD3 R16, R16, 0x1, RZ ;  /* 0x0000000110107810 */ /* 0x000fe20007ffe0ff */
[----:B------:R0:W-:Y:S01]  /*0eb0*/  STS [R21.X4], R8 ;  /* 0x0000000815007388 */ /* 0x0001e20000004800 */
[----:B------:R-:W-:-:S13]  /*0ec0*/  ISETP.NE.AND P1, PT, R17, RZ, PT ;  /* 0x000000ff1100720c */ /* 0x000fda0003f25270 */
[----:B0-----:R-:W-:Y:S05]  /*0ed0*/  @P1 BRA `(.L_x_221) ;  /* 0xfffffe3000001947 */ /* 0x001fea000383ffff */
.L_x_202:
[----:B------:R-:W-:Y:S05]  /*0ee0*/  BSYNC B1 ;  /* 0x0000000000017941 */ /* 0x000fea0003800000 */
.L_x_201:
[----:B------:R-:W-:Y:S01]  /*0ef0*/  BSSY B0, `(.L_x_222) ;  /* 0x000002f000007945 */ /* 0x000fe20003800000 */
[----:B------:R-:W-:Y:S01]  /*0f00*/  IMAD.MOV.U32 R8, RZ, RZ, RZ ;  /* 0x000000ffff087224 */ /* 0x000fe200078e00ff */
[----:B------:R-:W-:Y:S05]  /*0f10*/  @!P0 BRA `(.L_x_223) ;  /* 0x000002c000008947 */ /* 0x000fea0003800000 */
[----:B------:R-:W-:Y:S01]  /*0f20*/  LOP3.LUT R17, RZ, R15, RZ, 0x33, !PT ;  /* 0x0000000fff117212 */ /* 0x000fe200078e33ff */
[----:B------:R-:W-:Y:S01]  /*0f30*/  BSSY B1, `(.L_x_224) ;  /* 0x000001e000017945 */ /* 0x000fe20003800000 */
[----:B------:R-:W-:Y:S02]  /*0f40*/  HFMA2.MMA R8, -RZ, RZ, 0, 0 ;  /* 0x00000000ff087435 */ /* 0x000fe400000001ff */
[----:B------:R-:W-:-:S04]  /*0f50*/  IADD3 R17, -R17, -0x2, -R2 ;  /* 0xfffffffe11117810 */ /* 0x000fc80007ffe902 */
[----:B------:R-:W-:Y:S02]  /*0f60*/  ISETP.GE.U32.AND P0, PT, R17, 0x3, PT ;  /* 0x000000031100780c */ /* 0x000fe40003f06070 */
[----:B------:R-:W-:-:S11]  /*0f70*/  LOP3.LUT R17, R6, 0x3, RZ, 0xc0, !PT ;  /* 0x0000000306117812 */ /* 0x000fd600078ec0ff */
[----:B------:R-:W-:Y:S05]  /*0f80*/  @!P0 BRA `(.L_x_225) ;  /* 0x0000018000008947 */ /* 0x000fea0003800000 */
[----:B------:R-:W-:Y:S01]  /*0f90*/  FSETP.NEU.FTZ.AND P0, PT, R19, RZ, PT ;  /* 0x000000ff1300720b */ /* 0x000fe20003f1d000 */
[----:B------:R-:W-:Y:S01]  /*0fa0*/  IMAD.IADD R26, R6, 0x1, -R17 ;  /* 0x00000001061a7824 */ /* 0x000fe200078e0a11 */
[----:B------:R-:W-:-:S06]  /*0fb0*/  MOV R8, RZ ;  /* 0x000000ff00087202 */ /* 0x000fcc0000000f00 */
.L_x_228:
[----:B------:R-:W-:Y:S01]  /*0fc0*/  IADD3 R26, R26, -0x4, RZ ;  /* 0xfffffffc1a1a7810 */ /* 0x000fe20007ffe0ff */
[----:B------:R-:W-:Y:S03]  /*0fd0*/  BSSY B3, `(.L_x_226) ;  /* 0x0000011000037945 */ /* 0x000fe60003800000 */
[----:B------:R-:W-:Y:S01]  /*0fe0*/  ISETP.NE.AND P1, PT, R26, RZ, PT ;  /* 0x000000ff1a00720c */ /* 0x000fe20003f25270 */
[----:B0-----:R-:W-:Y:S07]  /*0ff0*/  @!P0 BRA `(.L_x_227) ;  /* 0x000000e000008947 */ /* 0x001fee0003800000 */
[----:B------:R-:W-:Y:S01]  /*1000*/  IMAD R16, R3, R0, R8 ;  /* 0x0000000003107224 */ /* 0x000fe200078e0208 */
[----:B------:R-:W0:Y:S04]  /*1010*/  MUFU.RCP R29, R19 ;  /* 0x00000013001d7308 */ /* 0x000e280000001000 */
[----:B------:R-:W0:Y:S04]  /*1020*/  LDS R18, [R16.X4] ;  /* 0x0000000010127984 */ /* 0x000e280000004800 */
[----:B------:R-:W1:Y:S04]  /*1030*/  LDS R20, [R16.X4+0x4] ;  /* 0x0000040010147984 */ /* 0x000e680000004800 */
[----:B------:R-:W2:Y:S04]  /*1040*/  LDS R22, [R16.X4+0x8] ;  /* 0x0000080010167984 */ /* 0x000ea80000004800 */
[----:B------:R-:W3:Y:S01]  /*1050*/  LDS R24, [R16.X4+0xc] ;  /* 0x00000c0010187984 */ /* 0x000ee20000004800 */
[----:B0-----:R-:W-:-:S02]  /*1060*/  FMUL.FTZ R21, R18, R29 ;  /* 0x0000001d12157220 */ /* 0x001fc40000410000 */
[----:B-1----:R-:W-:-:S03]  /*1070*/  FMUL.FTZ R23, R20, R29 ;  /* 0x0000001d14177220 */ /* 0x002fc60000410000 */
[----:B------:R0:W-:Y:S01]  /*1080*/  STS [R16.X4], R21 ;  /* 0x0000001510007388 */ /* 0x0001e20000004800 */
[----:B--2---:R-:W-:-:S03]  /*1090*/  FMUL.FTZ R27, R22, R29 ;  /* 0x0000001d161b7220 */ /* 0x004fc60000410000 */
[----:B------:R0:W-:Y:S01]  /*10a0*/  STS [R16.X4+0x4], R23 ;  /* 0x0000041710007388 */ /* 0x0001e20000004800 */
[----:B---3--:R-:W-:-:S03]  /*10b0*/  FMUL.FTZ R29, R24, R29 ;  /* 0x0000001d181d7220 */ /* 0x008fc60000410000 */
[----:B------:R0:W-:Y:S04]  /*10c0*/  STS [R16.X4+0x8], R27 ;  /* 0x0000081b10007388 */ /* 0x0001e80000004800 */
[----:B------:R0:W-:Y:S02]  /*10d0*/  STS [R16.X4+0xc], R29 ;  /* 0x00000c1d10007388 */ /* 0x0001e40000004800 */
.L_x_227:
[----:B------:R-:W-:Y:S05]  /*10e0*/  BSYNC B3 ;  /* 0x0000000000037941 */ /* 0x000fea0003800000 */
.L_x_226:
[----:B------:R-:W-:Y:S01]  /*10f0*/  IADD3 R8, R8, 0x4, RZ ;  /* 0x0000000408087810 */ /* 0x000fe20007ffe0ff */
[----:B------:R-:W-:Y:S05]  /*1100*/  @P1 BRA `(.L_x_228) ;  /* 0xfffffeb000001947 */ /* 0x000fea000383ffff */
.L_x_225:
[----:B------:R-:W-:Y:S05]  /*1110*/  BSYNC B1 ;  /* 0x0000000000017941 */ /* 0x000fea0003800000 */
.L_x_224:
[----:B------:R-:W-:-:S13]  /*1120*/  ISETP.NE.AND P0, PT, R17, RZ, PT ;  /* 0x000000ff1100720c */ /* 0x000fda0003f05270 */
[----:B------:R-:W-:Y:S05]  /*1130*/  @!P0 BRA `(.L_x_223) ;  /* 0x000000a000008947 */ /* 0x000fea0003800000 */
[----:B------:R-:W-:-:S13]  /*1140*/  FSETP.NEU.FTZ.AND P1, PT, R19, RZ, PT ;  /* 0x000000ff1300720b */ /* 0x000fda0003f3d000 */
[----:B0-----:R0:W1:Y:S02]  /*1150*/  @P1 MUFU.RCP R21, R19 ;  /* 0x0000001300151308 */ /* 0x0010640000001000 */
.L_x_229:
[----:B0-----:R-:W-:Y:S01]  /*1160*/  @P1 IMAD R16, R3, R0, R8 ;  /* 0x0000000003101224 */ /* 0x001fe200078e0208 */
[----:B------:R-:W-:Y:S02]  /*1170*/  IADD3 R17, R17, -0x1, RZ ;  /* 0xffffffff11117810 */ /* 0x000fe40007ffe0ff */
[----:B------:R-:W-:Y:S02]  /*1180*/  IADD3 R8, R8, 0x1, RZ ;  /* 0x0000000108087810 */ /* 0x000fe40007ffe0ff */
[----:B------:R-:W2:Y:S01]  /*1190*/  @P1 LDS R18, [R16.X4] ;  /* 0x0000000010121984 */ /* 0x000ea20000004800 */
[----:B------:R-:W-:Y:S01]  /*11a0*/  ISETP.NE.AND P0, PT, R17, RZ, PT ;  /* 0x000000ff1100720c */ /* 0x000fe20003f05270 */
[----:B012---:R-:W-:-:S05]  /*11b0*/  @P1 FMUL.FTZ R19, R18, R21 ;  /* 0x0000001512131220 */ /* 0x007fca0000410000 */
[----:B------:R0:W-:Y:S07]  /*11c0*/  @P1 STS [R16.X4], R19 ;  /* 0x0000001310001388 */ /* 0x0001ee0000004800 */
[----:B------:R-:W-:Y:S05]  /*11d0*/  @P0 BRA `(.L_x_229) ;  /* 0xffffff8000000947 */ /* 0x000fea000383ffff */
.L_x_223:
[----:B------:R-:W-:Y:S05]  /*11e0*/  BSYNC B0 ;  /* 0x0000000000007941 */ /* 0x000fea0003800000 */
.L_x_222:
        /* <DEDUP_REMOVED lines=8> */
[----:B------:R-:W-:-:S05]  /*1270*/  IMAD R19, R3, R0, RZ ;  /* 0x0000000003137224 */ /* 0x000fca00078e02ff */
.L_x_232:
[----:B------:R-:W-:Y:S02]  /*1280*/  IADD3 R17, R19, R8, RZ ;  /* 0x0000000813117210 */ /* 0x000fe40007ffe0ff */
[----:B------:R-:W-:Y:S02]  /*1290*/  IADD3 R16, R16, -0x1, RZ ;  /* 0xffffffff10107810 */ /* 0x000fe40007ffe0ff */
[----:B------:R-:W-:Y:S01]  /*12a0*/  IADD3 R8, R8, 0x1, RZ ;  /* 0x0000000108087810 */ /* 0x000fe20007ffe0ff */
[----:B------:R0:W-:Y:S01]  /*12b0*/  STS [R17.X4], RZ ;  /* 0x000000ff11007388 */ /* 0x0001e20000004800 */
[----:B------:R-:W-:-:S13]  /*12c0*/  ISETP.NE.AND P0, PT, R16, RZ, PT ;  /* 0x000000ff1000720c */ /* 0x000fda0003f05270 */
[----:B0-----:R-:W-:Y:S05]  /*12d0*/  @P0 BRA `(.L_x_232) ;  /* 0xffffffa000000947 */ /* 0x001fea000383ffff */
.L_x_231:
[----:B------:R-:W-:Y:S05]  /*12e0*/  BSYNC B0 ;  /* 0x0000000000007941 */ /* 0x000fea0003800000 */
.L_x_230:
[----:B------:R-:W-:Y:S05]  /*12f0*/  @!P1 BRA `(.L_x_198) ;  /* 0x000000a000009947 */ /* 0x000fea0003800000 */
[----:B------:R-:W-:-:S04]  /*1300*/  IMAD R17, R3, R0, RZ ;  /* 0x0000000003117224 */ /* 0x000fc800078e02ff */
.L_x_233:
[----:B0-----:R-:W-:Y:S01]  /*1310*/  IMAD.IADD R18, R17, 0x1, R8 ;  /* 0x0000000111127824 */ /* 0x001fe200078e0208 */
[C---:B------:R-:W-:Y:S02]  /*1320*/  IADD3 R16, R8.reuse, 0x3, RZ ;  /* 0x0000000308107810 */ /* 0x040fe40007ffe0ff */
[----:B------:R-:W-:Y:S02]  /*1330*/  IADD3 R8, R8, 0x4, RZ ;  /* 0x0000000408087810 */ /* 0x000fe40007ffe0ff */
[----:B------:R0:W-:Y:S01]  /*1340*/  STS [R18.X4], RZ ;  /* 0x000000ff12007388 */ /* 0x0001e20000004800 */
[----:B------:R-:W-:-:S03]  /*1350*/  ISETP.GE.AND P0, PT, R16, R13, PT ;  /* 0x0000000d1000720c */ /* 0x000fc60003f06270 */
[----:B------:R0:W-:Y:S04]  /*1360*/  STS [R18.X4+0x4], RZ ;  /* 0x000004ff12007388 */ /* 0x0001e80000004800 */
[----:B------:R0:W-:Y:S04]  /*1370*/  STS [R18.X4+0x8], RZ ;  /* 0x000008ff12007388 */ /* 0x0001e80000004800 */
[----:B------:R0:W-:Y:S02]  /*1380*/  STS [R18.X4+0xc], RZ ;  /* 0x00000cff12007388 */ /* 0x0001e40000004800 */
[----:B------:R-:W-:Y:S05]  /*1390*/  @!P0 BRA `(.L_x_233) ;  /* 0xffffff7000008947 */ /* 0x000fea000383ffff */
.L_x_198:
[----:B------:R-:W-:Y:S05]  /*13a0*/  BSYNC B2 ;  /* 0x0000000000027941 */ /* 0x000fea0003800000 */
.L_x_197:
[----:B------:R-:W-:Y:S01]  /*13b0*/  ISETP.NE.AND P0, PT, R0, RZ, PT ;  /* 0x000000ff0000720c */ /* 0x000fe20003f05270 */
[----:B------:R-:W-:-:S12]  /*13c0*/  BSSY B2, `(.L_x_234) ;  /* 0x0000100000027945 */ /* 0x000fd80003800000 */
[----:B------:R-:W-:Y:S05]  /*13d0*/  @P0 BRA `(.L_x_235) ;  /* 0x00000fe000000947 */ /* 0x000fea0003800000 */
[----:B------:R-:W-:Y:S01]  /*13e0*/  MOV R13, c[0x0][0x160] ;  /* 0x00005800000d7a02 */ /* 0x000fe20000000f00 */
[----:B0-----:R-:W0:Y:S01]  /*13f0*/  I2F R16, R4 ;  /* 0x0000000400107306 */ /* 0x001e220000201400 */
        /* <DEDUP_REMOVED lines=18> */
[----:B-1----:R-:W-:Y:S05]  /*1520*/  CALL.REL.NOINC `($__internal_2_$__cuda_sm20_dblrcp_rn_slowpath_v3) ;  /* 0x0000226000007944 */ /* 0x002fea0003c00000 */
.L_x_237:
[----:B-1----:R-:W1:Y:S01]  /*1530*/  F2F.F32.F64 R8, R20 ;  /* 0x0000001400087310 */ /* 0x002e620000301000 */
[----:B------:R-:W1:-:S14]  /*1540*/  DSETP.GEU.AND P0, PT, |R20|, c[0x2][0x0], PT ;  /* 0x008000001400762a */ /* 0x000e5c0003f0e200 */
[----:B-1----:R-:W-:Y:S02]  /*1550*/  @!P0 FMUL R8, R8, 1.175494350822287508e-38 ;  /* 0x0080000008088820 */ /* 0x002fe40000400000 */
.L_x_236:
        /* <DEDUP_REMOVED lines=8> */
[----:B------:R-:W-:Y:S02]  /*15e0*/  IADD3 R13, -R13, -0x2, -R4 ;  /* 0xfffffffe0d0d7810 */ /* 0x000fe40007ffe904 */
[----:B------:R-:W-:Y:S02]  /*15f0*/  MOV R18, RZ ;  /* 0x000000ff00127202 */ /* 0x000fe40000000f00 */
[----:B------:R-:W-:-:S13]  /*1600*/  ISETP.GE.U32.AND P1, PT, R13, 0x3, PT ;  /* 0x000000030d00780c */ /* 0x000fda0003f26070 */
[----:B------:R-:W-:Y:S05]  /*1610*/  @!P1 BRA `(.L_x_241) ;  /* 0x0000070000009947 */ /* 0x000fea0003800000 */
[----:B------:R-:W-:Y:S01]  /*1620*/  IADD3 R13, R12, 0x1, RZ ;  /* 0x000000010c0d7810 */ /* 0x000fe20007ffe0ff */
[----:B------:R-:W-:Y:S01]  /*1630*/  IMAD R18, R3, c[0x0][0x0], RZ ;  /* 0x0000000003127a24 */ /* 0x000fe200078e02ff */
[----:B------:R-:W-:-:S03]  /*1640*/  HFMA2.MMA R17, -RZ, RZ, 0, 0 ;  /* 0x00000000ff117435 */ /* 0x000fc600000001ff */
[----:B------:R-:W-:Y:S02]  /*1650*/  IMAD R13, R13, R9, R18 ;  /* 0x000000090d0d7224 */ /* 0x000fe400078e0212 */
[----:B------:R-:W-:Y:S02]  /*1660*/  IMAD.IADD R9, R7, 0x1, -R16 ;  /* 0x0000000107097824 */ /* 0x000fe400078e0a10 */
[----:B------:R-:W-:Y:S01]  /*1670*/  IMAD.MOV.U32 R18, RZ, RZ, RZ ;  /* 0x000000ffff127224 */ /* 0x000fe200078e00ff */
[----:B------:R-:W-:-:S03]  /*1680*/  SHF.L.U32 R13, R13, 0x2, RZ ;  /* 0x000000020d0d7819 */ /* 0x000fc600000006ff */
.L_x_254:
        /* <DEDUP_REMOVED lines=17> */
.L_x_243:
[----:B------:R-:W-:-:S05]  /*17a0*/  MOV R20, 0x3fc00000 ;  /* 0x3fc0000000147802 */ /* 0x000fca0000000f00 */
[----:B------:R-:W-:-:S04]  /*17b0*/  FFMA.FTZ R20, R19, R20, -2.5 ;  /* 0xc020000013147423 */ /* 0x000fc80000010014 */
[----:B------:R-:W-:-:S04]  /*17c0*/  FMUL.FTZ R20, R19, R20 ;  /* 0x0000001413147220 */ /* 0x000fc80000410000 */
[----:B------:R-:W-:Y:S02]  /*17d0*/  FFMA.FTZ R20, R19, R20, 1 ;  /* 0x3f80000013147423 */ /* 0x000fe40000010014 */
.L_x_244:
[----:B------:R-:W-:Y:S05]  /*17e0*/  BSYNC B3 ;  /* 0x0000000000037941 */ /* 0x000fea0003800000 */
.L_x_242:
[----:B------:R-:W-:Y:S01]  /*17f0*/  IADD3 R19, R18, 0x1, RZ ;  /* 0x0000000112137810 */ /* 0x000fe20007ffe0ff */
[----:B------:R1:W-:Y:S01]  /*1800*/  STS [R13], R20 ;  /* 0x000000140d007388 */ /* 0x0003e20000000800 */
[----:B------:R-:W-:Y:S01]  /*1810*/  BSSY B3, `(.L_x_245) ;  /* 0x0000016000037945 */ /* 0x000fe20003800000 */
[----:B0-----:R-:W-:Y:S01]  /*1820*/  FADD.FTZ R23, R20, R17 ;  /* 0x0000001114177221 */ /* 0x001fe20000010000 */
[----:B------:R-:W0:Y:S02]  /*1830*/  I2F R22, R19 ;  /* 0x0000001300167306 */ /* 0x000e240000201400 */
[----:B0-----:R-:W-:-:S04]  /*1840*/  FADD.FTZ R22, R11, R22 ;  /* 0x000000160b167221 */ /* 0x001fc80000010000 */
[----:B------:R-:W-:-:S04]  /*1850*/  FADD.FTZ R21, R22, 0.5 ;  /* 0x3f00000016157421 */ /* 0x000fc80000010000 */
[----:B------:R-:W-:-:S05]  /*1860*/  FMUL.FTZ R21, R21, R8 ;  /* 0x0000000815157220 */ /* 0x000fca0000410000 */
[----:B------:R-:W-:-:S13]  /*1870*/  FSETP.GEU.FTZ.AND P1, PT, R21, RZ, PT ;  /* 0x000000ff1500720b */ /* 0x000fda0003f3e000 */
[----:B------:R-:W-:-:S05]  /*1880*/  @!P1 FADD.FTZ R21, -R21, -RZ ;  /* 0x800000ff15159221 */ /* 0x000fca0000010100 */
[----:B------:R-:W-:-:S13]  /*1890*/  FSETP.GEU.FTZ.AND P1, PT, R21, 1, PT ;  /* 0x3f8000001500780b */ /* 0x000fda0003f3e000 */
[----:B------:R-:W-:Y:S05]  /*18a0*/  @!P1 BRA `(.L_x_246) ;  /* 0x0000008000009947 */ /* 0x000fea0003800000 */
[----:B-1----:R-:W-:Y:S01]  /*18b0*/  FSETP.GEU.FTZ.AND P1, PT, R21, 2, PT ;  /* 0x400000001500780b */ /* 0x002fe20003f3e000 */
[----:B------:R-:W-:-:S12]  /*18c0*/  IMAD.MOV.U32 R20, RZ, RZ, RZ ;  /* 0x000000ffff147224 */ /* 0x000fd800078e00ff */
[----:B------:R-:W-:Y:S05]  /*18d0*/  @P1 BRA `(.L_x_247) ;  /* 0x0000009000001947 */ /* 0x000fea0003800000 */
[----:B------:R-:W-:-:S04]  /*18e0*/  FADD.FTZ R20, R21, -5 ;  /* 0xc0a0000015147421 */ /* 0x000fc80000010000 */
[----:B------:R-:W-:-:S04]  /*18f0*/  FFMA.FTZ R20, R21, R20, 8 ;  /* 0x4100000015147423 */ /* 0x000fc80000010014 */
[----:B------:R-:W-:-:S04]  /*1900*/  FFMA.FTZ R20, R21, R20, -4 ;  /* 0xc080000015147423 */ /* 0x000fc80000010014 */
[----:B------:R-:W-:Y:S01]  /*1910*/  FMUL.FTZ R20, R20, -0.5 ;  /* 0xbf00000014147820 */ /* 0x000fe20000410000 */
[----:B------:R-:W-:Y:S05]  /*1920*/  BRA `(.L_x_247) ;  /* 0x0000004000007947 */ /* 0x000fea0003800000 */
.L_x_246:
[----:B-1----:R-:W-:-:S10]  /*1930*/  HFMA2.MMA R20, -RZ, RZ, 1.9375, 0 ;  /* 0x3fc00000ff147435 */ /* 0x002fd400000001ff */
[----:B------:R-:W-:-:S04]  /*1940*/  FFMA.FTZ R20, R21, R20, -2.5 ;  /* 0xc020000015147423 */ /* 0x000fc80000010014 */
[----:B------:R-:W-:-:S04]  /*1950*/  FMUL.FTZ R20, R21, R20 ;  /* 0x0000001415147220 */ /* 0x000fc80000410000 */
[----:B------:R-:W-:Y:S02]  /*1960*/  FFMA.FTZ R20, R21, R20, 1 ;  /* 0x3f80000015147423 */ /* 0x000fe40000010014 */
.L_x_247:
[----:B------:R-:W-:Y:S05]  /*1970*/  BSYNC B3 ;  /* 0x0000000000037941 */ /* 0x000fea0003800000 */
.L_x_245:
[----:B------:R-:W-:Y:S01]  /*1980*/  IADD3 R17, R18, 0x2, RZ ;  /* 0x0000000212117810 */ /* 0x000fe20007ffe0ff */
[----:B------:R0:W-:Y:S01]  /*1990*/  STS [R13+0x4], R20 ;  /* 0x000004140d007388 */ /* 0x0001e20000000800 */
[----:B------:R-:W-:Y:S01]  /*19a0*/  BSSY B3, `(.L_x_248) ;  /* 0x0000016000037945 */ /* 0x000fe20003800000 */
[----:B------:R-:W-:Y:S01]  /*19b0*/  FADD.FTZ R23, R23, R20 ;  /* 0x0000001417177221 */ /* 0x000fe20000010000 */
        /* <DEDUP_REMOVED lines=16> */
.L_x_249:
[----:B0-----:R-:W-:-:S05]  /*1ac0*/  MOV R20, 0x3fc00000 ;  /* 0x3fc0000000147802 */ /* 0x001fca0000000f00 */
[----:B------:R-:W-:-:S04]  /*1ad0*/  FFMA.FTZ R20, R19, R20, -2.5 ;  /* 0xc020000013147423 */ /* 0x000fc80000010014 */
[----:B------:R-:W-:-:S04]  /*1ae0*/  FMUL.FTZ R20, R19, R20 ;  /* 0x0000001413147220 */ /* 0x000fc80000410000 */
[----:B------:R-:W-:Y:S02]  /*1af0*/  FFMA.FTZ R20, R19, R20, 1 ;  /* 0x3f80000013147423 */ /* 0x000fe40000010014 */
.L_x_250:
[----:B------:R-:W-:Y:S05]  /*1b00*/  BSYNC B3 ;  /* 0x0000000000037941 */ /* 0x000fea0003800000 */
.L_x_248:
        /* <DEDUP_REMOVED lines=20> */
.L_x_252:
[----:B0-----:R-:W-:-:S10]  /*1c50*/  HFMA2.MMA R20, -RZ, RZ, 1.9375, 0 ;  /* 0x3fc00000ff147435 */ /* 0x001fd400000001ff */
[----:B------:R-:W-:-:S04]  /*1c60*/  FFMA.FTZ R20, R19, R20, -2.5 ;  /* 0xc020000013147423 */ /* 0x000fc80000010014 */
[----:B------:R-:W-:-:S04]  /*1c70*/  FMUL.FTZ R20, R19, R20 ;  /* 0x0000001413147220 */ /* 0x000fc80000410000 */
[----:B------:R-:W-:Y:S02]  /*1c80*/  FFMA.FTZ R20, R19, R20, 1 ;  /* 0x3f80000013147423 */ /* 0x000fe40000010014 */
.L_x_253:
[----:B------:R-:W-:Y:S05]  /*1c90*/  BSYNC B3 ;  /* 0x0000000000037941 */ /* 0x000fea0003800000 */
.L_x_251:
        /* <DEDUP_REMOVED lines=8> */
.L_x_241:
[----:B------:R-:W-:Y:S05]  /*1d20*/  BSYNC B0 ;  /* 0x0000000000007941 */ /* 0x000fea0003800000 */
.L_x_240:
[----:B------:R-:W-:-:S13]  /*1d30*/  ISETP.NE.AND P1, PT, R16, RZ, PT ;  /* 0x000000ff1000720c */ /* 0x000fda0003f25270 */
[----:B------:R-:W-:Y:S05]  /*1d40*/  @!P1 BRA `(.L_x_239) ;  /* 0x000001d000009947 */ /* 0x000fea0003800000 */
.L_x_258:
        /* <DEDUP_REMOVED lines=17> */
.L_x_256:
[----:B------:R-:W-:-:S04]  /*1e60*/  IMAD.MOV.U32 R20, RZ, RZ, 0x3fc00000 ;  /* 0x3fc00000ff147424 */ /* 0x000fc800078e00ff */
[----:B------:R-:W-:-:S04]  /*1e70*/  FFMA.FTZ R20, R9, R20, -2.5 ;  /* 0xc020000009147423 */ /* 0x000fc80000010014 */
[----:B------:R-:W-:-:S04]  /*1e80*/  FMUL.FTZ R20, R9, R20 ;  /* 0x0000001409147220 */ /* 0x000fc80000410000 */
[----:B------:R-:W-:Y:S02]  /*1e90*/  FFMA.FTZ R20, R9, R20, 1 ;  /* 0x3f80000009147423 */ /* 0x000fe40000010014 */
.L_x_257:
[----:B------:R-:W-:Y:S05]  /*1ea0*/  BSYNC B0 ;  /* 0x0000000000007941 */ /* 0x000fea0003800000 */
.L_x_255:
[----:B------:R-:W-:Y:S01]  /*1eb0*/  IADD3 R9, R5, R18, RZ ;  /* 0x0000001205097210 */ /* 0x000fe20007ffe0ff */
[----:B------:R-:W-:Y:S01]  /*1ec0*/  FADD.FTZ R17, R20, R17 ;  /* 0x0000001114117221 */ /* 0x000fe20000010000 */
[----:B------:R-:W-:Y:S02]  /*1ed0*/  IADD3 R16, R16, -0x1, RZ ;  /* 0xffffffff10107810 */ /* 0x000fe40007ffe0ff */
[----:B------:R-:W-:Y:S01]  /*1ee0*/  IADD3 R18, R18, 0x1, RZ ;  /* 0x0000000112127810 */ /* 0x000fe20007ffe0ff */
[----:B------:R1:W-:Y:S01]  /*1ef0*/  STS [R9.X4], R20 ;  /* 0x0000001409007388 */ /* 0x0003e20000004800 */
[----:B------:R-:W-:-:S13]  /*1f00*/  ISETP.NE.AND P1, PT, R16, RZ, PT ;  /* 0x000000ff1000720c */ /* 0x000fda0003f25270 */
[----:B-1----:R-:W-:Y:S05]  /*1f10*/  @P1 BRA `(.L_x_258) ;  /* 0xfffffe3000001947 */ /* 0x002fea000383ffff */
.L_x_239:
[----:B------:R-:W-:Y:S05]  /*1f20*/  BSYNC B1 ;  /* 0x0000000000017941 */ /* 0x000fea0003800000 */
.L_x_238:
[----:B------:R-:W-:Y:S01]  /*1f30*/  BSSY B0, `(.L_x_259) ;  /* 0x000002f000007945 */ /* 0x000fe20003800000 */
[----:B------:R-:W-:Y:S01]  /*1f40*/  IMAD.MOV.U32 R9, RZ, RZ, RZ ;  /* 0x000000ffff097224 */ /* 0x000fe200078e00ff */
[----:B------:R-:W-:Y:S05]  /*1f50*/  @!P0 BRA `(.L_x_260) ;  /* 0x000002c000008947 */ /* 0x000fea0003800000 */
[----:B------:R-:W-:Y:S01]  /*1f60*/  LOP3.LUT R25, RZ, R25, RZ, 0x33, !PT ;  /* 0x00000019ff197212 */ /* 0x000fe200078e33ff */
[----:B------:R-:W-:Y:S01]  /*1f70*/  BSSY B1, `(.L_x_261) ;  /* 0x000001e000017945 */ /* 0x000fe20003800000 */
[----:B------:R-:W-:Y:S01]  /*1f80*/  HFMA2.MMA R9, -RZ, RZ, 0, 0 ;  /* 0x00000000ff097435 */ /* 0x000fe200000001ff */
[----:B------:R-:W-:Y:S02]  /*1f90*/  LOP3.LUT R8, R7, 0x3, RZ, 0xc0, !PT ;  /* 0x0000000307087812 */ /* 0x000fe400078ec0ff */
[----:B------:R-:W-:-:S04]  /*1fa0*/  IADD3 R25, -R25, -0x2, -R4 ;  /* 0xfffffffe19197810 */ /* 0x000fc80007ffe904 */
[----:B------:R-:W-:-:S13]  /*1fb0*/  ISETP.GE.U32.AND P0, PT, R25, 0x3, PT ;  /* 0x000000031900780c */ /* 0x000fda0003f06070 */
[----:B------:R-:W-:Y:S05]  /*1fc0*/  @!P0 BRA `(.L_x_262) ;  /* 0x0000018000008947 */ /* 0x000fea0003800000 */
[----:B------:R-:W-:Y:S01]  /*1fd0*/  FSETP.NEU.FTZ.AND P0, PT, R17, RZ, PT ;  /* 0x000000ff1100720b */ /* 0x000fe20003f1d000 */
[----:B0-----:R-:W-:Y:S01]  /*1fe0*/  IMAD.IADD R23, R7, 0x1, -R8 ;  /* 0x0000000107177824 */ /* 0x001fe200078e0a08 */
[----:B------:R-:W-:-:S06]  /*1ff0*/  MOV R9, RZ ;  /* 0x000000ff00097202 */ /* 0x000fcc0000000f00 */
.L_x_265:
[----:B------:R-:W-:Y:S01]  /*2000*/  IADD3 R23, R23, -0x4, RZ ;  /* 0xfffffffc17177810 */ /* 0x000fe20007ffe0ff */
[----:B------:R-:W-:Y:S03]  /*2010*/  BSSY B3, `(.L_x_263) ;  /* 0x0000011000037945 */ /* 0x000fe60003800000 */
[----:B------:R-:W-:Y:S01]  /*2020*/  ISETP.NE.AND P1, PT, R23, RZ, PT ;  /* 0x000000ff1700720c */ /* 0x000fe20003f25270 */
[----:B0-----:R-:W-:Y:S07]  /*2030*/  @!P0 BRA `(.L_x_264) ;  /* 0x000000e000008947 */ /* 0x001fee0003800000 */
[----:B------:R-:W-:Y:S01]  /*2040*/  IMAD.IADD R11, R5, 0x1, R9 ;  /* 0x00000001050b7824 */ /* 0x000fe200078e0209 */
        /* <DEDUP_REMOVED lines=13> */
.L_x_264:
[----:B------:R-:W-:Y:S05]  /*2120*/  BSYNC B3 ;  /* 0x0000000000037941 */ /* 0x000fea0003800000 */
.L_x_263:
[----:B------:R-:W-:Y:S01]  /*2130*/  IADD3 R9, R9, 0x4, RZ ;  /* 0x0000000409097810 */ /* 0x000fe20007ffe0ff */
[----:B------:R-:W-:Y:S05]  /*2140*/  @P1 BRA `(.L_x_265) ;  /* 0xfffffeb000001947 */ /* 0x000fea000383ffff */
.L_x_262:
[----:B------:R-:W-:Y:S05]  /*2150*/  BSYNC B1 ;  /* 0x0000000000017941 */ /* 0x000fea0003800000 */
.L_x_261:
[----:B------:R-:W-:-:S13]  /*2160*/  ISETP.NE.AND P0, PT, R8, RZ, PT ;  /* 0x000000ff0800720c */ /* 0x000fda0003f05270 */
[----:B------:R-:W-:Y:S05]  /*2170*/  @!P0 BRA `(.L_x_260) ;  /* 0x000000a000008947 */ /* 0x000fea0003800000 */
[----:B------:R-:W-:-:S13]  /*2180*/  FSETP.NEU.FTZ.AND P1, PT, R17, RZ, PT ;  /* 0x000000ff1100720b */ /* 0x000fda0003f3d000 */
[----:B0-----:R0:W1:Y:S02]  /*2190*/  @P1 MUFU.RCP R18, R17 ;  /* 0x0000001100121308 */ /* 0x0010640000001000 */
.L_x_266:
[----:B-1----:R-:W-:Y:S02]  /*21a0*/  @P1 IADD3 R11, R5, R9, RZ ;  /* 0x00000009050b1210 */ /* 0x002fe40007ffe0ff */
[----:B------:R-:W-:Y:S02]  /*21b0*/  IADD3 R8, R8, -0x1, RZ ;  /* 0xffffffff08087810 */ /* 0x000fe40007ffe0ff */
[----:B------:R-:W-:Y:S01]  /*21c0*/  IADD3 R9, R9, 0x1, RZ ;  /* 0x0000000109097810 */ /* 0x000fe20007ffe0ff */
[----:B------:R-:W2:Y:S01]  /*21d0*/  @P1 LDS R13, [R11.X4] ;  /* 0x000000000b0d1984 */ /* 0x000ea20000004800 */
[----:B------:R-:W-:Y:S01]  /*21e0*/  ISETP.NE.AND P0, PT, R8, RZ, PT ;  /* 0x000000ff0800720c */ /* 0x000fe20003f05270 */
[----:B-12---:R-:W-:-:S05]  /*21f0*/  @P1 FMUL.FTZ R16, R13, R18 ;  /* 0x000000120d101220 */ /* 0x006fca0000410000 */
[----:B------:R1:W-:Y:S07]  /*2200*/  @P1 STS [R11.X4], R16 ;  /* 0x000000100b001388 */ /* 0x0003ee0000004800 */
[----:B------:R-:W-:Y:S05]  /*2210*/  @P0 BRA `(.L_x_266) ;  /* 0xffffff8000000947 */ /* 0x000fea000383ffff */
.L_x_260:
[----:B------:R-:W-:Y:S05]  /*2220*/  BSYNC B0 ;  /* 0x0000000000007941 */ /* 0x000fea0003800000 */
.L_x_259:
[----:B------:R-:W-:-:S13]  /*2230*/  ISETP.GE.AND P0, PT, R12, R9, PT ;  /* 0x000000090c00720c */ /* 0x000fda0003f06270 */
[----:B------:R-:W-:Y:S05]  /*2240*/  @!P0 BRA `(.L_x_235) ;  /* 0x0000017000008947 */ /* 0x000fea0003800000 */
[----:B------:R-:W-:Y:S01]  /*2250*/  IADD3 R8, -R9, 0x1, R12 ;  /* 0x0000000109087810 */ /* 0x000fe20007ffe10c */
[----:B01----:R-:W-:Y:S01]  /*2260*/  IMAD.IADD R11, R12, 0x1, -R9 ;  /* 0x000000010c0b7824 */ /* 0x003fe200078e0a09 */
[----:B------:R-:W-:Y:S02]  /*2270*/  BSSY B0, `(.L_x_267) ;  /* 0x000000a000007945 */ /* 0x000fe40003800000 */
[----:B------:R-:W-:Y:S02]  /*2280*/  LOP3.LUT P0, R8, R8, 0x3, RZ, 0xc0, !PT ;  /* 0x0000000308087812 */ /* 0x000fe4000780c0ff */
[----:B------:R-:W-:-:S11]  /*2290*/  ISETP.GE.U32.AND P1, PT, R11, 0x3, PT ;  /* 0x000000030b00780c */ /* 0x000fd60003f26070 */
[----:B------:R-:W-:Y:S05]  /*22a0*/  @!P0 BRA `(.L_x_268) ;  /* 0x0000006000008947 */ /* 0x000fea0003800000 */
.L_x_269:
[----:B------:R-:W-:Y:S02]  /*22b0*/  IADD3 R11, R5, R9, RZ ;  /* 0x00000009050b7210 */ /* 0x000fe40007ffe0ff */
[----:B------:R-:W-:Y:S02]  /*22c0*/  IADD3 R8, R8, -0x1, RZ ;  /* 0xffffffff08087810 */ /* 0x000fe40007ffe0ff */
[----:B------:R-:W-:Y:S01]  /*22d0*/  IADD3 R9, R9, 0x1, RZ ;  /* 0x0000000109097810 */ /* 0x000fe20007ffe0ff */
[----:B------:R0:W-:Y:S01]  /*22e0*/  STS [R11.X4], RZ ;  /* 0x000000ff0b007388 */ /* 0x0001e20000004800 */
[----:B------:R-:W-:-:S13]  /*22f0*/  ISETP.NE.AND P0, PT, R8, RZ, PT ;  /* 0x000000ff0800720c */ /* 0x000fda0003f05270 */
[----:B0-----:R-:W-:Y:S05]  /*2300*/  @P0 BRA `(.L_x_269) ;  /* 0xffffffa000000947 */ /* 0x001fea000383ffff */
.L_x_268:
[----:B------:R-:W-:Y:S05]  /*2310*/  BSYNC B0 ;  /* 0x0000000000007941 */ /* 0x000fea0003800000 */
.L_x_267:
[----:B------:R-:W-:Y:S05]  /*2320*/  @!P1 BRA `(.L_x_235) ;  /* 0x0000009000009947 */ /* 0x000fea0003800000 */
.L_x_270:
        /* <DEDUP_REMOVED lines=9> */
.L_x_235:
[----:B------:R-:W-:Y:S05]  /*23c0*/  BSYNC B2 ;  /* 0x0000000000027941 */ /* 0x000fea0003800000 */
.L_x_234:
[----:B01----:R-:W0:Y:S01]  /*23d0*/  S2R R11, SR_CTAID.Z ;  /* 0x00000000000b7919 */ /* 0x003e220000002700 */
[----:B------:R-:W-:-:S02]  /*23e0*/  ULDC UR4, c[0x0][0x170] ;  /* 0x00005c0000047ab9 */ /* 0x000fc40000000800 */
[----:B------:R-:W-:Y:S01]  /*23f0*/  ULDC UR5, c[0x0][0x178] ;  /* 0x00005e0000057ab9 */ /* 0x000fe20000000800 */
[----:B------:R-:W-:Y:S01]  /*2400*/  BAR.SYNC.DEFER_BLOCKING 0x0 ;  /* 0x0000000000007b1d */ /* 0x000fe20000010000 */
[----:B------:R-:W-:-:S06]  /*2410*/  UIMAD UR4, UR4, UR5, URZ ;  /* 0x00000005040472a4 */ /* 0x000fcc000f8e023f */
[----:B0-----:R-:W-:-:S13]  /*2420*/  ISETP.GE.AND P0, PT, R11, UR4, PT ;  /* 0x000000040b007c0c */ /* 0x001fda000bf06270 */
[----:B------:R-:W-:Y:S05]  /*2430*/  @P0 EXIT ;  /* 0x000000000000094d */ /* 0x000fea0003800000 */
[----:B------:R-:W-:Y:S01]  /*2440*/  SHF.R.S32.HI R8, RZ, 0x1f, R10 ;  /* 0x0000001fff087819 */ /* 0x000fe2000001140a */
[----:B------:R-:W-:Y:S01]  /*2450*/  IMAD R16, R3, R0, RZ ;  /* 0x0000000003107224 */ /* 0x000fe200078e02ff */
[----:B------:R-:W-:Y:S01]  /*2460*/  LOP3.LUT R17, RZ, R15, RZ, 0x33, !PT ;  /* 0x0000000fff117212 */ /* 0x000fe200078e33ff */
[----:B------:R-:W-:Y:S02]  /*2470*/  UMOV UR6, 0x1 ;  /* 0x0000000100067882 */ /* 0x000fe40000000000 */
[----:B------:R-:W-:Y:S01]  /*2480*/  IMAD R13, R8, c[0x0][0x1e8], RZ ;  /* 0x00007a00080d7a24 */ /* 0x000fe200078e02ff */
[----:B------:R-:W-:Y:S01]  /*2490*/  IADD3 R12, -R17, -0x2, -R2 ;  /* 0xfffffffe110c7810 */ /* 0x000fe20007ffe902 */
[----:B------:R-:W-:Y:S01]  /*24a0*/  IMAD.WIDE.U32 R8, R10, c[0x0][0x1e8], RZ ;  /* 0x00007a000a087a25 */ /* 0x000fe200078e00ff */
[----:B------:R-:W-:Y:S02]  /*24b0*/  ULDC UR5, c[0x0][0x180] ;  /* 0x0000600000057ab9 */ /* 0x000fe40000000800 */
[----:B------:R-:W-:Y:S01]  /*24c0*/  ISETP.GE.U32.AND P0, PT, R12, 0x3, PT ;  /* 0x000000030c00780c */ /* 0x000fe20003f06070 */
[----:B------:R-:W-:Y:S01]  /*24d0*/  IMAD R13, R10, c[0x0][0x1ec], R13 ;  /* 0x00007b000a0d7a24 */ /* 0x000fe200078e020d */
[----:B------:R-:W-:Y:S01]  /*24e0*/  SHF.R.S32.HI R10, RZ, 0x1f, R14 ;  /* 0x0000001fff0a7819 */ /* 0x000fe2000001140e */
[----:B------:R-:W-:-:S02]  /*24f0*/  ULDC UR7, c[0x0][0x188] ;  /* 0x0000620000077ab9 */ /* 0x000fc40000000800 */
[----:B------:R-:W-:Y:S01]  /*2500*/  UIADD3 UR5, -UR6, UR5, URZ ;  /* 0x0000000506057290 */ /* 0x000fe2000fffe13f */
[----:B------:R-:W-:Y:S01]  /*2510*/  IADD3 R9, R9, R13, RZ ;  /* 0x0000000d09097210 */ /* 0x000fe20007ffe0ff */
[----:B------:R-:W-:Y:S01]  /*2520*/  IMAD R13, R10, c[0x0][0x1f0], RZ ;  /* 0x00007c000a0d7a24 */ /* 0x000fe200078e02ff */
[----:B------:R-:W-:Y:S01]  /*2530*/  IADD3 R10, R2, 0x3, RZ ;  /* 0x00000003020a7810 */ /* 0x000fe20007ffe0ff */
[----:B------:R-:W-:Y:S02]  /*2540*/  UIADD3 UR6, -UR6, UR7, URZ ;  /* 0x0000000706067290 */ /* 0x000fe4000fffe13f */
[C---:B------:R-:W-:Y:S02]  /*2550*/  IMAD R13, R14.reuse, c[0x0][0x1f4], R13 ;  /* 0x00007d000e0d7a24 */ /* 0x040fe400078e020d */
[----:B------:R-:W-:Y:S01]  /*2560*/  IMAD.WIDE.U32 R14, R14, c[0x0][0x1f0], R8 ;  /* 0x00007c000e0e7a25 */ /* 0x000fe200078e0008 */
[----:B------:R-:W-:-:S03]  /*2570*/  LOP3.LUT R9, R6, 0x3, RZ, 0xc0, !PT ;  /* 0x0000000306097812 */ /* 0x000fc600078ec0ff */
[----:B------:R-:W-:Y:S01]  /*2580*/  IMAD.MOV.U32 R8, RZ, RZ, R11 ;  /* 0x000000ffff087224 */ /* 0x000fe200078e000b */
[----:B------:R-:W-:Y:S02]  /*2590*/  IADD3 R12, R9, R17, R2 ;  /* 0x00000011090c7210 */ /* 0x000fe40007ffe002 */
[----:B------:R-:W-:Y:S02]  /*25a0*/  LEA R11, R16, 0x8, 0x2 ;  /* 0x00000008100b7811 */ /* 0x000fe400078e10ff */
[----:B------:R-:W-:Y:S02]  /*25b0*/  IADD3 R12, R12, 0x1, RZ ;  /* 0x000000010c0c7810 */ /* 0x000fe40007ffe0ff */
[----:B------:R-:W-:Y:S02]  /*25c0*/  IADD3 R13, R15, R13, RZ ;  /* 0x0000000d0f0d7210 */ /* 0x000fe40007ffe0ff */
.L_x_279:
[----:B-1----:R-:W-:Y:S01]  /*25d0*/  IABS R22, c[0x0][0x178] ;  /* 0x00005e0000167a13 */ /* 0x002fe20000000000 */
[----:B------:R-:W-:Y:S01]  /*25e0*/  BSSY B0, `(.L_x_271) ;  /* 0x00000c3000007945 */ /* 0x000fe20003800000 */
[----:B------:R-:W-:Y:S02]  /*25f0*/  IABS R20, R8 ;  /* 0x0000000800147213 */ /* 0x000fe40000000000 */
        /* <DEDUP_REMOVED lines=10> */
[----:B------:R-:W-:Y:S02]  /*26a0*/  ISETP.GE.AND P2, PT, R16, RZ, PT ;  /* 0x000000ff1000720c */ /* 0x000fe40003f46270 */
[----:B------:R-:W-:Y:S01]  /*26b0*/  MOV R16, R14 ;  /* 0x0000000e00107202 */ /* 0x000fe20000000f00 */
[----:B------:R-:W-:-:S05]  /*26c0*/  IMAD.HI.U32 R20, R17, R19, RZ ;  /* 0x0000001311147227 */ /* 0x000fca00078e00ff */
[----:B------:R-:W-:-:S05]  /*26d0*/  IADD3 R17, -R20, RZ, RZ ;  /* 0x000000ff14117210 */ /* 0x000fca0007ffe1ff */
[----:B------:R-:W-:-:S05]  /*26e0*/  IMAD R17, R22, R17, R19 ;  /* 0x0000001116117224 */ /* 0x000fca00078e0213 */
[----:B------:R-:W-:-:S13]  /*26f0*/  ISETP.GT.U32.AND P3, PT, R22, R17, PT ;  /* 0x000000111600720c */ /* 0x000fda0003f64070 */
[----:B------:R-:W-:Y:S01]  /*2700*/  @!P3 IMAD.IADD R17, R17, 0x1, -R22 ;  /* 0x000000011111b824 */ /* 0x000fe200078e0a16 */
[----:B------:R-:W-:Y:S02]  /*2710*/  @!P3 IADD3 R20, R20, 0x1, RZ ;  /* 0x000000011414b810 */ /* 0x000fe40007ffe0ff */
[----:B------:R-:W-:Y:S02]  /*2720*/  ISETP.NE.AND P3, PT, RZ, c[0x0][0x178], PT ;  /* 0x00005e00ff007a0c */ /* 0x000fe40003f65270 */
[----:B------:R-:W-:Y:S01]  /*2730*/  ISETP.GE.U32.AND P1, PT, R17, R22, PT ;  /* 0x000000161100720c */ /* 0x000fe20003f26070 */
[----:B------:R-:W-:-:S12]  /*2740*/  IMAD.MOV.U32 R17, RZ, RZ, R13 ;  /* 0x000000ffff117224 */ /* 0x000fd800078e000d */
[----:B------:R-:W-:-:S04]  /*2750*/  @P1 IADD3 R20, R20, 0x1, RZ ;  /* 0x0000000114141810 */ /* 0x000fc80007ffe0ff */
[----:B------:R-:W-:Y:S02]  /*2760*/  @!P2 IADD3 R20, -R20, RZ, RZ ;  /* 0x000000ff1414a210 */ /* 0x000fe40007ffe1ff */
[----:B------:R-:W-:Y:S02]  /*2770*/  @!P3 LOP3.LUT R20, RZ, c[0x0][0x178], RZ, 0x33, !PT ;  /* 0x00005e00ff14ba12 */ /* 0x000fe400078e33ff */
[----:B------:R-:W-:Y:S02]  /*2780*/  ISETP.GE.AND P2, PT, R7, 0x1, PT ;  /* 0x000000010700780c */ /* 0x000fe40003f46270 */
[--C-:B------:R-:W-:Y:S01]  /*2790*/  SHF.R.S32.HI R23, RZ, 0x1f, R20.reuse ;  /* 0x0000001fff177819 */ /* 0x100fe20000011414 */
[----:B------:R-:W-:Y:S02]  /*27a0*/  IMAD.MOV R21, RZ, RZ, -R20 ;  /* 0x000000ffff157224 */ /* 0x000fe400078e0a14 */
[----:B------:R-:W-:-:S04]  /*27b0*/  IMAD.WIDE.U32 R16, R20, c[0x0][0x1d8], R16 ;  /* 0x0000760014107a25 */ /* 0x000fc800078e0010 */
[----:B------:R-:W-:Y:S02]  /*27c0*/  IMAD R19, R23, c[0x0][0x1d8], RZ ;  /* 0x0000760017137a24 */ /* 0x000fe400078e02ff */
[----:B------:R-:W-:Y:S02]  /*27d0*/  IMAD R21, R21, c[0x0][0x178], R8 ;  /* 0x00005e0015157a24 */ /* 0x000fe400078e0208 */
[----:B------:R-:W-:-:S03]  /*27e0*/  IMAD R19, R20, c[0x0][0x1dc], R19 ;  /* 0x0000770014137a24 */ /* 0x000fc600078e0213 */
[----:B------:R-:W-:Y:S02]  /*27f0*/  SHF.R.S32.HI R22, RZ, 0x1f, R21 ;  /* 0x0000001fff167819 */ /* 0x000fe40000011415 */
[----:B------:R-:W-:-:S03]  /*2800*/  IADD3 R17, R17, R19, RZ ;  /* 0x0000001311117210 */ /* 0x000fc60007ffe0ff */
[----:B------:R-:W-:Y:S02]  /*2810*/  IMAD R18, R22, c[0x0][0x1e0], RZ ;  /* 0x0000780016127a24 */ /* 0x000fe400078e02ff */
[----:B------:R-:W-:-:S04]  /*2820*/  IMAD.WIDE.U32 R16, R21, c[0x0][0x1e0], R16 ;  /* 0x0000780015107a25 */ /* 0x000fc800078e0010 */
[----:B------:R-:W-:Y:S01]  /*2830*/  IMAD R19, R21, c[0x0][0x1e4], R18 ;  /* 0x0000790015137a24 */ /* 0x000fe200078e0212 */
[----:B------:R-:W-:-:S03]  /*2840*/  LEA R18, P1, R16, c[0x0][0x1b0], 0x2 ;  /* 0x00006c0010127a11 */ /* 0x000fc600078210ff */
[----:B------:R-:W-:-:S05]  /*2850*/  IMAD.IADD R17, R17, 0x1, R19 ;  /* 0x0000000111117824 */ /* 0x000fca00078e0213 */
[----:B------:R-:W-:Y:S01]  /*2860*/  LEA.HI.X R19, R16, c[0x0][0x1b4], R17, 0x2, P1 ;  /* 0x00006d0010137a11 */ /* 0x000fe200008f1411 */
[----:B-----5:R-:W-:Y:S05]  /*2870*/  @!P2 BRA `(.L_x_272) ;  /* 0x000009900000a947 */ /* 0x020fea0003800000 */
[----:B------:R0:W5:Y:S01]  /*2880*/  LDG.E R28, [R18.64] ;  /* 0x00000008121c7981 */ /* 0x000162000c1e1900 */
[----:B------:R-:W-:Y:S02]  /*2890*/  IMAD R23, R23, c[0x0][0x190], RZ ;  /* 0x0000640017177a24 */ /* 0x000fe400078e02ff */
[----:B------:R-:W-:-:S04]  /*28a0*/  IMAD.WIDE.U32 R16, R20, c[0x0][0x190], RZ ;  /* 0x0000640014107a25 */ /* 0x000fc800078e00ff */
[----:B------:R-:W-:Y:S02]  /*28b0*/  IMAD R23, R20, c[0x0][0x194], R23 ;  /* 0x0000650014177a24 */ /* 0x000fe400078e0217 */
[----:B------:R-:W-:Y:S02]  /*28c0*/  IMAD R20, R22, c[0x0][0x198], RZ ;  /* 0x0000660016147a24 */ /* 0x000fe400078e02ff */
[----:B------:R-:W-:Y:S01]  /*28d0*/  IMAD.MOV.U32 R30, RZ, RZ, RZ ;  /* 0x000000ffff1e7224 */ /* 0x000fe200078e00ff */
[----:B------:R-:W-:Y:S01]  /*28e0*/  IADD3 R17, R17, R23, RZ ;  /* 0x0000001711117210 */ /* 0x000fe20007ffe0ff */
[----:B------:R-:W-:-:S04]  /*28f0*/  IMAD R29, R21, c[0x0][0x19c], R20 ;  /* 0x00006700151d7a24 */ /* 0x000fc800078e0214 */
[----:B------:R-:W-:-:S05]  /*2900*/  IMAD.WIDE.U32 R16, R21, c[0x0][0x198], R16 ;  /* 0x0000660015107a25 */ /* 0x000fca00078e0010 */
[----:B0-----:R-:W-:Y:S02]  /*2910*/  IADD3 R29, R17, R29, RZ ;  /* 0x0000001d111d7210 */ /* 0x001fe40007ffe0ff */
.L_x_278:
[----:B------:R-:W-:Y:S01]  /*2920*/  ISETP.GE.AND P1, PT, R6, 0x1, PT ;  /* 0x000000010600780c */ /* 0x000fe20003f26270 */
[----:B------:R-:W-:Y:S01]  /*2930*/  YIELD ;  /* 0x0000000000007946 */ /* 0x000fe20003800000 */
[----:B------:R-:W-:Y:S11]  /*2940*/  BSSY B1, `(.L_x_273) ;  /* 0x0000089000017945 */ /* 0x000ff60003800000 */
[----:B01----:R-:W-:Y:S05]  /*2950*/  @!P1 BRA `(.L_x_274) ;  /* 0x0000087000009947 */ /* 0x003fea0003800000 */
[----:B------:R-:W-:Y:S01]  /*2960*/  IMAD.IADD R18, R4, 0x1, R30 ;  /* 0x0000000104127824 */ /* 0x000fe200078e021e */
[----:B------:R-:W-:Y:S01]  /*2970*/  IADD3 R32, R5, R30, RZ ;  /* 0x0000001e05207210 */ /* 0x000fe20007ffe0ff */
[----:B------:R-:W-:Y:S01]  /*2980*/  IMAD.MOV.U32 R19, RZ, RZ, R29 ;  /* 0x000000ffff137224 */ /* 0x000fe200078e001d */
[----:B------:R-:W-:Y:S01]  /*2990*/  BSSY B2, `(.L_x_275) ;  /* 0x0000050000027945 */ /* 0x000fe20003800000 */
[----:B------:R-:W-:Y:S01]  /*29a0*/  ISETP.NE.AND P1, PT, R9, RZ, PT ;  /* 0x000000ff0900720c */ /* 0x000fe20003f25270 */
[----:B------:R-:W-:Y:S01]  /*29b0*/  IMAD.MOV.U32 R35, RZ, RZ, RZ ;  /* 0x000000ffff237224 */ /* 0x000fe200078e00ff */
[----:B------:R-:W-:-:S02]  /*29c0*/  IMNMX R18, R18, UR5, PT ;  /* 0x0000000512127c17 */ /* 0x000fc4000b800200 */
[----:B------:R-:W-:Y:S02]  /*29d0*/  SHF.L.U32 R32, R32, 0x2, RZ ;  /* 0x0000000220207819 */ /* 0x000fe400000006ff */
[----:B------:R-:W-:-:S04]  /*29e0*/  IMNMX R21, RZ, R18, !PT ;  /* 0x00000012ff157217 */ /* 0x000fc80007800200 */
[----:B------:R-:W-:-:S05]  /*29f0*/  SHF.R.S32.HI R18, RZ, 0x1f, R21 ;  /* 0x0000001fff127819 */ /* 0x000fca0000011415 */
[----:B------:R-:W-:Y:S01]  /*2a00*/  IMAD R20, R18, c[0x0][0x1a0], RZ ;  /* 0x0000680012147a24 */ /* 0x000fe200078e02ff */
[----:B------:R-:W-:-:S05]  /*2a10*/  MOV R18, R16 ;  /* 0x0000001000127202 */ /* 0x000fca0000000f00 */
[----:B------:R-:W-:-:S04]  /*2a20*/  IMAD.WIDE.U32 R18, R21, c[0x0][0x1a0], R18 ;  /* 0x0000680015127a25 */ /* 0x000fc800078e0012 */
[----:B------:R-:W-:-:S04]  /*2a30*/  IMAD R21, R21, c[0x0][0x1a4], R20 ;  /* 0x0000690015157a24 */ /* 0x000fc800078e0214 */
[----:B------:R-:W-:Y:S01]  /*2a40*/  IMAD.IADD R21, R19, 0x1, R21 ;  /* 0x0000000113157824 */ /* 0x000fe200078e0215 */
[----:B------:R-:W-:Y:S05]  /*2a50*/  @!P0 BRA `(.L_x_276) ;  /* 0x0000043000008947 */ /* 0x000fea0003800000 */
[----:B------:R0:W1:Y:S01]  /*2a60*/  LDS R33, [R32] ;  /* 0x0000000020217984 */ /* 0x0000620000000800 */
[----:B------:R-:W-:Y:S01]  /*2a70*/  HFMA2.MMA R35, -RZ, RZ, 0, 0 ;  /* 0x00000000ff237435 */ /* 0x000fe200000001ff */
[----:B------:R-:W-:Y:S01]  /*2a80*/  IMAD.MOV.U32 R31, RZ, RZ, R10 ;  /* 0x000000ffff1f7224 */ /* 0x000fe200078e000a */
[----:B------:R-:W-:-:S04]  /*2a90*/  MOV R34, R11 ;  /* 0x0000000b00227202 */ /* 0x000fc80000000f00 */
.L_x_277:
[----:B------:R-:W-:Y:S01]  /*2aa0*/  IADD3 R20, R31, -0x3, RZ ;  /* 0xfffffffd1f147810 */ /* 0x000fe20007ffe0ff */
[----:B------:R-:W-:Y:S01]  /*2ab0*/  YIELD ;  /* 0x0000000000007946 */ /* 0x000fe20003800000 */
[----:B------:R-:W-:Y:S02]  /*2ac0*/  LDS R36, [R34+0x4] ;  /* 0x0000040022247984 */ /* 0x000fe40000000800 */
[----:B------:R-:W-:-:S04]  /*2ad0*/  IMNMX R20, R20, UR6, PT ;  /* 0x0000000614147c17 */ /* 0x000fc8000b800200 */
[----:B-1----:R-:W-:-:S04]  /*2ae0*/  IMNMX R23, RZ, R20, !PT ;  /* 0x00000014ff177217 */ /* 0x002fc80007800200 */
[----:B------:R-:W-:-:S05]  /*2af0*/  SHF.R.S32.HI R20, RZ, 0x1f, R23 ;  /* 0x0000001fff147819 */ /* 0x000fca0000011417 */
[----:B------:R-:W-:-:S04]  /*2b00*/  IMAD R20, R20, c[0x0][0x1a8], RZ ;  /* 0x00006a0014147a24 */ /* 0x000fc800078e02ff */
[----:B------:R-:W-:Y:S02]  /*2b10*/  IMAD R25, R23, c[0x0][0x1ac], R20 ;  /* 0x00006b0017197a24 */ /* 0x000fe400078e0214 */
[----:B------:R-:W-:-:S04]  /*2b20*/  IMAD.MOV.U32 R20, RZ, RZ, R18 ;  /* 0x000000ffff147224 */ /* 0x000fc800078e0012 */
[----:B------:R-:W-:-:S05]  /*2b30*/  IMAD.WIDE.U32 R22, R23, c[0x0][0x1a8], R20 ;  /* 0x00006a0017167a25 */ /* 0x000fca00078e0014 */
[----:B------:R-:W-:Y:S02]  /*2b40*/  IADD3 R23, R23, R25, RZ ;  /* 0x0000001917177210 */ /* 0x000fe40007ffe0ff */
[----:B------:R-:W-:-:S04]  /*2b50*/  LEA R24, P2, R22, c[0x0][0x168], 0x2 ;  /* 0x00005a0016187a11 */ /* 0x000fc800078410ff */
[----:B------:R-:W-:Y:S02]  /*2b60*/  LEA.HI.X R25, R22, c[0x0][0x16c], R23, 0x2, P2 ;  /* 0x00005b0016197a11 */ /* 0x000fe400010f1417 */
[----:B------:R-:W2:Y:S02]  /*2b70*/  LDS R22, [R34+-0x8] ;  /* 0xfffff80022167984 */ /* 0x000ea40000000800 */
[----:B-12---:R-:W-:Y:S01]  /*2b80*/  FMUL.FTZ R23, R33, R22 ;  /* 0x0000001621177220 */ /* 0x006fe20000410000 */
[----:B------:R-:W-:-:S03]  /*2b90*/  IADD3 R22, R31, -0x2, RZ ;  /* 0xfffffffe1f167810 */ /* 0x000fc60007ffe0ff */
[----:B-----5:R-:W-:Y:S01]  /*2ba0*/  FMUL.FTZ R37, R28, R23 ;  /* 0x000000171c257220 */ /* 0x020fe20000410000 */
[----:B------:R-:W-:-:S04]  /*2bb0*/  IMNMX R22, R22, UR6, PT ;  /* 0x0000000616167c17 */ /* 0x000fc8000b800200 */
[----:B------:R-:W-:Y:S01]  /*2bc0*/  IMNMX R23, RZ, R22, !PT ;  /* 0x00000016ff177217 */ /* 0x000fe20007800200 */
[----:B------:R-:W-:Y:S03]  /*2bd0*/  RED.E.ADD.F32.FTZ.RN.STRONG.GPU [R24.64], R37 ;  /* 0x000000251800798e */ /* 0x000fe6000c10e788 */
[----:B------:R-:W-:-:S05]  /*2be0*/  SHF.R.S32.HI R22, RZ, 0x1f, R23 ;  /* 0x0000001fff167819 */ /* 0x000fca0000011417 */
[----:B------:R-:W-:-:S04]  /*2bf0*/  IMAD R22, R22, c[0x0][0x1a8], RZ ;  /* 0x00006a0016167a24 */ /* 0x000fc800078e02ff */
[C---:B------:R-:W-:Y:S02]  /*2c00*/  IMAD R27, R23.reuse, c[0x0][0x1ac], R22 ;  /* 0x00006b00171b7a24 */ /* 0x040fe400078e0216 */
[----:B------:R-:W-:-:S04]  /*2c10*/  IMAD.WIDE.U32 R22, R23, c[0x0][0x1a8], R20 ;  /* 0x00006a0017167a25 */ /* 0x000fc800078e0014 */
[----:B------:R-:W-:Y:S01]  /*2c20*/  IMAD.IADD R23, R23, 0x1, R27 ;  /* 0x0000000117177824 */ /* 0x000fe200078e021b */
[----:B------:R-:W-:-:S04]  /*2c30*/  LEA R26, P2, R22, c[0x0][0x168], 0x2 ;  /* 0x00005a00161a7a11 */ /* 0x000fc800078410ff */
[----:B------:R-:W-:Y:S02]  /*2c40*/  LEA.HI.X R27, R22, c[0x0][0x16c], R23, 0x2, P2 ;  /* 0x00005b00161b7a11 */ /* 0x000fe400010f1417 */
[----:B------:R-:W1:Y:S02]  /*2c50*/  LDS R22, [R34+-0x4] ;  /* 0xfffffc0022167984 */ /* 0x000e640000000800 */
[----:B-1----:R-:W-:Y:S01]  /*2c60*/  FMUL.FTZ R23, R33, R22 ;  /* 0x0000001621177220 */ /* 0x002fe20000410000 */
[----:B------:R-:W-:-:S03]  /*2c70*/  IADD3 R22, R31, -0x1, RZ ;  /* 0xffffffff1f167810 */ /* 0x000fc60007ffe0ff */
[----:B------:R-:W-:Y:S01]  /*2c80*/  FMUL.FTZ R37, R28, R23 ;  /* 0x000000171c257220 */ /* 0x000fe20000410000 */
[----:B------:R-:W-:-:S04]  /*2c90*/  IMNMX R22, R22, UR6, PT ;  /* 0x0000000616167c17 */ /* 0x000fc8000b800200 */
[----:B------:R-:W-:Y:S01]  /*2ca0*/  IMNMX R23, RZ, R22, !PT ;  /* 0x00000016ff177217 */ /* 0x000fe20007800200 */
[----:B------:R-:W-:Y:S03]  /*2cb0*/  RED.E.ADD.F32.FTZ.RN.STRONG.GPU [R26.64], R37 ;  /* 0x000000251a00798e */ /* 0x000fe6000c10e788 */
[----:B------:R-:W-:-:S05]  /*2cc0*/  SHF.R.S32.HI R22, RZ, 0x1f, R23 ;  /* 0x0000001fff167819 */ /* 0x000fca0000011417 */
[----:B------:R-:W-:-:S04]  /*2cd0*/  IMAD R22, R22, c[0x0][0x1a8], RZ ;  /* 0x00006a0016167a24 */ /* 0x000fc800078e02ff */
[C---:B------:R-:W-:Y:S02]  /*2ce0*/  IMAD R25, R23.reuse, c[0x0][0x1ac], R22 ;  /* 0x00006b0017197a24 */ /* 0x040fe400078e0216 */
[----:B------:R-:W-:-:S05]  /*2cf0*/  IMAD.WIDE.U32 R22, R23, c[0x0][0x1a8], R20 ;  /* 0x00006a0017167a25 */ /* 0x000fca00078e0014 */
[----:B------:R-:W-:Y:S02]  /*2d00*/  IADD3 R23, R23, R25, RZ ;  /* 0x0000001917177210 */ /* 0x000fe40007ffe0ff */
[----:B------:R-:W-:-:S04]  /*2d10*/  LEA R24, P2, R22, c[0x0][0x168], 0x2 ;  /* 0x00005a0016187a11 */ /* 0x000fc800078410ff */
[----:B------:R-:W-:Y:S02]  /*2d20*/  LEA.HI.X R25, R22, c[0x0][0x16c], R23, 0x2, P2 ;  /* 0x00005b0016197a11 */ /* 0x000fe400010f1417 */
[----:B------:R-:W1:Y:S01]  /*2d30*/  LDS R22, [R34] ;  /* 0x0000000022167984 */ /* 0x000e620000000800 */
[----:B------:R-:W-:Y:S01]  /*2d40*/  IADD3 R35, R35, 0x4, RZ ;  /* 0x0000000423237810 */ /* 0x000fe20007ffe0ff */
[----:B-1----:R-:W-:Y:S01]  /*2d50*/  FMUL.FTZ R23, R33, R22 ;  /* 0x0000001621177220 */ /* 0x002fe20000410000 */
[----:B------:R-:W-:-:S03]  /*2d60*/  IMNMX R22, R31, UR6, PT ;  /* 0x000000061f167c17 */ /* 0x000fc6000b800200 */
[----:B------:R-:W-:Y:S01]  /*2d70*/  FMUL.FTZ R37, R28, R23 ;  /* 0x000000171c257220 */ /* 0x000fe20000410000 */
[----:B------:R-:W-:-:S04]  /*2d80*/  IMNMX R23, RZ, R22, !PT ;  /* 0x00000016ff177217 */ /* 0x000fc80007800200 */
[----:B------:R-:W-:Y:S01]  /*2d90*/  SHF.R.S32.HI R22, RZ, 0x1f, R23 ;  /* 0x0000001fff167819 */ /* 0x000fe20000011417 */
[----:B------:R-:W-:Y:S01]  /*2da0*/  IMAD.WIDE.U32 R26, R23, c[0x0][0x1a8], R20 ;  /* 0x00006a00171a7a25 */ /* 0x000fe200078e0014 */
[----:B------:R1:W-:Y:S03]  /*2db0*/  RED.E.ADD.F32.FTZ.RN.STRONG.GPU [R24.64], R37 ;  /* 0x000000251800798e */ /* 0x0003e6000c10e788 */
[----:B------:R-:W-:-:S04]  /*2dc0*/  IMAD R22, R22, c[0x0][0x1a8], RZ ;  /* 0x00006a0016167a24 */ /* 0x000fc800078e02ff */
[----:B------:R-:W-:Y:S01]  /*2dd0*/  IMAD R23, R23, c[0x0][0x1ac], R22 ;  /* 0x00006b0017177a24 */ /* 0x000fe200078e0216 */
[----:B------:R-:W-:-:S03]  /*2de0*/  LEA R22, P2, R26, c[0x0][0x168], 0x2 ;  /* 0x00005a001a167a11 */ /* 0x000fc600078410ff */
[----:B------:R-:W-:Y:S01]  /*2df0*/  IMAD.IADD R23, R27, 0x1, R23 ;  /* 0x000000011b177824 */ /* 0x000fe200078e0217 */
[----:B------:R-:W-:Y:S01]  /*2e00*/  IADD3 R20, R12, R35, RZ ;  /* 0x000000230c147210 */ /* 0x000fe20007ffe0ff */
[----:B------:R-:W-:-:S03]  /*2e10*/  FMUL.FTZ R27, R33, R36 ;  /* 0x00000024211b7220 */ /* 0x000fc60000410000 */
[----:B------:R-:W-:Y:S01]  /*2e20*/  LEA.HI.X R23, R26, c[0x0][0x16c], R23, 0x2, P2 ;  /* 0x00005b001a177a11 */ /* 0x000fe200010f1417 */
[----:B------:R-:W-:Y:S01]  /*2e30*/  FMUL.FTZ R27, R28, R27 ;  /* 0x0000001b1c1b7220 */ /* 0x000fe20000410000 */
[----:B------:R-:W-:-:S04]  /*2e40*/  ISETP.NE.AND P2, PT, R20, RZ, PT ;  /* 0x000000ff1400720c */ /* 0x000fc80003f45270 */
[----:B------:R1:W-:Y:S01]  /*2e50*/  RED.E.ADD.F32.FTZ.RN.STRONG.GPU [R22.64], R27 ;  /* 0x0000001b1600798e */ /* 0x0003e2000c10e788 */
[----:B------:R-:W-:Y:S02]  /*2e60*/  IADD3 R31, R31, 0x4, RZ ;  /* 0x000000041f1f7810 */ /* 0x000fe40007ffe0ff */
[----:B------:R-:W-:-:S06]  /*2e70*/  IADD3 R34, R34, 0x10, RZ ;  /* 0x0000001022227810 */ /* 0x000fcc0007ffe0ff */
[----:B------:R-:W-:Y:S05]  /*2e80*/  @P2 BRA `(.L_x_277) ;  /* 0xfffffc1000002947 */ /* 0x000fea000383ffff */
.L_x_276:
[----:B------:R-:W-:Y:S05]  /*2e90*/  BSYNC B2 ;  /* 0x0000000000027941 */ /* 0x000fea0003800000 */
.L_x_275:
[----:B------:R-:W-:Y:S05]  /*2ea0*/  @!P1 BRA `(.L_x_274) ;  /* 0x0000032000009947 */ /* 0x000fea0003800000 */
[----:B-1----:R-:W-:Y:S01]  /*2eb0*/  IMAD R24, R3, R0, R35 ;  /* 0x0000000003187224 */ /* 0x002fe200078e0223 */
[----:B0-----:R-:W-:Y:S01]  /*2ec0*/  LDS R32, [R32] ;  /* 0x0000000020207984 */ /* 0x001fe20000000800 */
[----:B------:R-:W-:Y:S02]  /*2ed0*/  IADD3 R35, R2, R35, RZ ;  /* 0x0000002302237210 */ /* 0x000fe40007ffe0ff */
[----:B------:R-:W-:Y:S02]  /*2ee0*/  IMAD.SHL.U32 R24, R24, 0x4, RZ ;  /* 0x0000000418187824 */ /* 0x000fe400078e00ff */
[----:B------:R-:W-:-:S03]  /*2ef0*/  IMNMX R20, R35, UR6, PT ;  /* 0x0000000623147c17 */ /* 0x000fc6000b800200 */
[----:B------:R-:W0:Y:S01]  /*2f00*/  LDS R19, [R24] ;  /* 0x0000000018137984 */ /* 0x000e220000000800 */
[----:B------:R-:W-:-:S04]  /*2f10*/  IMNMX R25, RZ, R20, !PT ;  /* 0x00000014ff197217 */ /* 0x000fc80007800200 */
[----:B------:R-:W-:-:S05]  /*2f20*/  SHF.R.S32.HI R20, RZ, 0x1f, R25 ;  /* 0x0000001fff147819 */ /* 0x000fca0000011419 */
[----:B------:R-:W-:Y:S02]  /*2f30*/  IMAD R26, R20, c[0x0][0x1a8], RZ ;  /* 0x00006a00141a7a24 */ /* 0x000fe400078e02ff */
[----:B------:R-:W-:-:S04]  /*2f40*/  IMAD.MOV.U32 R20, RZ, RZ, R18 ;  /* 0x000000ffff147224 */ /* 0x000fc800078e0012 */
[----:B------:R-:W-:-:S04]  /*2f50*/  IMAD.WIDE.U32 R22, R25, c[0x0][0x1a8], R20 ;  /* 0x00006a0019167a25 */ /* 0x000fc800078e0014 */
[----:B------:R-:W-:Y:S01]  /*2f60*/  IMAD R25, R25, c[0x0][0x1ac], R26 ;  /* 0x00006b0019197a24 */ /* 0x000fe200078e021a */
[----:B------:R-:W-:-:S04]  /*2f70*/  LEA R18, P1, R22, c[0x0][0x168], 0x2 ;  /* 0x00005a0016127a11 */ /* 0x000fc800078210ff */
[----:B------:R-:W-:Y:S01]  /*2f80*/  IADD3 R25, R23, R25, RZ ;  /* 0x0000001917197210 */ /* 0x000fe20007ffe0ff */
[----:B0-----:R-:W-:-:S03]  /*2f90*/  FMUL.FTZ R23, R32, R19 ;  /* 0x0000001320177220 */ /* 0x001fc60000410000 */
[----:B------:R-:W-:Y:S02]  /*2fa0*/  LEA.HI.X R19, R22, c[0x0][0x16c], R25, 0x2, P1 ;  /* 0x00005b0016137a11 */ /* 0x000fe400008f1419 */
[----:B------:R-:W-:Y:S01]  /*2fb0*/  ISETP.NE.AND P1, PT, R9, 0x1, PT ;  /* 0x000000010900780c */ /* 0x000fe20003f25270 */
[----:B-----5:R-:W-:-:S05]  /*2fc0*/  FMUL.FTZ R23, R28, R23 ;  /* 0x000000171c177220 */ /* 0x020fca0000410000 */
[----:B------:R0:W-:Y:S07]  /*2fd0*/  RED.E.ADD.F32.FTZ.RN.STRONG.GPU [R18.64], R23 ;  /* 0x000000171200798e */ /* 0x0001ee000c10e788 */
[----:B------:R-:W-:Y:S05]  /*2fe0*/  @!P1 BRA `(.L_x_274) ;  /* 0x000001e000009947 */ /* 0x000fea0003800000 */
[----:B0-----:R-:W0:Y:S01]  /*2ff0*/  LDS R19, [R24+0x4] ;  /* 0x0000040018137984 */ /* 0x001e220000000800 */
[----:B------:R-:W-:-:S04]  /*3000*/  IADD3 R18, R35, 0x1, RZ ;  /* 0x0000000123127810 */ /* 0x000fc80007ffe0ff */
[----:B------:R-:W-:-:S04]  /*3010*/  IMNMX R18, R18, UR6, PT ;  /* 0x0000000612127c17 */ /* 0x000fc8000b800200 */
[----:B------:R-:W-:-:S04]  /*3020*/  IMNMX R25, RZ, R18, !PT ;  /* 0x00000012ff197217 */ /* 0x000fc80007800200 */
[----:B------:R-:W-:Y:S01]  /*3030*/  SHF.R.S32.HI R18, RZ, 0x1f, R25 ;  /* 0x0000001fff127819 */ /* 0x000fe20000011419 */
[----:B------:R-:W-:-:S04]  /*3040*/  IMAD.WIDE.U32 R22, R25, c[0x0][0x1a8], R20 ;  /* 0x00006a0019167a25 */ /* 0x000fc800078e0014 */
[----:B------:R-:W-:-:S04]  /*3050*/  IMAD R18, R18, c[0x0][0x1a8], RZ ;  /* 0x00006a0012127a24 */ /* 0x000fc800078e02ff */
[----:B------:R-:W-:Y:S01]  /*3060*/  IMAD R25, R25, c[0x0][0x1ac], R18 ;  /* 0x00006b0019197a24 */ /* 0x000fe200078e0212 */
[----:B------:R-:W-:-:S03]  /*3070*/  LEA R18, P1, R22, c[0x0][0x168], 0x2 ;  /* 0x00005a0016127a11 */ /* 0x000fc600078210ff */
[----:B------:R-:W-:Y:S02]  /*3080*/  IMAD.IADD R25, R23, 0x1, R25 ;  /* 0x0000000117197824 */ /* 0x000fe400078e0219 */
[----:B0-----:R-:W-:-:S03]  /*3090*/  FMUL.FTZ R23, R32, R19 ;  /* 0x0000001320177220 */ /* 0x001fc60000410000 */
[----:B------:R-:W-:Y:S02]  /*30a0*/  LEA.HI.X R19, R22, c[0x0][0x16c], R25, 0x2, P1 ;  /* 0x00005b0016137a11 */ /* 0x000fe400008f1419 */
[----:B------:R-:W-:Y:S01]  /*30b0*/  ISETP.NE.AND P1, PT, R9, 0x2, PT ;  /* 0x000000020900780c */ /* 0x000fe20003f25270 */
[----:B------:R-:W-:-:S05]  /*30c0*/  FMUL.FTZ R23, R28, R23 ;  /* 0x000000171c177220 */ /* 0x000fca0000410000 */
        /* <DEDUP_REMOVED lines=10> */
[----:B------:R-:W-:-:S04]  /*3170*/  LEA R18, P1, R20, c[0x0][0x168], 0x2 ;  /* 0x00005a0014127a11 */ /* 0x000fc800078210ff */
[----:B------:R-:W-:Y:S01]  /*3180*/  IADD3 R23, R21, R23, RZ ;  /* 0x0000001715177210 */ /* 0x000fe20007ffe0ff */
[----:B0-----:R-:W-:-:S03]  /*3190*/  FMUL.FTZ R21, R32, R19 ;  /* 0x0000001320157220 */ /* 0x001fc60000410000 */
[----:B------:R-:W-:Y:S01]  /*31a0*/  LEA.HI.X R19, R20, c[0x0][0x16c], R23, 0x2, P1 ;  /* 0x00005b0014137a11 */ /* 0x000fe200008f1417 */
[----:B------:R-:W-:-:S05]  /*31b0*/  FMUL.FTZ R21, R28, R21 ;  /* 0x000000151c157220 */ /* 0x000fca0000410000 */
[----:B------:R0:W-:Y:S02]  /*31c0*/  RED.E.ADD.F32.FTZ.RN.STRONG.GPU [R18.64], R21 ;  /* 0x000000151200798e */ /* 0x0001e4000c10e788 */
.L_x_274:
[----:B------:R-:W-:Y:S05]  /*31d0*/  BSYNC B1 ;  /* 0x0000000000017941 */ /* 0x000fea0003800000 */
.L_x_273:
[----:B------:R-:W-:-:S04]  /*31e0*/  IADD3 R30, R30, 0x1, RZ ;  /* 0x000000011e1e7810 */ /* 0x000fc80007ffe0ff */
[----:B------:R-:W-:-:S13]  /*31f0*/  ISETP.GE.AND P1, PT, R30, R7, PT ;  /* 0x000000071e00720c */ /* 0x000fda0003f26270 */
[----:B------:R-:W-:Y:S05]  /*3200*/  @!P1 BRA `(.L_x_278) ;  /* 0xfffff71000009947 */ /* 0x000fea000383ffff */
.L_x_272:
[----:B------:R-:W-:Y:S05]  /*3210*/  BSYNC B0 ;  /* 0x0000000000007941 */ /* 0x000fea0003800000 */
.L_x_271:
[----:B------:R-:W-:-:S04]  /*3220*/  IADD3 R8, R8, c[0x0][0x14], RZ ;  /* 0x0000050008087a10 */ /* 0x000fc80007ffe0ff */
[----:B------:R-:W-:-:S13]  /*3230*/  ISETP.GE.AND P1, PT, R8, UR4, PT ;  /* 0x0000000408007c0c */ /* 0x000fda000bf26270 */
[----:B------:R-:W-:Y:S05]  /*3240*/  @!P1 BRA `(.L_x_279) ;  /* 0xfffff38000009947 */ /* 0x000fea000383ffff */
[----:B------:R-:W-:Y:S05]  /*3250*/  EXIT ;  /* 0x000000000000794d */ /* 0x000fea0003800000 */
.L_x_196:
        /* <DEDUP_REMOVED lines=9> */
[----:B------:R-:W-:Y:S02]  /*32f0*/  SHF.R.S32.HI R6, RZ, 0x1f, R14 ;  /* 0x0000001fff067819 */ /* 0x000fe4000001140e */
[C---:B------:R-:W-:Y:S01]  /*3300*/  IMAD R9, R5.reuse, c[0x0][0x1e8], RZ ;  /* 0x00007a0005097a24 */ /* 0x040fe200078e02ff */
[----:B------:R-:W-:Y:S01]  /*3310*/  ISETP.NE.AND P0, PT, RZ, c[0x0][0x178], PT ;  /* 0x00005e00ff007a0c */ /* 0x000fe20003f05270 */
[----:B------:R-:W-:Y:S02]  /*3320*/  IMAD R5, R5, c[0x0][0x1a0], RZ ;  /* 0x0000680005057a24 */ /* 0x000fe400078e02ff */
[----:B------:R-:W-:-:S02]  /*3330*/  IMAD R9, R10, c[0x0][0x1ec], R9 ;  /* 0x00007b000a097a24 */ /* 0x000fc400078e0209 */
[C---:B------:R-:W-:Y:S02]  /*3340*/  IMAD R5, R10.reuse, c[0x0][0x1a4], R5 ;  /* 0x000069000a057a24 */ /* 0x040fe400078e0205 */
[----:B------:R-:W-:Y:S01]  /*3350*/  IMAD.WIDE.U32 R10, R10, c[0x0][0x1a0], RZ ;  /* 0x000068000a0a7a25 */ /* 0x000fe200078e00ff */
[----:B------:R-:W-:-:S03]  /*3360*/  IADD3 R3, R3, R9, RZ ;  /* 0x0000000903037210 */ /* 0x000fc60007ffe0ff */
[----:B------:R-:W-:Y:S01]  /*3370*/  IMAD.IADD R11, R11, 0x1, R5 ;  /* 0x000000010b0b7824 */ /* 0x000fe200078e0205 */
[----:B0-----:R-:W0:Y:S01]  /*3380*/  MUFU.RCP R8, R8 ;  /* 0x0000000800087308 */ /* 0x001e220000001000 */
[C---:B------:R-:W-:Y:S02]  /*3390*/  IMAD R5, R6.reuse, c[0x0][0x1a8], RZ ;  /* 0x00006a0006057a24 */ /* 0x040fe400078e02ff */
[----:B------:R-:W-:Y:S02]  /*33a0*/  IMAD R9, R6, c[0x0][0x1f0], RZ ;  /* 0x00007c0006097a24 */ /* 0x000fe400078e02ff */
[C---:B------:R-:W-:Y:S02]  /*33b0*/  IMAD R13, R14.reuse, c[0x0][0x1ac], R5 ;  /* 0x00006b000e0d7a24 */ /* 0x040fe400078e0205 */
[C---:B------:R-:W-:Y:S02]  /*33c0*/  IMAD R9, R14.reuse, c[0x0][0x1f4], R9 ;  /* 0x00007d000e097a24 */ /* 0x040fe400078e0209 */
[----:B------:R-:W-:-:S04]  /*33d0*/  IMAD.WIDE.U32 R2, R14, c[0x0][0x1f0], R2 ;  /* 0x00007c000e027a25 */ /* 0x000fc800078e0002 */
[----:B------:R-:W-:Y:S02]  /*33e0*/  IMAD.MOV.U32 R6, RZ, RZ, RZ ;  /* 0x000000ffff067224 */ /* 0x000fe400078e00ff */
[----:B------:R-:W-:Y:S01]  /*33f0*/  IMAD.IADD R9, R3, 0x1, R9 ;  /* 0x0000000103097824 */ /* 0x000fe200078e0209 */
[----:B0-----:R-:W-:-:S06]  /*3400*/  IADD3 R7, R8, 0xffffffe, RZ ;  /* 0x0ffffffe08077810 */ /* 0x001fcc0007ffe0ff */
[----:B------:R-:W0:Y:S02]  /*3410*/  F2I.FTZ.U32.TRUNC.NTZ R7, R7 ;  /* 0x0000000700077305 */ /* 0x000e24000021f000 */
[----:B0-----:R-:W-:-:S05]  /*3420*/  IADD3 R15, RZ, -R7, RZ ;  /* 0x80000007ff0f7210 */ /* 0x001fca0007ffe0ff */
[----:B------:R-:W-:Y:S02]  /*3430*/  IMAD R5, R15, R4, RZ ;  /* 0x000000040f057224 */ /* 0x000fe400078e02ff */
[----:B------:R-:W-:Y:S01]  /*3440*/  IMAD.WIDE.U32 R14, R14, c[0x0][0x1a8], R10 ;  /* 0x00006a000e0e7a25 */ /* 0x000fe200078e000a */
[----:B------:R-:W-:-:S03]  /*3450*/  MOV R11, UR4 ;  /* 0x00000004000b7c02 */ /* 0x000fc60008000f00 */
[----:B------:R-:W-:Y:S01]  /*3460*/  IMAD.HI.U32 R5, R7, R5, R6 ;  /* 0x0000000507057227 */ /* 0x000fe200078e0006 */
[----:B------:R-:W-:Y:S02]  /*3470*/  LOP3.LUT R6, RZ, c[0x0][0x178], RZ, 0x33, !PT ;  /* 0x00005e00ff067a12 */ /* 0x000fe400078e33ff */
[----:B------:R-:W-:Y:S02]  /*3480*/  IADD3 R7, R15, R13, RZ ;  /* 0x0000000d0f077210 */ /* 0x000fe40007ffe0ff */
.L_x_280:
        /* <DEDUP_REMOVED lines=8> */
[----:B------:R-:W-:Y:S01]  /*3510*/  @!P2 IADD3 R13, R13, -R12, RZ ;  /* 0x8000000c0d0da210 */ /* 0x000fe20007ffe0ff */
[----:B------:R-:W-:Y:S01]  /*3520*/  IMAD.MOV.U32 R12, RZ, RZ, R2 ;  /* 0x000000ffff0c7224 */ /* 0x000fe200078e0002 */
[----:B------:R-:W-:Y:S02]  /*3530*/  @!P2 IADD3 R8, R8, 0x1, RZ ;  /* 0x000000010808a810 */ /* 0x000fe40007ffe0ff */
[----:B------:R-:W-:Y:S02]  /*3540*/  ISETP.GE.U32.AND P1, PT, R13, R4, PT ;  /* 0x000000040d00720c */ /* 0x000fe40003f26070 */
[----:B------:R-:W-:-:S11]  /*3550*/  MOV R13, R9 ;  /* 0x00000009000d7202 */ /* 0x000fd60000000f00 */
[----:B------:R-:W-:-:S05]  /*3560*/  @P1 IADD3 R8, R8, 0x1, RZ ;  /* 0x0000000108081810 */ /* 0x000fca0007ffe0ff */
[----:B------:R-:W-:-:S05]  /*3570*/  @!P3 IMAD.MOV R8, RZ, RZ, -R8 ;  /* 0x000000ffff08b224 */ /* 0x000fca00078e0a08 */
[----:B------:R-:W-:-:S04]  /*3580*/  SEL R19, R6, R8, !P0 ;  /* 0x0000000806137207 */ /* 0x000fc80004000000 */
[C---:B------:R-:W-:Y:S01]  /*3590*/  IADD3 R8, -R19.reuse, RZ, RZ ;  /* 0x000000ff13087210 */ /* 0x040fe20007ffe1ff */
[----:B------:R-:W-:Y:S01]  /*35a0*/  IMAD.WIDE.U32 R12, R19, c[0x0][0x1d8], R12 ;  /* 0x00007600130c7a25 */ /* 0x000fe200078e000c */
[----:B------:R-:W-:-:S03]  /*35b0*/  SHF.R.S32.HI R10, RZ, 0x1f, R19 ;  /* 0x0000001fff0a7819 */ /* 0x000fc60000011413 */
        /* <DEDUP_REMOVED lines=11> */
[----:B------:R0:W2:Y:S01]  /*3670*/  LDG.E R21, [R16.64] ;  /* 0x0000000810157981 */ /* 0x0000a2000c1e1900 */
        /* <DEDUP_REMOVED lines=10> */
[----:B0-----:R-:W-:-:S04]  /*3720*/  LEA R16, P1, R12, c[0x0][0x168], 0x2 ;  /* 0x00005a000c107a11 */ /* 0x001fc800078210ff */
[----:B------:R-:W-:-:S04]  /*3730*/  IADD3 R13, R13, R19, RZ ;  /* 0x000000130d0d7210 */ /* 0x000fc80007ffe0ff */
[----:B------:R-:W-:Y:S02]  /*3740*/  LEA.HI.X R17, R12, c[0x0][0x16c], R13, 0x2, P1 ;  /* 0x00005b000c117a11 */ /* 0x000fe400008f140d */
[----:B------:R-:W-:-:S03]  /*3750*/  ISETP.GE.AND P1, PT, R11, R0, PT ;  /* 0x000000000b00720c */ /* 0x000fc60003f26270 */
[----:B--2---:R0:W-:Y:S10]  /*3760*/  STG.E [R16.64], R21 ;  /* 0x0000001510007986 */ /* 0x0041f4000c101908 */
[----:B------:R-:W-:Y:S05]  /*3770*/  @!P1 BRA `(.L_x_280) ;  /* 0xfffffd1000009947 */ /* 0x000fea000383ffff */
[----:B------:R-:W-:Y:S05]  /*3780*/  EXIT ;  /* 0x000000000000794d */ /* 0x000fea0003800000 */
        .weak           $__internal_2_$__cuda_sm20_dblrcp_rn_slowpath_v3
        .type           $__internal_2_$__cuda_sm20_dblrcp_rn_slowpath_v3,@function
        .size           $__internal_2_$__cuda_sm20_dblrcp_rn_slowpath_v3,(.L_x_1737 - $__internal_2_$__cuda_sm20_dblrcp_rn_slowpath_v3)
$__internal_2_$__cuda_sm20_dblrcp_rn_slowpath_v3:
        /* <DEDUP_REMOVED lines=25> */
.L_x_284:
[----:B------:R-:W0:Y:S01]  /*3920*/  DMUL R16, R16, 8.11296384146066816958e+31 ;  /* 0x4690000010107828 */ /* 0x000e220000000000 */
[----:B------:R-:W-:-:S05]  /*3930*/  MOV R18, R23 ;  /* 0x0000001700127202 */ /* 0x000fca0000000f00 */
        /* <DEDUP_REMOVED lines=8> */
.L_x_282:
[----:B------:R-:W-:Y:S01]  /*39c0*/  LOP3.LUT R21, R17, 0x80000, RZ, 0xfc, !PT ;  /* 0x0008000011157812 */ /* 0x000fe200078efcff */
[----:B------:R-:W-:Y:S02]  /*39d0*/  IMAD.MOV.U32 R20, RZ, RZ, R16 ;  /* 0x000000ffff147224 */ /* 0x000fe400078e0010 */
.L_x_283:
[----:B------:R-:W-:Y:S05]  /*39e0*/  BSYNC B0 ;  /* 0x0000000000007941 */ /* 0x000fea0003800000 */
.L_x_281:
[----:B0-----:R-:W-:Y:S01]  /*39f0*/  HFMA2.MMA R17, -RZ, RZ, 0, 0 ;  /* 0x00000000ff117435 */ /* 0x001fe200000001ff */
[----:B------:R-:W-:-:S05]  /*3a00*/  MOV R16, R8 ;  /* 0x0000000800107202 */ /* 0x000fca0000000f00 */
[----:B------:R-:W-:Y:S05]  /*3a10*/  RET.REL.NODEC R16 `(_ZN2at6native54_GLOBAL__N__aa9a477a_21_UpSampleBilinear2d_cu_607db5e336upsample_gen2d_aa_backward_out_frameIffNS0_18upsample_antialias20BicubicFilterFunctorEEEvT0_S5_NS_27GenericPackedTensorAccessorIT_Lm4ENS_16DefaultPtrTraitsElEENS6_IKS7_Lm4ES8_lEERKT1_) ;  /* 0xffffc5e010007950 */ /* 0x000fea0003c3ffff */
.L_x_285:
        /* <DEDUP_REMOVED lines=14> */
.L_x_1737:


//--------------------- .text._ZN2at6native54_GLOBAL__N__aa9a477a_21_UpSampleBilinear2d_cu_607db5e336upsample_gen2d_aa_backward_out_frameIddNS0_18upsample_antialias20BicubicFilterFunctorEEEvT0_S5_NS_27GenericPackedTensorAccessorIT_Lm4ENS_16DefaultPtrTraitsElEENS6_IKS7_Lm4ES8_lEERKT1_ --------------------------
	.section	.text._ZN2at6native54_GLOBAL__N__aa9a477a_21_UpSampleBilinear2d_cu_607db5e336upsample_gen2d_aa_backward_out_frameIddNS0_18upsample_antialias20BicubicFilterFunctorEEEvT0_S5_NS_27GenericPackedTensorAccessorIT_Lm4ENS_16DefaultPtrTraitsElEENS6_IKS7_Lm4ES8_lEERKT1_,"ax",@progbits
	.sectioninfo	@"SHI_REGISTERS=40"
	.align	128
.text._ZN2at6native54_GLOBAL__N__aa9a477a_21_UpSampleBilinear2d_cu_607db5e336upsample_gen2d_aa_backward_out_frameIddNS0_18upsample_antialias20BicubicFilterFunctorEEEvT0_S5_NS_27GenericPackedTensorAccessorIT_Lm4ENS_16DefaultPtrTraitsElEENS6_IKS7_Lm4ES8_lEERKT1_:
        .type           _ZN2at6native54_GLOBAL__N__aa9a477a_21_UpSampleBilinear2d_cu_607db5e336upsample_gen2d_aa_backward_out_frameIddNS0_18upsample_antialias20BicubicFilterFunctorEEEvT0_S5_NS_27GenericPackedTensorAccessorIT_Lm4ENS_16DefaultPtrTraitsElEENS6_IKS7_Lm4ES8_lEERKT1_,@function
        .size           _ZN2at6native54_GLOBAL__N__aa9a477a_21_UpSampleBilinear2d_cu_607db5e336upsample_gen2d_aa_backward_out_frameIddNS0_18upsample_antialias20BicubicFilterFunctorEEEvT0_S5_NS_27GenericPackedTensorAccessorIT_Lm4ENS_16DefaultPtrTraitsElEENS6_IKS7_Lm4ES8_lEERKT1_,(.L_x_1739 - _ZN2at6native54_GLOBAL__N__aa9a477a_21_UpSampleBilinear2d_cu_607db5e336upsample_gen2d_aa_backward_out_frameIddNS0_18upsample_antialias20BicubicFilterFunctorEEEvT0_S5_NS_27GenericPackedTensorAccessorIT_Lm4ENS_16DefaultPtrTraitsElEENS6_IKS7_Lm4ES8_lEERKT1_)
        .other          _ZN2at6native54_GLOBAL__N__aa9a477a_21_UpSampleBilinear2d_cu_607db5e336upsample_gen2d_aa_backward_out_frameIddNS0_18upsample_antialias20BicubicFilterFunctorEEEvT0_S5_NS_27GenericPackedTensorAccessorIT_Lm4ENS_16DefaultPtrTraitsElEENS6_IKS7_Lm4ES8_lEERKT1_,@"STO_CUDA_ENTRY STV_DEFAULT"
_ZN2at6native54_GLOBAL__N__aa9a477a_21_UpSampleBilinear2d_cu_607db5e336upsample_gen2d_aa_backward_out_frameIddNS0_18upsample_antialias20BicubicFilterFunctorEEEvT0_S5_NS_27GenericPackedTensorAccessorIT_Lm4ENS_16DefaultPtrTraitsElEENS6_IKS7_Lm4ES8_lEERKT1_:
        /* <DEDUP_REMOVED lines=16> */
[----:B------:R-:W-:Y:S01]  /*0100*/  IMAD.MOV.U32 R18, RZ, RZ, c[0x0][0x160] ;  /* 0x00005800ff127624 */ /* 0x000fe200078e00ff */
[----:B------:R-:W0:Y:S01]  /*0110*/  I2F.F64 R16, R4 ;  /* 0x0000000400107312 */ /* 0x000e220000201c00 */
[----:B------:R-:W-:Y:S01]  /*0120*/  IMAD.MOV.U32 R19, RZ, RZ, c[0x0][0x164] ;  /* 0x00005900ff137624 */ /* 0x000fe200078e00ff */
[----:B------:R-:W-:Y:S01]  /*0130*/  BSSY B0, `(.L_x_287) ;  /* 0x00001a2000007945 */ /* 0x000fe20003800000 */
[----:B------:R-:W-:Y:S02]  /*0140*/  IMAD.MOV.U32 R14, RZ, RZ, c[0x0][0x168] ;  /* 0x00005a00ff0e7624 */ /* 0x000fe400078e00ff */
[----:B------:R-:W-:Y:S02]  /*0150*/  IMAD.MOV.U32 R15, RZ, RZ, c[0x0][0x16c] ;  /* 0x00005b00ff0f7624 */ /* 0x000fe400078e00ff */
[----:B------:R-:W-:Y:S01]  /*0160*/  DADD R6, R18, c[0x0][0x160] ;  /* 0x0000580012067629 */ /* 0x000fe20000000000 */
[----:B------:R-:W1:Y:S03]  /*0170*/  I2F.F64 R12, R5 ;  /* 0x00000005000c7312 */ /* 0x000e660000201c00 */
[----:B------:R-:W-:-:S04]  /*0180*/  DADD R2, R14, c[0x0][0x168] ;  /* 0x00005a000e027629 */ /* 0x000fc80000000000 */
[----:B------:R-:W2:-:S04]  /*0190*/  DSETP.GE.AND P0, PT, R18, 1, PT ;  /* 0x3ff000001200742a */ /* 0x000e880003f06000 */
[----:B------:R-:W3:Y:S02]  /*01a0*/  DSETP.GE.AND P1, PT, R14, 1, PT ;  /* 0x3ff000000e00742a */ /* 0x000ee40003f26000 */
[----:B--2---:R-:W-:Y:S02]  /*01b0*/  FSEL R6, R6, RZ, P0 ;  /* 0x000000ff06067208 */ /* 0x004fe40000000000 */
[----:B------:R-:W-:Y:S01]  /*01c0*/  FSEL R7, R7, 2, P0 ;  /* 0x4000000007077808 */ /* 0x000fe20000000000 */
[----:B0-----:R-:W0:Y:S01]  /*01d0*/  DADD R16, R16, 0.5 ;  /* 0x3fe0000010107429 */ /* 0x001e220000000000 */
[----:B---3--:R-:W-:Y:S02]  /*01e0*/  FSEL R2, R2, RZ, P1 ;  /* 0x000000ff02027208 */ /* 0x008fe40000800000 */
[----:B------:R-:W-:Y:S01]  /*01f0*/  FSEL R3, R3, 2, P1 ;  /* 0x4000000003037808 */ /* 0x000fe20000800000 */
[----:B------:R-:W2:Y:S01]  /*0200*/  F2F.F32.F64 R9, R6 ;  /* 0x0000000600097310 */ /* 0x000ea20000301000 */
[----:B------:R-:W2:-:S04]  /*0210*/  DSETP.GEU.AND P0, PT, |R6|, c[0x2][0x0], PT ;  /* 0x008000000600762a */ /* 0x000e880003f0e200 */
[----:B------:R-:W-:-:S03]  /*0220*/  DSETP.GEU.AND P2, PT, |R2|, c[0x2][0x0], PT ;  /* 0x008000000200762a */ /* 0x000fc60003f4e200 */
[----:B------:R-:W3:Y:S01]  /*0230*/  F2F.F32.F64 R22, R2 ;  /* 0x0000000200167310 */ /* 0x000ee20000301000 */
[----:B-1----:R-:W1:-:S04]  /*0240*/  DADD R12, R12, 0.5 ;  /* 0x3fe000000c0c7429 */ /* 0x002e480000000000 */
[----:B0-----:R-:W0:Y:S02]  /*0250*/  DFMA R10, R16, c[0x0][0x168], -R2 ;  /* 0x00005a00100a7a2b */ /* 0x001e240000000802 */
[----:B--2---:R-:W-:Y:S02]  /*0260*/  @!P0 FMUL R9, R9, 1.175494350822287508e-38 ;  /* 0x0080000009098820 */ /* 0x004fe40000400000 */
[----:B-1----:R-:W-:Y:S01]  /*0270*/  DFMA R20, R12, c[0x0][0x160], -R6 ;  /* 0x000058000c147a2b */ /* 0x002fe20000000806 */
[----:B------:R-:W-:-:S03]  /*0280*/  ISETP.NE.AND P0, PT, R8, RZ, PT ;  /* 0x000000ff0800720c */ /* 0x000fc60003f05270 */
[----:B0-----:R-:W0:Y:S01]  /*0290*/  DADD R10, R10, 0.5 ;  /* 0x3fe000000a0a7429 */ /* 0x001e220000000000 */
[----:B------:R-:W1:Y:S01]  /*02a0*/  F2I.FTZ.CEIL.NTZ R9, R9 ;  /* 0x0000000900097305 */ /* 0x000e62000021b100 */
[----:B---3--:R-:W-:Y:S02]  /*02b0*/  @!P2 FMUL R22, R22, 1.175494350822287508e-38 ;  /* 0x008000001616a820 */ /* 0x008fe40000400000 */
[----:B------:R-:W2:-:S04]  /*02c0*/  DFMA R18, R16, c[0x0][0x168], R2 ;  /* 0x00005a0010127a2b */ /* 0x000e880000000002 */
[----:B------:R-:W3:Y:S01]  /*02d0*/  DFMA R6, R12, c[0x0][0x160], R6 ;  /* 0x000058000c067a2b */ /* 0x000ee20000000006 */
[----:B0-----:R3:W0:Y:S03]  /*02e0*/  F2I.F64.TRUNC R4, R10 ;  /* 0x0000000a00047311 */ /* 0x001626000030d100 */
[----:B------:R-:W-:-:S04]  /*02f0*/  DADD R20, R20, 0.5 ;  /* 0x3fe0000014147429 */ /* 0x000fc80000000000 */
[----:B--2---:R-:W2:Y:S01]  /*0300*/  DADD R18, R18, 0.5 ;  /* 0x3fe0000012127429 */ /* 0x004ea20000000000 */
[----:B------:R-:W4:Y:S01]  /*0310*/  F2I.FTZ.CEIL.NTZ R22, R22 ;  /* 0x0000001600167305 */ /* 0x000f22000021b100 */
[----:B-1----:R-:W-:Y:S02]  /*0320*/  IMAD.SHL.U32 R2, R9, 0x2, RZ ;  /* 0x0000000209027824 */ /* 0x002fe400078e00ff */
[----:B---3--:R-:W1:-:S05]  /*0330*/  DADD R10, R6, 0.5 ;  /* 0x3fe00000060a7429 */ /* 0x008e4a0000000000 */
[----:B--2---:R2:W3:Y:S01]  /*0340*/  F2I.F64.TRUNC R5, R18 ;  /* 0x0000001200057311 */ /* 0x0044e2000030d100 */
[----:B0-----:R-:W-:-:S07]  /*0350*/  IMNMX R4, RZ, R4, !PT ;  /* 0x00000004ff047217 */ /* 0x001fce0007800200 */
[----:B------:R0:W5:Y:S01]  /*0360*/  F2I.F64.TRUNC R20, R20 ;  /* 0x0000001400147311 */ /* 0x000162000030d100 */
[----:B----4-:R-:W-:-:S05]  /*0370*/  IMAD.SHL.U32 R3, R22, 0x2, RZ ;  /* 0x0000000216037824 */ /* 0x010fca00078e00ff */
[----:B--2---:R-:W-:Y:S02]  /*0380*/  IADD3 R19, R3, 0x1, RZ ;  /* 0x0000000103137810 */ /* 0x004fe40007ffe0ff */
[----:B-1----:R1:W2:Y:S01]  /*0390*/  F2I.F64.TRUNC R7, R10 ;  /* 0x0000000a00077311 */ /* 0x0022a2000030d100 */
[----:B---3--:R-:W-:Y:S02]  /*03a0*/  IMNMX R5, R5, c[0x0][0x190], PT ;  /* 0x0000640005057a17 */ /* 0x008fe40003800200 */
[----:B0-----:R-:W-:Y:S02]  /*03b0*/  IADD3 R21, R2, 0x1, RZ ;  /* 0x0000000102157810 */ /* 0x001fe40007ffe0ff */
[----:B-----5:R-:W-:-:S03]  /*03c0*/  IMNMX R6, RZ, R20, !PT ;  /* 0x00000014ff067217 */ /* 0x020fc60007800200 */
[----:B------:R-:W-:Y:S02]  /*03d0*/  IMAD R18, R21, R8, RZ ;  /* 0x0000000815127224 */ /* 0x000fe400078e02ff */
[----:B------:R-:W-:Y:S02]  /*03e0*/  IMAD.IADD R8, R5, 0x1, -R4 ;  /* 0x0000000105087824 */ /* 0x000fe400078e0a04 */
[C---:B-1----:R-:W-:Y:S02]  /*03f0*/  IMAD R10, R19.reuse, c[0x0][0x0], R18 ;  /* 0x00000000130a7a24 */ /* 0x042fe400078e0212 */
[----:B------:R-:W-:Y:S01]  /*0400*/  IMAD R11, R19, R0, RZ ;  /* 0x00000000130b7224 */ /* 0x000fe200078e02ff */
[----:B--2---:R-:W-:-:S05]  /*0410*/  IMNMX R7, R7, c[0x0][0x188], PT ;  /* 0x0000620007077a17 */ /* 0x004fca0003800200 */
[----:B------:R-:W-:Y:S01]  /*0420*/  IMAD.IADD R9, R7, 0x1, -R6 ;  /* 0x0000000107097824 */ /* 0x000fe200078e0a06 */
[----:B------:R-:W-:Y:S05]  /*0430*/  @P0 BRA `(.L_x_288) ;  /* 0x0000171000000947 */ /* 0x000fea0003800000 */
[----:B------:R-:W0:Y:S02]  /*0440*/  I2F.F64 R18, R4 ;  /* 0x0000000400127312 */ /* 0x000e240000201c00 */
[----:B0-----:R0:W1:Y:S02]  /*0450*/  DFMA R16, -R16, c[0x0][0x168], R18 ;  /* 0x00005a0010107a2b */ /* 0x0010640000000112 */
[----:B0-----:R-:W-:Y:S02]  /*0460*/  IMAD.MOV.U32 R18, RZ, RZ, 0x0 ;  /* 0x00000000ff127424 */ /* 0x001fe400078e00ff */
[----:B------:R-:W-:Y:S01]  /*0470*/  IMAD.MOV.U32 R19, RZ, RZ, 0x3ff00000 ;  /* 0x3ff00000ff137424 */ /* 0x000fe200078e00ff */
[----:B------:R-:W-:Y:S05]  /*0480*/  @!P1 BRA `(.L_x_289) ;  /* 0x0000012000009947 */ /* 0x000fea0003800000 */
[----:B-1----:R-:W0:Y:S01]  /*0490*/  MUFU.RCP64H R19, c[0x0][0x16c] ;  /* 0x00005b0000137b08 */ /* 0x002e220000001800 */
[----:B------:R-:W-:-:S05]  /*04a0*/  IMAD.MOV.U32 R22, RZ, RZ, c[0x0][0x16c] ;  /* 0x00005b00ff167624 */ /* 0x000fca00078e00ff */
[----:B------:R-:W-:-:S04]  /*04b0*/  IADD3 R18, R22, 0x300402, RZ ;  /* 0x0030040216127810 */ /* 0x000fc80007ffe0ff */
[----:B------:R-:W-:Y:S02]  /*04c0*/  FSETP.GEU.AND P0, PT, |R18|, 5.8789094863358348022e-39, PT ;  /* 0x004004021200780b */ /* 0x000fe40003f0e200 */
[----:B0-----:R-:W0:-:S06]  /*04d0*/  DFMA R20, R18, -R14, 1 ;  /* 0x3ff000001214742b */ /* 0x001e0c000000080e */
[----:B0-----:R-:W0:-:S06]  /*04e0*/  DFMA R20, R20, R20, R20 ;  /* 0x000000141414722b */ /* 0x001e0c0000000014 */
[----:B0-----:R-:W0:-:S06]  /*04f0*/  DFMA R20, R18, R20, R18 ;  /* 0x000000141214722b */ /* 0x001e0c0000000012 */
[----:B0-----:R-:W0:-:S06]  /*0500*/  DFMA R14, R20, -R14, 1 ;  /* 0x3ff00000140e742b */ /* 0x001e0c000000080e */
[----:B0-----:R0:W1:Y:S01]  /*0510*/  DFMA R18, R20, R14, R20 ;  /* 0x0000000e1412722b */ /* 0x0010620000000014 */
[----:B------:R-:W-:Y:S05]  /*0520*/  @P0 BRA `(.L_x_289) ;  /* 0x0000008000000947 */ /* 0x000fea0003800000 */
[----:B0-----:R-:W-:Y:S01]  /*0530*/  LOP3.LUT R14, R22, 0x7fffffff, RZ, 0xc0, !PT ;  /* 0x7fffffff160e7812 */ /* 0x001fe200078ec0ff */
[----:B------:R-:W-:Y:S01]  /*0540*/  IMAD.MOV.U32 R20, RZ, RZ, c[0x0][0x168] ;  /* 0x00005a00ff147624 */ /* 0x000fe200078e00ff */
[----:B------:R-:W-:Y:S01]  /*0550*/  MOV R26, 0x590 ;  /* 0x00000590001a7802 */ /* 0x000fe20000000f00 */
[----:B------:R-:W-:Y:S01]  /*0560*/  IMAD.MOV.U32 R15, RZ, RZ, c[0x0][0x16c] ;  /* 0x00005b00ff0f7624 */ /* 0x000fe200078e00ff */
[----:B------:R-:W-:Y:S02]  /*0570*/  IADD3 R25, R14, -0x100000, RZ ;  /* 0xfff000000e197810 */ /* 0x000fe40007ffe0ff */
[----:B-1----:R-:W-:Y:S05]  /*0580*/  CALL.REL.NOINC `($__internal_3_$__cuda_sm20_dblrcp_rn_slowpath_v3) ;  /* 0x000041b000007944 */ /* 0x002fea0003c00000 */
[----:B-1----:R-:W-:Y:S02]  /*0590*/  IMAD.MOV.U32 R18, RZ, RZ, R22 ;  /* 0x000000ffff127224 */ /* 0x002fe400078e0016 */
[----:B------:R-:W-:Y:S02]  /*05a0*/  IMAD.MOV.U32 R19, RZ, RZ, R23 ;  /* 0x000000ffff137224 */ /* 0x000fe400078e0017 */
.L_x_289:
[----:B-1----:R-:W-:Y:S01]  /*05b0*/  ISETP.GE.AND P0, PT, R8, 0x1, PT ;  /* 0x000000010800780c */ /* 0x002fe20003f06270 */
[----:B------:R-:W-:Y:S01]  /*05c0*/  BSSY B1, `(.L_x_290) ;  /* 0x00000a9000017945 */ /* 0x000fe20003800000 */
[----:B0-----:R-:W-:-:S11]  /*05d0*/  CS2R R14, SRZ ;  /* 0x00000000000e7805 */ /* 0x001fd6000001ff00 */
[----:B------:R-:W-:Y:S05]  /*05e0*/  @!P0 BRA `(.L_x_291) ;  /* 0x00000a6000008947 */ /* 0x000fea0003800000 */
[----:B------:R-:W-:Y:S01]  /*05f0*/  LOP3.LUT R15, RZ, R5, RZ, 0x33, !PT ;  /* 0x00000005ff0f7212 */ /* 0x000fe200078e33ff */
[----:B------:R-:W-:Y:S01]  /*0600*/  BSSY B2, `(.L_x_292) ;  /* 0x0000082000027945 */ /* 0x000fe20003800000 */
[----:B------:R-:W-:Y:S01]  /*0610*/  LOP3.LUT R27, R8, 0x3, RZ, 0xc0, !PT ;  /* 0x00000003081b7812 */ /* 0x000fe200078ec0ff */
[----:B------:R-:W-:Y:S01]  /*0620*/  IMAD.MOV.U32 R28, RZ, RZ, RZ ;  /* 0x000000ffff1c7224 */ /* 0x000fe200078e00ff */
[----:B------:R-:W-:-:S04]  /*0630*/  IADD3 R15, -R15, -0x2, -R4 ;  /* 0xfffffffe0f0f7810 */ /* 0x000fc80007ffe904 */
[----:B------:R-:W-:Y:S02]  /*0640*/  ISETP.GE.U32.AND P1, PT, R15, 0x3, PT ;  /* 0x000000030f00780c */ /* 0x000fe40003f26070 */
[----:B------:R-:W-:-:S11]  /*0650*/  CS2R R14, SRZ ;  /* 0x00000000000e7805 */ /* 0x000fd6000001ff00 */
[----:B------:R-:W-:Y:S05]  /*0660*/  @!P1 BRA `(.L_x_293) ;  /* 0x000007b000009947 */ /* 0x000fea0003800000 */
[----:B------:R-:W-:Y:S01]  /*0670*/  IADD3 R11, R3, 0x1, RZ ;  /* 0x00000001030b7810 */ /* 0x000fe20007ffe0ff */
[----:B------:R-:W-:Y:S01]  /*0680*/  IMAD.IADD R26, R8, 0x1, -R27 ;  /* 0x00000001081a7824 */ /* 0x000fe200078e0a1b */
[----:B------:R-:W-:Y:S01]  /*0690*/  CS2R R14, SRZ ;  /* 0x00000000000e7805 */ /* 0x000fe2000001ff00 */
[----:B------:R-:W-:Y:S02]  /*06a0*/  IMAD.MOV.U32 R28, RZ, RZ, RZ ;  /* 0x000000ffff1c7224 */ /* 0x000fe400078e00ff */
[----:B------:R-:W-:-:S04]  /*06b0*/  IMAD R11, R11, R0, RZ ;  /* 0x000000000b0b7224 */ /* 0x000fc800078e02ff */
[----:B------:R-:W-:Y:S02]  /*06c0*/  IMAD.SHL.U32 R0, R11, 0x8, RZ ;  /* 0x000000080b007824 */ /* 0x000fe400078e00ff */
.L_x_306:
[----:B------:R-:W0:Y:S01]  /*06d0*/  I2F.F64 R22, R28 ;  /* 0x0000001c00167312 */ /* 0x000e220000201c00 */
[----:B------:R-:W-:Y:S01]  /*06e0*/  BSSY B3, `(.L_x_294) ;  /* 0x0000017000037945 */ /* 0x000fe20003800000 */
[----:B0-----:R-:W0:-:S06]  /*06f0*/  DADD R22, R16, R22 ;  /* 0x0000000010167229 */ /* 0x001e0c0000000016 */
[----:B0-----:R-:W0:-:S06]  /*0700*/  DADD R22, R22, 0.5 ;  /* 0x3fe0000016167429 */ /* 0x001e0c0000000000 */
[----:B0-----:R-:W0:-:S06]  /*0710*/  DMUL R22, R22, R18 ;  /* 0x0000001216167228 */ /* 0x001e0c0000000000 */
[----:B0-----:R-:W-:-:S04]  /*0720*/  DADD R20, -RZ, -R22 ;  /* 0x00000000ff147229 */ /* 0x001fc80000000916 */
[----:B------:R-:W0:-:S06]  /*0730*/  DSETP.GEU.AND P1, PT, R22, RZ, PT ;  /* 0x000000ff1600722a */ /* 0x000e0c0003f2e000 */
[----:B0-----:R-:W-:Y:S02]  /*0740*/  FSEL R20, R20, R22, !P1 ;  /* 0x0000001614147208 */ /* 0x001fe40004800000 */
[----:B------:R-:W-:-:S06]  /*0750*/  FSEL R21, R21, R23, !P1 ;  /* 0x0000001715157208 */ /* 0x000fcc0004800000 */
[----:B------:R-:W0:-:S14]  /*0760*/  DSETP.GEU.AND P1, PT, R20, 1, PT ;  /* 0x3ff000001400742a */ /* 0x000e1c0003f2e000 */
[----:B0-----:R-:W-:Y:S05]  /*0770*/  @!P1 BRA `(.L_x_295) ;  /* 0x0000008000009947 */ /* 0x001fea0003800000 */
[----:B------:R-:W0:Y:S01]  /*0780*/  DSETP.GEU.AND P1, PT, R20, 2, PT ;  /* 0x400000001400742a */ /* 0x000e220003f2e000 */
[----:B------:R-:W-:-:S13]  /*0790*/  CS2R R22, SRZ ;  /* 0x0000000000167805 */ /* 0x000fda000001ff00 */
[----:B0-----:R-:W-:Y:S05]  /*07a0*/  @P1 BRA `(.L_x_296) ;  /* 0x000000a000001947 */ /* 0x001fea0003800000 */
[----:B------:R-:W0:-:S06]  /*07b0*/  DADD R22, R20, -5 ;  /* 0xc014000014167429 */ /* 0x000e0c0000000000 */
[----:B0-----:R-:W0:-:S06]  /*07c0*/  DFMA R22, R20, R22, 8 ;  /* 0x402000001416742b */ /* 0x001e0c0000000016 */
[----:B0-----:R-:W0:-:S06]  /*07d0*/  DFMA R22, R20, R22, -4 ;  /* 0xc01000001416742b */ /* 0x001e0c0000000016 */
[----:B0-----:R-:W0:Y:S01]  /*07e0*/  DMUL R22, R22, -0.5 ;  /* 0xbfe0000016167828 */ /* 0x001e220000000000 */
[----:B------:R-:W-:Y:S05]  /*07f0*/  BRA `(.L_x_296) ;  /* 0x0000005000007947 */ /* 0x000fea0003800000 */
.L_x_295:
[----:B------:R-:W-:Y:S02]  /*0800*/  IMAD.MOV.U32 R22, RZ, RZ, 0x0 ;  /* 0x00000000ff167424 */ /* 0x000fe400078e00ff */
[----:B------:R-:W-:-:S06]  /*0810*/  IMAD.MOV.U32 R23, RZ, RZ, 0x3ff80000 ;  /* 0x3ff80000ff177424 */ /* 0x000fcc00078e00ff */
[----:B------:R-:W0:-:S06]  /*0820*/  DFMA R22, R20, R22, -2.5 ;  /* 0xc00400001416742b */ /* 0x000e0c0000000016 */
[----:B0-----:R-:W0:-:S06]  /*0830*/  DMUL R22, R20, R22 ;  /* 0x0000001614167228 */ /* 0x001e0c0000000000 */
[----:B0-----:R0:W1:-:S06]  /*0840*/  DFMA R22, R20, R22, 1 ;  /* 0x3ff000001416742b */ /* 0x00104c0000000016 */
.L_x_296:
[----:B------:R-:W-:Y:S05]  /*0850*/  BSYNC B3 ;  /* 0x0000000000037941 */ /* 0x000fea0003800000 */
.L_x_294:
[----:B------:R-:W-:Y:S01]  /*0860*/  IADD3 R29, R28, 0x1, RZ ;  /* 0x000000011c1d7810 */ /* 0x000fe20007ffe0ff */
[----:B01----:R0:W-:Y:S01]  /*0870*/  STS.64 [R0], R22 ;  /* 0x0000001600007388 */ /* 0x0031e20000000a00 */
[----:B------:R-:W-:Y:S01]  /*0880*/  BSSY B3, `(.L_x_297) ;  /* 0x0000019000037945 */ /* 0x000fe20003800000 */
[----:B------:R-:W-:Y:S01]  /*0890*/  DADD R14, R22, R14 ;  /* 0x00000000160e7229 */ /* 0x000fe2000000000e */
[----:B------:R-:W1:Y:S03]  /*08a0*/  I2F.F64 R24, R29 ;  /* 0x0000001d00187312 */ /* 0x000e660000201c00 */
[----:B-1----:R-:W1:-:S06]  /*08b0*/  DADD R24, R16, R24 ;  /* 0x0000000010187229 */ /* 0x002e4c0000000018 */
[----:B-1----:R-:W1:-:S06]  /*08c0*/  DADD R24, R24, 0.5 ;  /* 0x3fe0000018187429 */ /* 0x002e4c0000000000 */
[----:B-1----:R-:W1:-:S06]  /*08d0*/  DMUL R24, R24, R18 ;  /* 0x0000001218187228 */ /* 0x002e4c0000000000 */
[----:B-1----:R-:W-:-:S04]  /*08e0*/  DADD R20, -RZ, -R24 ;  /* 0x00000000ff147229 */ /* 0x002fc80000000918 */
[----:B------:R-:W1:-:S06]  /*08f0*/  DSETP.GEU.AND P1, PT, R24, RZ, PT ;  /* 0x000000ff1800722a */ /* 0x000e4c0003f2e000 */
[----:B-1----:R-:W-:Y:S02]  /*0900*/  FSEL R20, R20, R24, !P1 ;  /* 0x0000001814147208 */ /* 0x002fe40004800000 */
[----:B------:R-:W-:-:S06]  /*0910*/  FSEL R21, R21, R25, !P1 ;  /* 0x0000001915157208 */ /* 0x000fcc0004800000 */
[----:B------:R-:W1:-:S14]  /*0920*/  DSETP.GEU.AND P1, PT, R20, 1, PT ;  /* 0x3ff000001400742a */ /* 0x000e5c0003f2e000 */
[----:B-1----:R-:W-:Y:S05]  /*0930*/  @!P1 BRA `(.L_x_298) ;  /* 0x0000008000009947 */ /* 0x002fea0003800000 */
[----:B0-----:R-:W0:Y:S01]  /*0940*/  DSETP.GEU.AND P1, PT, R20, 2, PT ;  /* 0x400000001400742a */ /* 0x001e220003f2e000 */
[----:B------:R-:W-:-:S13]  /*0950*/  CS2R R24, SRZ ;  /* 0x0000000000187805 */ /* 0x000fda000001ff00 */
[----:B0-----:R-:W-:Y:S05]  /*0960*/  @P1 BRA `(.L_x_299) ;  /* 0x000000a000001947 */ /* 0x001fea0003800000 */
[----:B------:R-:W0:-:S06]  /*0970*/  DADD R22, R20, -5 ;  /* 0xc014000014167429 */ /* 0x000e0c0000000000 */
[----:B0-----:R-:W0:-:S06]  /*0980*/  DFMA R22, R20, R22, 8 ;  /* 0x402000001416742b */ /* 0x001e0c0000000016 */
[----:B0-----:R-:W0:-:S06]  /*0990*/  DFMA R22, R20, R22, -4 ;  /* 0xc01000001416742b */ /* 0x001e0c0000000016 */
[----:B0-----:R0:W1:Y:S01]  /*09a0*/  DMUL R24, R22, -0.5 ;  /* 0xbfe0000016187828 */ /* 0x0010620000000000 */
[----:B------:R-:W-:Y:S05]  /*09b0*/  BRA `(.L_x_299) ;  /* 0x0000005000007947 */ /* 0x000fea0003800000 */
.L_x_298:
[----:B0-----:R-:W-:Y:S02]  /*09c0*/  IMAD.MOV.U32 R22, RZ, RZ, 0x0 ;  /* 0x00000000ff167424 */ /* 0x001fe400078e00ff */
[----:B------:R-:W-:-:S06]  /*09d0*/  IMAD.MOV.U32 R23, RZ, RZ, 0x3ff80000 ;  /* 0x3ff80000ff177424 */ /* 0x000fcc00078e00ff */
[----:B------:R-:W0:-:S06]  /*09e0*/  DFMA R22, R20, R22, -2.5 ;  /* 0xc00400001416742b */ /* 0x000e0c0000000016 */
[----:B0-----:R-:W0:-:S06]  /*09f0*/  DMUL R24, R20, R22 ;  /* 0x0000001614187228 */ /* 0x001e0c0000000000 */
[----:B0-----:R0:W1:-:S06]  /*0a00*/  DFMA R24, R20, R24, 1 ;  /* 0x3ff000001418742b */ /* 0x00104c0000000018 */
.L_x_299:
[----:B------:R-:W-:Y:S05]  /*0a10*/  BSYNC B3 ;  /* 0x0000000000037941 */ /* 0x000fea0003800000 */
.L_x_297:
[----:B------:R-:W-:Y:S01]  /*0a20*/  IADD3 R29, R28, 0x2, RZ ;  /* 0x000000021c1d7810 */ /* 0x000fe20007ffe0ff */
[----:B-1----:R1:W-:Y:S01]  /*0a30*/  STS.64 [R0+0x8], R24 ;  /* 0x0000081800007388 */ /* 0x0023e20000000a00 */
[----:B------:R-:W-:Y:S01]  /*0a40*/  BSSY B3, `(.L_x_300) ;  /* 0x0000019000037945 */ /* 0x000fe20003800000 */
[----:B------:R-:W-:Y:S01]  /*0a50*/  DADD R14, R14, R24 ;  /* 0x000000000e0e7229 */ /* 0x000fe20000000018 */
[----:B0-----:R-:W0:Y:S03]  /*0a60*/  I2F.F64 R22, R29 ;  /* 0x0000001d00167312 */ /* 0x001e260000201c00 */
        /* <DEDUP_REMOVED lines=9> */
[----:B-1----:R-:W0:Y:S01]  /*0b00*/  DSETP.GEU.AND P1, PT, R22, 2, PT ;  /* 0x400000001600742a */ /* 0x002e220003f2e000 */
[----:B------:R-:W-:-:S13]  /*0b10*/  CS2R R20, SRZ ;  /* 0x0000000000147805 */ /* 0x000fda000001ff00 */
[----:B0-----:R-:W-:Y:S05]  /*0b20*/  @P1 BRA `(.L_x_302) ;  /* 0x000000a000001947 */ /* 0x001fea0003800000 */
[----:B------:R-:W0:-:S06]  /*0b30*/  DADD R20, R22, -5 ;  /* 0xc014000016147429 */ /* 0x000e0c0000000000 */
[----:B0-----:R-:W0:-:S06]  /*0b40*/  DFMA R20, R22, R20, 8 ;  /* 0x402000001614742b */ /* 0x001e0c0000000014 */
[----:B0-----:R-:W0:-:S06]  /*0b50*/  DFMA R20, R22, R20, -4 ;  /* 0xc01000001614742b */ /* 0x001e0c0000000014 */
[----:B0-----:R-:W0:Y:S01]  /*0b60*/  DMUL R20, R20, -0.5 ;  /* 0xbfe0000014147828 */ /* 0x001e220000000000 */
[----:B------:R-:W-:Y:S05]  /*0b70*/  BRA `(.L_x_302) ;  /* 0x0000005000007947 */ /* 0x000fea0003800000 */
.L_x_301:
[----:B-1----:R-:W-:Y:S02]  /*0b80*/  IMAD.MOV.U32 R20, RZ, RZ, 0x0 ;  /* 0x00000000ff147424 */ /* 0x002fe400078e00ff */
[----:B------:R-:W-:-:S06]  /*0b90*/  IMAD.MOV.U32 R21, RZ, RZ, 0x3ff80000 ;  /* 0x3ff80000ff157424 */ /* 0x000fcc00078e00ff */
[----:B------:R-:W0:-:S06]  /*0ba0*/  DFMA R20, R22, R20, -2.5 ;  /* 0xc00400001614742b */ /* 0x000e0c0000000014 */
[----:B0-----:R-:W0:-:S06]  /*0bb0*/  DMUL R20, R22, R20 ;  /* 0x0000001416147228 */ /* 0x001e0c0000000000 */
[----:B0-----:R0:W1:-:S06]  /*0bc0*/  DFMA R20, R22, R20, 1 ;  /* 0x3ff000001614742b */ /* 0x00104c0000000014 */
.L_x_302:
[----:B------:R-:W-:Y:S05]  /*0bd0*/  BSYNC B3 ;  /* 0x0000000000037941 */ /* 0x000fea0003800000 */
.L_x_300:
[----:B------:R-:W-:Y:S01]  /*0be0*/  IADD3 R29, R28, 0x3, RZ ;  /* 0x000000031c1d7810 */ /* 0x000fe20007ffe0ff */
[----:B01----:R0:W-:Y:S01]  /*0bf0*/  STS.64 [R0+0x10], R20 ;  /* 0x0000101400007388 */ /* 0x0031e20000000a00 */
[----:B------:R-:W-:Y:S02]  /*0c00*/  BSSY B3, `(.L_x_303) ;  /* 0x0000019000037945 */ /* 0x000fe40003800000 */
[----:B------:R-:W1:Y:S02]  /*0c10*/  I2F.F64 R22, R29 ;  /* 0x0000001d00167312 */ /* 0x000e640000201c00 */
[----:B-1----:R-:W1:-:S06]  /*0c20*/  DADD R22, R16, R22 ;  /* 0x0000000010167229 */ /* 0x002e4c0000000016 */
[----:B-1----:R-:W1:-:S06]  /*0c30*/  DADD R22, R22, 0.5 ;  /* 0x3fe0000016167429 */ /* 0x002e4c0000000000 */
[----:B-1----:R-:W1:-:S06]  /*0c40*/  DMUL R22, R22, R18 ;  /* 0x0000001216167228 */ /* 0x002e4c0000000000 */
[----:B-1----:R-:W-:-:S04]  /*0c50*/  DADD R24, -RZ, -R22 ;  /* 0x00000000ff187229 */ /* 0x002fc80000000916 */
[----:B------:R-:W1:-:S06]  /*0c60*/  DSETP.GEU.AND P1, PT, R22, RZ, PT ;  /* 0x000000ff1600722a */ /* 0x000e4c0003f2e000 */
[----:B-1----:R-:W-:Y:S02]  /*0c70*/  FSEL R22, R24, R22, !P1 ;  /* 0x0000001618167208 */ /* 0x002fe40004800000 */
[----:B------:R-:W-:Y:S01]  /*0c80*/  FSEL R23, R25, R23, !P1 ;  /* 0x0000001719177208 */ /* 0x000fe20004800000 */
[----:B------:R-:W-:-:S05]  /*0c90*/  DADD R24, R14, R20 ;  /* 0x000000000e187229 */ /* 0x000fca0000000014 */
        /* <DEDUP_REMOVED lines=10> */
.L_x_304:
[----:B0-----:R-:W-:Y:S02]  /*0d40*/  IMAD.MOV.U32 R14, RZ, RZ, 0x0 ;  /* 0x00000000ff0e7424 */ /* 0x001fe400078e00ff */
[----:B------:R-:W-:-:S06]  /*0d50*/  IMAD.MOV.U32 R15, RZ, RZ, 0x3ff80000 ;  /* 0x3ff80000ff0f7424 */ /* 0x000fcc00078e00ff */
[----:B------:R-:W0:-:S06]  /*0d60*/  DFMA R14, R22, R14, -2.5 ;  /* 0xc0040000160e742b */ /* 0x000e0c000000000e */
[----:B0-----:R-:W0:-:S06]  /*0d70*/  DMUL R20, R22, R14 ;  /* 0x0000000e16147228 */ /* 0x001e0c0000000000 */
[----:B0-----:R0:W1:-:S06]  /*0d80*/  DFMA R20, R22, R20, 1 ;  /* 0x3ff000001614742b */ /* 0x00104c0000000014 */
.L_x_305:
[----:B------:R-:W-:Y:S05]  /*0d90*/  BSYNC B3 ;  /* 0x0000000000037941 */ /* 0x000fea0003800000 */
.L_x_303:
[----:B------:R-:W-:Y:S01]  /*0da0*/  IADD3 R26, R26, -0x4, RZ ;  /* 0xfffffffc1a1a7810 */ /* 0x000fe20007ffe0ff */
[----:B01----:R0:W1:Y:S01]  /*0db0*/  DADD R14, R24, R20 ;  /* 0x00000000180e7229 */ /* 0x0030620000000014 */
[----:B------:R-:W-:Y:S01]  /*0dc0*/  IADD3 R22, R0, 0x20, RZ ;  /* 0x0000002000167810 */ /* 0x000fe20007ffe0ff */
[----:B------:R2:W-:Y:S01]  /*0dd0*/  STS.64 [R0+0x18], R20 ;  /* 0x0000181400007388 */ /* 0x0005e20000000a00 */
[----:B------:R-:W-:Y:S02]  /*0de0*/  ISETP.NE.AND P1, PT, R26, RZ, PT ;  /* 0x000000ff1a00720c */ /* 0x000fe40003f25270 */
[----:B------:R-:W-:Y:S01]  /*0df0*/  IADD3 R28, R28, 0x4, RZ ;  /* 0x000000041c1c7810 */ /* 0x000fe20007ffe0ff */
[----:B--2---:R-:W-:-:S10]  /*0e00*/  IMAD.MOV.U32 R0, RZ, RZ, R22 ;  /* 0x000000ffff007224 */ /* 0x004fd400078e0016 */
[----:B01----:R-:W-:Y:S05]  /*0e10*/  @P1 BRA `(.L_x_306) ;  /* 0xfffff8b000001947 */ /* 0x003fea000383ffff */
.L_x_293:
[----:B------:R-:W-:Y:S05]  /*0e20*/  BSYNC B2 ;  /* 0x0000000000027941 */ /* 0x000fea0003800000 */
.L_x_292:
[----:B------:R-:W-:-:S13]  /*0e30*/  ISETP.NE.AND P1, PT, R27, RZ, PT ;  /* 0x000000ff1b00720c */ /* 0x000fda0003f25270 */
[----:B------:R-:W-:Y:S05]  /*0e40*/  @!P1 BRA `(.L_x_291) ;  /* 0x0000020000009947 */ /* 0x000fea0003800000 */
.L_x_310:
        /* <DEDUP_REMOVED lines=19> */
.L_x_308:
[----:B------:R-:W-:Y:S02]  /*0f80*/  IMAD.MOV.U32 R22, RZ, RZ, 0x0 ;  /* 0x00000000ff167424 */ /* 0x000fe400078e00ff */
[----:B------:R-:W-:-:S06]  /*0f90*/  IMAD.MOV.U32 R23, RZ, RZ, 0x3ff80000 ;  /* 0x3ff80000ff177424 */ /* 0x000fcc00078e00ff */
[----:B------:R-:W0:-:S06]  /*0fa0*/  DFMA R22, R20, R22, -2.5 ;  /* 0xc00400001416742b */ /* 0x000e0c0000000016 */
[----:B0-----:R-:W0:-:S06]  /*0fb0*/  DMUL R22, R20, R22 ;  /* 0x0000001614167228 */ /* 0x001e0c0000000000 */
[----:B0-----:R0:W1:-:S06]  /*0fc0*/  DFMA R22, R20, R22, 1 ;  /* 0x3ff000001416742b */ /* 0x00104c0000000016 */
.L_x_309:
[----:B------:R-:W-:Y:S05]  /*0fd0*/  BSYNC B2 ;  /* 0x0000000000027941 */ /* 0x000fea0003800000 */
.L_x_307:
[----:B0-----:R-:W-:Y:S01]  /*0fe0*/  IMAD.IADD R21, R11, 0x1, R28 ;  /* 0x000000010b157824 */ /* 0x001fe200078e021c */
[----:B------:R-:W-:Y:S01]  /*0ff0*/  IADD3 R27, R27, -0x1, RZ ;  /* 0xffffffff1b1b7810 */ /* 0x000fe20007ffe0ff */
[----:B-1----:R0:W1:Y:S01]  /*1000*/  DADD R14, R22, R14 ;  /* 0x00000000160e7229 */ /* 0x002062000000000e */
[----:B------:R-:W-:Y:S02]  /*1010*/  IADD3 R28, R28, 0x1, RZ ;  /* 0x000000011c1c7810 */ /* 0x000fe40007ffe0ff */
[----:B------:R0:W-:Y:S01]  /*1020*/  STS.64 [R21.X8], R22 ;  /* 0x0000001615007388 */ /* 0x0001e20000008a00 */
[----:B------:R-:W-:-:S13]  /*1030*/  ISETP.NE.AND P1, PT, R27, RZ, PT ;  /* 0x000000ff1b00720c */ /* 0x000fda0003f25270 */
[----:B01----:R-:W-:Y:S05]  /*1040*/  @P1 BRA `(.L_x_310) ;  /* 0xfffffe0000001947 */ /* 0x003fea000383ffff */
.L_x_291:
[----:B------:R-:W-:Y:S05]  /*1050*/  BSYNC B1 ;  /* 0x0000000000017941 */ /* 0x000fea0003800000 */
.L_x_290:
        /* <DEDUP_REMOVED lines=10> */
[----:B------:R-:W-:Y:S02]  /*1100*/  IMAD.IADD R30, R8, 0x1, -R27 ;  /* 0x00000001081e7824 */ /* 0x000fe400078e0a1b */
[----:B------:R-:W-:Y:S02]  /*1110*/  IMAD.MOV.U32 R26, RZ, RZ, RZ ;  /* 0x000000ffff1a7224 */ /* 0x000fe400078e00ff */
.L_x_325:
[----:B0-----:R-:W0:Y:S01]  /*1120*/  DSETP.NEU.AND P0, PT, R14, RZ, PT ;  /* 0x000000ff0e00722a */ /* 0x001e220003f0d000 */
[----:B------:R-:W-:Y:S01]  /*1130*/  IADD3 R30, R30, -0x4, RZ ;  /* 0xfffffffc1e1e7810 */ /* 0x000fe20007ffe0ff */
[----:B------:R-:W-:Y:S03]  /*1140*/  BSSY B4, `(.L_x_315) ;  /* 0x0000061000047945 */ /* 0x000fe60003800000 */
[----:B------:R-:W-:-:S09]  /*1150*/  ISETP.NE.AND P1, PT, R30, RZ, PT ;  /* 0x000000ff1e00720c */ /* 0x000fd20003f25270 */
[----:B0-----:R-:W-:Y:S05]  /*1160*/  @!P0 BRA `(.L_x_316) ;  /* 0x000005e000008947 */ /* 0x001fea0003800000 */
[----:B------:R-:W-:Y:S01]  /*1170*/  IMAD.IADD R31, R11, 0x1, R26 ;  /* 0x000000010b1f7824 */ /* 0x000fe200078e021a */
[----:B------:R-:W0:Y:S01]  /*1180*/  MUFU.RCP64H R21, R15 ;  /* 0x0000000f00157308 */ /* 0x000e220000001800 */
[----:B------:R-:W-:Y:S01]  /*1190*/  IMAD.MOV.U32 R20, RZ, RZ, 0x1 ;  /* 0x00000001ff147424 */ /* 0x000fe200078e00ff */
[----:B------:R-:W-:Y:S01]  /*11a0*/  BSSY B5, `(.L_x_317) ;  /* 0x0000015000057945 */ /* 0x000fe20003800000 */
[----:B------:R-:W-:-:S05]  /*11b0*/  IMAD.SHL.U32 R31, R31, 0x8, RZ ;  /* 0x000000081f1f7824 */ /* 0x000fca00078e00ff */
[----:B------:R-:W1:Y:S01]  /*11c0*/  LDS.64 R16, [R31] ;  /* 0x000000001f107984 */ /* 0x000e620000000a00 */
[----:B0-----:R-:W0:-:S06]  /*11d0*/  DFMA R18, R20, -R14, 1 ;  /* 0x3ff000001412742b */ /* 0x001e0c000000080e */
[----:B0-----:R-:W0:-:S06]  /*11e0*/  DFMA R18, R18, R18, R18 ;  /* 0x000000121212722b */ /* 0x001e0c0000000012 */
[----:B0-----:R-:W0:-:S06]  /*11f0*/  DFMA R18, R20, R18, R20 ;  /* 0x000000121412722b */ /* 0x001e0c0000000014 */
[----:B0-----:R-:W0:-:S06]  /*1200*/  DFMA R22, R18, -R14, 1 ;  /* 0x3ff000001216742b */ /* 0x001e0c000000080e */
[----:B0-----:R-:W1:-:S06]  /*1210*/  DFMA R22, R18, R22, R18 ;  /* 0x000000161216722b */ /* 0x001e4c0000000012 */
[----:B-1----:R-:W0:Y:S01]  /*1220*/  DMUL R18, R16, R22 ;  /* 0x0000001610127228 */ /* 0x002e220000000000 */
[----:B------:R-:W-:-:S05]  /*1230*/  FSETP.GEU.AND P2, PT, |R17|, 6.5827683646048100446e-37, PT ;  /* 0x036000001100780b */ /* 0x000fca0003f4e200 */
[----:B0-----:R-:W0:-:S06]  /*1240*/  DFMA R20, R18, -R14, R16 ;  /* 0x8000000e1214722b */ /* 0x001e0c0000000010 */
[----:B0-----:R-:W0:-:S10]  /*1250*/  DFMA R20, R22, R20, R18 ;  /* 0x000000141614722b */ /* 0x001e140000000012 */
[----:B0-----:R-:W-:-:S05]  /*1260*/  FFMA R0, RZ, R15, R21 ;  /* 0x0000000fff007223 */ /* 0x001fca0000000015 */
[----:B------:R-:W-:-:S13]  /*1270*/  FSETP.GT.AND P0, PT, |R0|, 1.469367938527859385e-39, PT ;  /* 0x001000000000780b */ /* 0x000fda0003f04200 */
[----:B------:R-:W-:Y:S05]  /*1280*/  @P0 BRA P2, `(.L_x_318) ;  /* 0x0000006000000947 */ /* 0x000fea0001000000 */
[----:B------:R-:W-:Y:S01]  /*1290*/  IMAD.MOV.U32 R18, RZ, RZ, R14 ;  /* 0x000000ffff127224 */ /* 0x000fe200078e000e */
[----:B------:R-:W-:Y:S01]  /*12a0*/  MOV R0, 0x12d0 ;  /* 0x000012d000007802 */ /* 0x000fe20000000f00 */
[----:B------:R-:W-:Y:S02]  /*12b0*/  IMAD.MOV.U32 R21, RZ, RZ, R15 ;  /* 0x000000ffff157224 */ /* 0x000fe400078e000f */
[----:B------:R-:W-:Y:S05]  /*12c0*/  CALL.REL.NOINC `($__internal_4_$__cuda_sm20_div_rn_f64_full) ;  /* 0x0000370000007944 */ /* 0x000fea0003c00000 */
[----:B------:R-:W-:Y:S02]  /*12d0*/  IMAD.MOV.U32 R20, RZ, RZ, R18 ;  /* 0x000000ffff147224 */ /* 0x000fe400078e0012 */
[----:B------:R-:W-:Y:S02]  /*12e0*/  IMAD.MOV.U32 R21, RZ, RZ, R19 ;  /* 0x000000ffff157224 */ /* 0x000fe400078e0013 */
.L_x_318:
[----:B------:R-:W-:Y:S05]  /*12f0*/  BSYNC B5 ;  /* 0x0000000000057941 */ /* 0x000fea0003800000 */
.L_x_317:
[----:B------:R-:W0:Y:S01]  /*1300*/  MUFU.RCP64H R19, R15 ;  /* 0x0000000f00137308 */ /* 0x000e220000001800 */
[----:B------:R-:W1:Y:S01]  /*1310*/  LDS.64 R16, [R31+0x8] ;  /* 0x000008001f107984 */ /* 0x000e620000000a00 */
[----:B------:R-:W-:Y:S01]  /*1320*/  IMAD.MOV.U32 R18, RZ, RZ, 0x1 ;  /* 0x00000001ff127424 */ /* 0x000fe200078e00ff */
[----:B------:R-:W-:Y:S02]  /*1330*/  BSSY B5, `(.L_x_319) ;  /* 0x0000012000057945 */ /* 0x000fe40003800000 */
[----:B------:R2:W-:Y:S03]  /*1340*/  STS.64 [R31], R20 ;  /* 0x000000141f007388 */ /* 0x0005e60000000a00 */
[----:B0-----:R-:W0:-:S06]  /*1350*/  DFMA R22, R18, -R14, 1 ;  /* 0x3ff000001216742b */ /* 0x001e0c000000080e */
[----:B0-----:R-:W0:-:S06]  /*1360*/  DFMA R22, R22, R22, R22 ;  /* 0x000000161616722b */ /* 0x001e0c0000000016 */
[----:B0-----:R-:W0:-:S06]  /*1370*/  DFMA R22, R18, R22, R18 ;  /* 0x000000161216722b */ /* 0x001e0c0000000012 */
[----:B0-----:R-:W0:-:S06]  /*1380*/  DFMA R18, R22, -R14, 1 ;  /* 0x3ff000001612742b */ /* 0x001e0c000000080e */
[----:B0-----:R-:W0:Y:S01]  /*1390*/  DFMA R18, R22, R18, R22 ;  /* 0x000000121612722b */ /* 0x001e220000000016 */
[----:B-1----:R-:W-:-:S05]  /*13a0*/  FSETP.GEU.AND P2, PT, |R17|, 6.5827683646048100446e-37, PT ;  /* 0x036000001100780b */ /* 0x002fca0003f4e200 */
[----:B0-----:R-:W0:-:S06]  /*13b0*/  DMUL R24, R18, R16 ;  /* 0x0000001012187228 */ /* 0x001e0c0000000000 */
[----:B0-----:R-:W0:-:S06]  /*13c0*/  DFMA R22, R24, -R14, R16 ;  /* 0x8000000e1816722b */ /* 0x001e0c0000000010 */
[----:B0-----:R-:W0:-:S10]  /*13d0*/  DFMA R18, R18, R22, R24 ;  /* 0x000000161212722b */ /* 0x001e140000000018 */
[----:B0-----:R-:W-:-:S05]  /*13e0*/  FFMA R0, RZ, R15, R19 ;  /* 0x0000000fff007223 */ /* 0x001fca0000000013 */
[----:B------:R-:W-:-:S13]  /*13f0*/  FSETP.GT.AND P0, PT, |R0|, 1.469367938527859385e-39, PT ;  /* 0x001000000000780b */ /* 0x000fda0003f04200 */
[----:B------:R-:W-:Y:S05]  /*1400*/  @P0 BRA P2, `(.L_x_320) ;  /* 0x0000004000000947 */ /* 0x000fea0001000000 */
[----:B--2---:R-:W-:Y:S01]  /*1410*/  IMAD.MOV.U32 R18, RZ, RZ, R14 ;  /* 0x000000ffff127224 */ /* 0x004fe200078e000e */
[----:B------:R-:W-:Y:S01]  /*1420*/  MOV R0, 0x1450 ;  /* 0x0000145000007802 */ /* 0x000fe20000000f00 */
[----:B------:R-:W-:Y:S02]  /*1430*/  IMAD.MOV.U32 R21, RZ, RZ, R15 ;  /* 0x000000ffff157224 */ /* 0x000fe400078e000f */
[----:B------:R-:W-:Y:S05]  /*1440*/  CALL.REL.NOINC `($__internal_4_$__cuda_sm20_div_rn_f64_full) ;  /* 0x0000358000007944 */ /* 0x000fea0003c00000 */
.L_x_320:
[----:B--2---:R-:W-:Y:S05]  /*1450*/  BSYNC B5 ;  /* 0x0000000000057941 */ /* 0x004fea0003800000 */
.L_x_319:
[----:B------:R-:W0:Y:S01]  /*1460*/  MUFU.RCP64H R23, R15 ;  /* 0x0000000f00177308 */ /* 0x000e220000001800 */
[----:B------:R-:W1:Y:S01]  /*1470*/  LDS.64 R16, [R31+0x10] ;  /* 0x000010001f107984 */ /* 0x000e620000000a00 */
[----:B------:R-:W-:Y:S01]  /*1480*/  IMAD.MOV.U32 R22, RZ, RZ, 0x1 ;  /* 0x00000001ff167424 */ /* 0x000fe200078e00ff */
[----:B------:R-:W-:Y:S02]  /*1490*/  BSSY B5, `(.L_x_321) ;  /* 0x0000014000057945 */ /* 0x000fe40003800000 */
[----:B------:R2:W-:Y:S03]  /*14a0*/  STS.64 [R31+0x8], R18 ;  /* 0x000008121f007388 */ /* 0x0005e60000000a00 */
        /* <DEDUP_REMOVED lines=16> */
[----:B------:R-:W-:Y:S02]  /*15b0*/  IMAD.MOV.U32 R24, RZ, RZ, R18 ;  /* 0x000000ffff187224 */ /* 0x000fe400078e0012 */
[----:B------:R-:W-:Y:S02]  /*15c0*/  IMAD.MOV.U32 R25, RZ, RZ, R19 ;  /* 0x000000ffff197224 */ /* 0x000fe400078e0013 */
.L_x_322:
[----:B--2---:R-:W-:Y:S05]  /*15d0*/  BSYNC B5 ;  /* 0x0000000000057941 */ /* 0x004fea0003800000 */
.L_x_321:
        /* <DEDUP_REMOVED lines=21> */
.L_x_324:
[----:B--2---:R-:W-:Y:S05]  /*1730*/  BSYNC B5 ;  /* 0x0000000000057941 */ /* 0x004fea0003800000 */
.L_x_323:
[----:B------:R0:W-:Y:S02]  /*1740*/  STS.64 [R31+0x18], R18 ;  /* 0x000018121f007388 */ /* 0x0001e40000000a00 */
.L_x_316:
[----:B------:R-:W-:Y:S05]  /*1750*/  BSYNC B4 ;  /* 0x0000000000047941 */ /* 0x000fea0003800000 */
.L_x_315:
[----:B------:R-:W-:Y:S01]  /*1760*/  IADD3 R26, R26, 0x4, RZ ;  /* 0x000000041a1a7810 */ /* 0x000fe20007ffe0ff */
[----:B------:R-:W-:Y:S05]  /*1770*/  @P1 BRA `(.L_x_325) ;  /* 0xfffff9a000001947 */ /* 0x000fea000383ffff */
.L_x_314:
[----:B------:R-:W-:Y:S05]  /*1780*/  BSYNC B3 ;  /* 0x0000000000037941 */ /* 0x000fea0003800000 */
.L_x_313:
[----:B------:R-:W-:-:S13]  /*1790*/  ISETP.NE.AND P0, PT, R27, RZ, PT ;  /* 0x000000ff1b00720c */ /* 0x000fda0003f05270 */
[----:B------:R-:W-:Y:S05]  /*17a0*/  @!P0 BRA `(.L_x_312) ;  /* 0x0000020000008947 */ /* 0x000fea0003800000 */
.L_x_330:
[----:B------:R-:W1:Y:S01]  /*17b0*/  DSETP.NEU.AND P0, PT, R14, RZ, PT ;  /* 0x000000ff0e00722a */ /* 0x000e620003f0d000 */
[----:B------:R-:W-:-:S13]  /*17c0*/  BSSY B3, `(.L_x_326) ;  /* 0x000001a000037945 */ /* 0x000fda0003800000 */
[----:B01----:R-:W-:Y:S05]  /*17d0*/  @!P0 BRA `(.L_x_327) ;  /* 0x0000018000008947 */ /* 0x003fea0003800000 */
[----:B------:R-:W-:Y:S01]  /*17e0*/  IMAD.IADD R30, R11, 0x1, R26 ;  /* 0x000000010b1e7824 */ /* 0x000fe200078e021a */
[----:B0-----:R-:W0:Y:S01]  /*17f0*/  MUFU.RCP64H R19, R15 ;  /* 0x0000000f00137308 */ /* 0x001e220000001800 */
        /* <DEDUP_REMOVED lines=20> */
.L_x_329:
[----:B------:R-:W-:Y:S05]  /*1940*/  BSYNC B4 ;  /* 0x0000000000047941 */ /* 0x000fea0003800000 */
.L_x_328:
[----:B------:R0:W-:Y:S02]  /*1950*/  STS.64 [R30], R18 ;  /* 0x000000121e007388 */ /* 0x0001e40000000a00 */
.L_x_327:
[----:B------:R-:W-:Y:S05]  /*1960*/  BSYNC B3 ;  /* 0x0000000000037941 */ /* 0x000fea0003800000 */
.L_x_326:
[----:B------:R-:W-:Y:S02]  /*1970*/  IADD3 R27, R27, -0x1, RZ ;  /* 0xffffffff1b1b7810 */ /* 0x000fe40007ffe0ff */
[----:B------:R-:W-:Y:S02]  /*1980*/  IADD3 R26, R26, 0x1, RZ ;  /* 0x000000011a1a7810 */ /* 0x000fe40007ffe0ff */
[----:B------:R-:W-:-:S13]  /*1990*/  ISETP.NE.AND P0, PT, R27, RZ, PT ;  /* 0x000000ff1b00720c */ /* 0x000fda0003f05270 */
[----:B------:R-:W-:Y:S05]  /*19a0*/  @P0 BRA `(.L_x_330) ;  /* 0xfffffe0000000947 */ /* 0x000fea000383ffff */
.L_x_312:
[----:B------:R-:W-:Y:S05]  /*19b0*/  BSYNC B2 ;  /* 0x0000000000027941 */ /* 0x000fea0003800000 */
.L_x_311:
[----:B------:R-:W-:-:S13]  /*19c0*/  ISETP.GE.AND P0, PT, R3, R26, PT ;  /* 0x0000001a0300720c */ /* 0x000fda0003f06270 */
[----:B------:R-:W-:Y:S05]  /*19d0*/  @!P0 BRA `(.L_x_288) ;  /* 0x0000017000008947 */ /* 0x000fea0003800000 */
[----:B------:R-:W-:Y:S01]  /*19e0*/  IADD3 R0, -R26, 0x1, R3 ;  /* 0x000000011a007810 */ /* 0x000fe20007ffe103 */
[----:B------:R-:W-:Y:S01]  /*19f0*/  IMAD.IADD R14, R3, 0x1, -R26 ;  /* 0x00000001030e7824 */ /* 0x000fe200078e0a1a */
[----:B------:R-:W-:Y:S02]  /*1a00*/  BSSY B1, `(.L_x_331) ;  /* 0x000000a000017945 */ /* 0x000fe40003800000 */
[----:B------:R-:W-:Y:S02]  /*1a10*/  LOP3.LUT P0, R0, R0, 0x3, RZ, 0xc0, !PT ;  /* 0x0000000300007812 */ /* 0x000fe4000780c0ff */
[----:B------:R-:W-:-:S11]  /*1a20*/  ISETP.GE.U32.AND P1, PT, R14, 0x3, PT ;  /* 0x000000030e00780c */ /* 0x000fd60003f26070 */
[----:B------:R-:W-:Y:S05]  /*1a30*/  @!P0 BRA `(.L_x_332) ;  /* 0x0000006000008947 */ /* 0x000fea0003800000 */
.L_x_333:
[----:B------:R-:W-:Y:S01]  /*1a40*/  IMAD.IADD R14, R11, 0x1, R26 ;  /* 0x000000010b0e7824 */ /* 0x000fe200078e021a */
[----:B------:R-:W-:Y:S02]  /*1a50*/  IADD3 R0, R0, -0x1, RZ ;  /* 0xffffffff00007810 */ /* 0x000fe40007ffe0ff */
[----:B------:R-:W-:Y:S02]  /*1a60*/  IADD3 R26, R26, 0x1, RZ ;  /* 0x000000011a1a7810 */ /* 0x000fe40007ffe0ff */
[----:B------:R1:W-:Y:S01]  /*1a70*/  STS.64 [R14.X8], RZ ;  /* 0x000000ff0e007388 */ /* 0x0003e20000008a00 */
[----:B------:R-:W-:-:S13]  /*1a80*/  ISETP.NE.AND P0, PT, R0, RZ, PT ;  /* 0x000000ff0000720c */ /* 0x000fda0003f05270 */
[----:B-1----:R-:W-:Y:S05]  /*1a90*/  @P0 BRA `(.L_x_333) ;  /* 0xffffffa000000947 */ /* 0x002fea000383ffff */
.L_x_332:
[----:B------:R-:W-:Y:S05]  /*1aa0*/  BSYNC B1 ;  /* 0x0000000000017941 */ /* 0x000fea0003800000 */
.L_x_331:
[----:B------:R-:W-:Y:S05]  /*1ab0*/  @!P1 BRA `(.L_x_288) ;  /* 0x0000009000009947 */ /* 0x000fea0003800000 */
.L_x_334:
[----:B-1----:R-:W-:Y:S01]  /*1ac0*/  IMAD.IADD R14, R11, 0x1, R26 ;  /* 0x000000010b0e7824 */ /* 0x002fe200078e021a */
[C---:B------:R-:W-:Y:S02]  /*1ad0*/  IADD3 R0, R26.reuse, 0x3, RZ ;  /* 0x000000031a007810 */ /* 0x040fe40007ffe0ff */
[----:B------:R-:W-:Y:S02]  /*1ae0*/  IADD3 R26, R26, 0x4, RZ ;  /* 0x000000041a1a7810 */ /* 0x000fe40007ffe0ff */
[----:B------:R1:W-:Y:S01]  /*1af0*/  STS.64 [R14.X8], RZ ;  /* 0x000000ff0e007388 */ /* 0x0003e20000008a00 */
[----:B------:R-:W-:-:S03]  /*1b00*/  ISETP.GE.AND P0, PT, R0, R3, PT ;  /* 0x000000030000720c */ /* 0x000fc60003f06270 */
[----:B------:R1:W-:Y:S04]  /*1b10*/  STS.64 [R14.X8+0x8], RZ ;  /* 0x000008ff0e007388 */ /* 0x0003e80000008a00 */
[----:B------:R1:W-:Y:S04]  /*1b20*/  STS.64 [R14.X8+0x10], RZ ;  /* 0x000010ff0e007388 */ /* 0x0003e80000008a00 */
[----:B------:R1:W-:Y:S02]  /*1b30*/  STS.64 [R14.X8+0x18], RZ ;  /* 0x000018ff0e007388 */ /* 0x0003e40000008a00 */
[----:B------:R-:W-:Y:S05]  /*1b40*/  @!P0 BRA `(.L_x_334) ;  /* 0xffffff7000008947 */ /* 0x000fea000383ffff */
.L_x_288:
[----:B------:R-:W-:Y:S05]  /*1b50*/  BSYNC B0 ;  /* 0x0000000000007941 */ /* 0x000fea0003800000 */
.L_x_287:
[----:B------:R-:W2:Y:S01]  /*1b60*/  S2R R0, SR_TID.X ;  /* 0x0000000000007919 */ /* 0x000ea20000002100 */
[----:B------:R-:W-:Y:S01]  /*1b70*/  BSSY B0, `(.L_x_335) ;  /* 0x000017b000007945 */ /* 0x000fe20003800000 */
[----:B--2---:R-:W-:-:S13]  /*1b80*/  ISETP.NE.AND P0, PT, R0, RZ, PT ;  /* 0x000000ff0000720c */ /* 0x004fda0003f05270 */
[----:B------:R-:W-:Y:S05]  /*1b90*/  @P0 BRA `(.L_x_336) ;  /* 0x0000178000000947 */ /* 0x000fea0003800000 */
[----:B-1----:R-:W-:Y:S01]  /*1ba0*/  IMAD.MOV.U32 R14, RZ, RZ, 0x0 ;  /* 0x00000000ff0e7424 */ /* 0x002fe200078e00ff */
[----:B0-----:R-:W0:Y:S01]  /*1bb0*/  I2F.F64 R18, R6 ;  /* 0x0000000600127312 */ /* 0x001e220000201c00 */
[----:B------:R-:W-:Y:S02]  /*1bc0*/  IMAD.MOV.U32 R15, RZ, RZ, 0x3ff00000 ;  /* 0x3ff00000ff0f7424 */ /* 0x000fe400078e00ff */
[----:B------:R-:W-:Y:S02]  /*1bd0*/  IMAD.MOV.U32 R16, RZ, RZ, 0x0 ;  /* 0x00000000ff107424 */ /* 0x000fe400078e00ff */
[----:B------:R-:W-:Y:S02]  /*1be0*/  IMAD.MOV.U32 R17, RZ, RZ, 0x3ff00000 ;  /* 0x3ff00000ff117424 */ /* 0x000fe400078e00ff */
[----:B------:R-:W1:-:S04]  /*1bf0*/  DSETP.LE.AND P0, PT, R14, c[0x0][0x160], PT ;  /* 0x000058000e00762a */ /* 0x000e480003f03000 */
[----:B0-----:R0:W2:-:S10]  /*1c00*/  DFMA R18, -R12, c[0x0][0x160], R18 ;  /* 0x000058000c127a2b */ /* 0x0010940000000112 */
[----:B-1----:R-:W-:Y:S05]  /*1c10*/  @!P0 BRA `(.L_x_337) ;  /* 0x0000012000008947 */ /* 0x002fea0003800000 */
[----:B0-2---:R-:W0:Y:S01]  /*1c20*/  MUFU.RCP64H R13, c[0x0][0x164] ;  /* 0x00005900000d7b08 */ /* 0x005e220000001800 */
[----:B------:R-:W-:-:S05]  /*1c30*/  IMAD.MOV.U32 R0, RZ, RZ, c[0x0][0x164] ;  /* 0x00005900ff007624 */ /* 0x000fca00078e00ff */
[----:B------:R-:W-:-:S04]  /*1c40*/  IADD3 R12, R0, 0x300402, RZ ;  /* 0x00300402000c7810 */ /* 0x000fc80007ffe0ff */
[----:B------:R-:W-:Y:S02]  /*1c50*/  FSETP.GEU.AND P0, PT, |R12|, 5.8789094863358348022e-39, PT ;  /* 0x004004020c00780b */ /* 0x000fe40003f0e200 */
[----:B0-----:R-:W0:-:S06]  /*1c60*/  DFMA R16, R12, -c[0x0][0x160], R14 ;  /* 0x800058000c107a2b */ /* 0x001e0c000000000e */
[----:B0-----:R-:W0:-:S06]  /*1c70*/  DFMA R16, R16, R16, R16 ;  /* 0x000000101010722b */ /* 0x001e0c0000000010 */
[----:B0-----:R-:W0:-:S06]  /*1c80*/  DFMA R16, R12, R16, R12 ;  /* 0x000000100c10722b */ /* 0x001e0c000000000c */
[----:B0-----:R-:W0:-:S06]  /*1c90*/  DFMA R14, R16, -c[0x0][0x160], R14 ;  /* 0x80005800100e7a2b */ /* 0x001e0c000000000e */
[----:B0-----:R0:W1:Y:S01]  /*1ca0*/  DFMA R16, R16, R14, R16 ;  /* 0x0000000e1010722b */ /* 0x0010620000000010 */
[----:B------:R-:W-:Y:S05]  /*1cb0*/  @P0 BRA `(.L_x_337) ;  /* 0x0000008000000947 */ /* 0x000fea0003800000 */
[----:B------:R-:W-:Y:S01]  /*1cc0*/  LOP3.LUT R0, R0, 0x7fffffff, RZ, 0xc0, !PT ;  /* 0x7fffffff00007812 */ /* 0x000fe200078ec0ff */
[----:B------:R-:W-:Y:S01]  /*1cd0*/  IMAD.MOV.U32 R20, RZ, RZ, c[0x0][0x160] ;  /* 0x00005800ff147624 */ /* 0x000fe200078e00ff */
[----:B------:R-:W-:Y:S01]  /*1ce0*/  MOV R26, 0x1d20 ;  /* 0x00001d20001a7802 */ /* 0x000fe20000000f00 */
[----:B0-----:R-:W-:Y:S01]  /*1cf0*/  IMAD.MOV.U32 R15, RZ, RZ, c[0x0][0x164] ;  /* 0x00005900ff0f7624 */ /* 0x001fe200078e00ff */
[----:B------:R-:W-:Y:S02]  /*1d00*/  IADD3 R25, R0, -0x100000, RZ ;  /* 0xfff0000000197810 */ /* 0x000fe40007ffe0ff */
[----:B-1----:R-:W-:Y:S05]  /*1d10*/  CALL.REL.NOINC `($__internal_3_$__cuda_sm20_dblrcp_rn_slowpath_v3) ;  /* 0x00002a2000007944 */ /* 0x002fea0003c00000 */
[----:B-1----:R-:W-:Y:S02]  /*1d20*/  IMAD.MOV.U32 R16, RZ, RZ, R22 ;  /* 0x000000ffff107224 */ /* 0x002fe400078e0016 */
[----:B------:R-:W-:Y:S02]  /*1d30*/  IMAD.MOV.U32 R17, RZ, RZ, R23 ;  /* 0x000000ffff117224 */ /* 0x000fe400078e0017 */
.L_x_337:
[----:B0-2---:R-:W-:Y:S01]  /*1d40*/  ISETP.GE.AND P0, PT, R9, 0x1, PT ;  /* 0x000000010900780c */ /* 0x005fe20003f06270 */
[----:B------:R-:W-:Y:S01]  /*1d50*/  BSSY B1, `(.L_x_338) ;  /* 0x00000ad000017945 */ /* 0x000fe20003800000 */
[----:B------:R-:W-:-:S11]  /*1d60*/  CS2R R14, SRZ ;  /* 0x00000000000e7805 */ /* 0x000fd6000001ff00 */
[----:B------:R-:W-:Y:S05]  /*1d70*/  @!P0 BRA `(.L_x_339) ;  /* 0x00000aa000008947 */ /* 0x000fea0003800000 */
[----:B------:R-:W-:Y:S01]  /*1d80*/  LOP3.LUT R13, RZ, R7, RZ, 0x33, !PT ;  /* 0x00000007ff0d7212 */ /* 0x000fe200078e33ff */
[----:B------:R-:W-:Y:S01]  /*1d90*/  BSSY B2, `(.L_x_340) ;  /* 0x0000086000027945 */ /* 0x000fe20003800000 */
[----:B------:R-:W-:Y:S01]  /*1da0*/  LOP3.LUT R0, R9, 0x3, RZ, 0xc0, !PT ;  /* 0x0000000309007812 */ /* 0x000fe200078ec0ff */
[----:B------:R-:W-:Y:S01]  /*1db0*/  CS2R R14, SRZ ;  /* 0x00000000000e7805 */ /* 0x000fe2000001ff00 */
[----:B------:R-:W-:-:S04]  /*1dc0*/  IADD3 R13, -R13, -0x2, -R6 ;  /* 0xfffffffe0d0d7810 */ /* 0x000fc80007ffe906 */
[----:B------:R-:W-:Y:S01]  /*1dd0*/  ISETP.GE.U32.AND P1, PT, R13, 0x3, PT ;  /* 0x000000030d00780c */ /* 0x000fe20003f26070 */
[----:B------:R-:W-:-:S12]  /*1de0*/  IMAD.MOV.U32 R13, RZ, RZ, RZ ;  /* 0x000000ffff0d7224 */ /* 0x000fd800078e00ff */
[----:B------:R-:W-:Y:S05]  /*1df0*/  @!P1 BRA `(.L_x_341) ;  /* 0x000007f000009947 */ /* 0x000fea0003800000 */
[----:B------:R-:W0:Y:S01]  /*1e00*/  S2R R12, SR_TID.Y ;  /* 0x00000000000c7919 */ /* 0x000e220000002200 */
[----:B------:R-:W-:Y:S01]  /*1e10*/  IADD3 R3, R3, 0x1, RZ ;  /* 0x0000000103037810 */ /* 0x000fe20007ffe0ff */
[----:B------:R-:W-:Y:S01]  /*1e20*/  CS2R R14, SRZ ;  /* 0x00000000000e7805 */ /* 0x000fe2000001ff00 */
[----:B------:R-:W-:-:S03]  /*1e30*/  IADD3 R13, R2, 0x1, RZ ;  /* 0x00000001020d7810 */ /* 0x000fc60007ffe0ff */
[----:B------:R-:W-:-:S04]  /*1e40*/  IMAD R3, R3, c[0x0][0x0], RZ ;  /* 0x0000000003037a24 */ /* 0x000fc800078e02ff */
[----:B0-----:R-:W-:Y:S02]  /*1e50*/  IMAD R3, R13, R12, R3 ;  /* 0x0000000c0d037224 */ /* 0x001fe400078e0203 */
[----:B------:R-:W-:Y:S02]  /*1e60*/  IMAD.MOV.U32 R13, RZ, RZ, RZ ;  /* 0x000000ffff0d7224 */ /* 0x000fe400078e00ff */
[----:B------:R-:W-:Y:S02]  /*1e70*/  IMAD.SHL.U32 R27, R3, 0x2, RZ ;  /* 0x00000002031b7824 */ /* 0x000fe400078e00ff */
[----:B------:R-:W-:Y:S02]  /*1e80*/  IMAD.IADD R3, R9, 0x1, -R0 ;  /* 0x0000000109037824 */ /* 0x000fe400078e0a00 */
[----:B------:R-:W-:Y:S02]  /*1e90*/  IMAD.SHL.U32 R27, R27, 0x4, RZ ;  /* 0x000000041b1b7824 */ /* 0x000fe400078e00ff */
.L_x_354:
[----:B------:R-:W0:Y:S01]  /*1ea0*/  I2F.F64 R20, R13 ;  /* 0x0000000d00147312 */ /* 0x000e220000201c00 */
[----:B------:R-:W-:Y:S01]  /*1eb0*/  BSSY B3, `(.L_x_342) ;  /* 0x0000017000037945 */ /* 0x000fe20003800000 */
[----:B0-----:R-:W0:-:S06]  /*1ec0*/  DADD R20, R18, R20 ;  /* 0x0000000012147229 */ /* 0x001e0c0000000014 */
[----:B0-----:R-:W0:-:S06]  /*1ed0*/  DADD R20, R20, 0.5 ;  /* 0x3fe0000014147429 */ /* 0x001e0c0000000000 */
[----:B01----:R-:W0:-:S06]  /*1ee0*/  DMUL R20, R20, R16 ;  /* 0x0000001014147228 */ /* 0x003e0c0000000000 */
        /* <DEDUP_REMOVED lines=14> */
.L_x_343:
[----:B------:R-:W-:Y:S02]  /*1fd0*/  IMAD.MOV.U32 R22, RZ, RZ, 0x0 ;  /* 0x00000000ff167424 */ /* 0x000fe400078e00ff */
[----:B------:R-:W-:-:S06]  /*1fe0*/  IMAD.MOV.U32 R23, RZ, RZ, 0x3ff80000 ;  /* 0x3ff80000ff177424 */ /* 0x000fcc00078e00ff */
[----:B------:R-:W0:-:S06]  /*1ff0*/  DFMA R22, R20, R22, -2.5 ;  /* 0xc00400001416742b */ /* 0x000e0c0000000016 */
[----:B0-----:R-:W0:-:S06]  /*2000*/  DMUL R22, R20, R22 ;  /* 0x0000001614167228 */ /* 0x001e0c0000000000 */
[----:B0-----:R0:W1:-:S06]  /*2010*/  DFMA R22, R20, R22, 1 ;  /* 0x3ff000001416742b */ /* 0x00104c0000000016 */
.L_x_344:
[----:B------:R-:W-:Y:S05]  /*2020*/  BSYNC B3 ;  /* 0x0000000000037941 */ /* 0x000fea0003800000 */
.L_x_342:
        /* <DEDUP_REMOVED lines=20> */
[----:B0-----:R-:W0:Y:S01]  /*2170*/  DMUL R22, R22, -0.5 ;  /* 0xbfe0000016167828 */ /* 0x001e220000000000 */
[----:B------:R-:W-:Y:S05]  /*2180*/  BRA `(.L_x_347) ;  /* 0x0000005000007947 */ /* 0x000fea0003800000 */
.L_x_346:
[----:B0-----:R-:W-:Y:S02]  /*2190*/  IMAD.MOV.U32 R22, RZ, RZ, 0x0 ;  /* 0x00000000ff167424 */ /* 0x001fe400078e00ff */
[----:B------:R-:W-:-:S06]  /*21a0*/  IMAD.MOV.U32 R23, RZ, RZ, 0x3ff80000 ;  /* 0x3ff80000ff177424 */ /* 0x000fcc00078e00ff */
[----:B------:R-:W0:-:S06]  /*21b0*/  DFMA R22, R20, R22, -2.5 ;  /* 0xc00400001416742b */ /* 0x000e0c0000000016 */
[----:B0-----:R-:W0:-:S06]  /*21c0*/  DMUL R22, R20, R22 ;  /* 0x0000001614167228 */ /* 0x001e0c0000000000 */
[----:B0-----:R0:W1:-:S06]  /*21d0*/  DFMA R22, R20, R22, 1 ;  /* 0x3ff000001416742b */ /* 0x00104c0000000016 */
.L_x_347:
[----:B------:R-:W-:Y:S05]  /*21e0*/  BSYNC B3 ;  /* 0x0000000000037941 */ /* 0x000fea0003800000 */
.L_x_345:
[----:B------:R-:W-:Y:S01]  /*21f0*/  IADD3 R12, R13, 0x2, RZ ;  /* 0x000000020d0c7810 */ /* 0x000fe20007ffe0ff */
[----:B01----:R0:W-:Y:S01]  /*2200*/  STS.64 [R27+0x8], R22 ;  /* 0x000008161b007388 */ /* 0x0031e20000000a00 */
        /* <DEDUP_REMOVED lines=20> */
.L_x_349:
[----:B0-----:R-:W-:Y:S02]  /*2350*/  IMAD.MOV.U32 R22, RZ, RZ, 0x0 ;  /* 0x00000000ff167424 */ /* 0x001fe400078e00ff */
[----:B------:R-:W-:-:S06]  /*2360*/  IMAD.MOV.U32 R23, RZ, RZ, 0x3ff80000 ;  /* 0x3ff80000ff177424 */ /* 0x000fcc00078e00ff */
[----:B------:R-:W0:-:S06]  /*2370*/  DFMA R22, R20, R22, -2.5 ;  /* 0xc00400001416742b */ /* 0x000e0c0000000016 */
[----:B0-----:R-:W0:-:S06]  /*2380*/  DMUL R22, R20, R22 ;  /* 0x0000001614167228 */ /* 0x001e0c0000000000 */
[----:B0-----:R0:W1:-:S06]  /*2390*/  DFMA R22, R20, R22, 1 ;  /* 0x3ff000001416742b */ /* 0x00104c0000000016 */
.L_x_350:
[----:B------:R-:W-:Y:S05]  /*23a0*/  BSYNC B3 ;  /* 0x0000000000037941 */ /* 0x000fea0003800000 */
.L_x_348:
        /* <DEDUP_REMOVED lines=22> */
.L_x_352:
[----:B0-----:R-:W-:Y:S02]  /*2510*/  IMAD.MOV.U32 R22, RZ, RZ, 0x0 ;  /* 0x00000000ff167424 */ /* 0x001fe400078e00ff */
[----:B------:R-:W-:-:S06]  /*2520*/  IMAD.MOV.U32 R23, RZ, RZ, 0x3ff80000 ;  /* 0x3ff80000ff177424 */ /* 0x000fcc00078e00ff */
[----:B------:R-:W0:-:S06]  /*2530*/  DFMA R22, R20, R22, -2.5 ;  /* 0xc00400001416742b */ /* 0x000e0c0000000016 */
[----:B0-----:R-:W0:-:S06]  /*2540*/  DMUL R22, R20, R22 ;  /* 0x0000001614167228 */ /* 0x001e0c0000000000 */
[----:B0-----:R0:W1:-:S06]  /*2550*/  DFMA R22, R20, R22, 1 ;  /* 0x3ff000001416742b */ /* 0x00104c0000000016 */
.L_x_353:
[----:B------:R-:W-:Y:S05]  /*2560*/  BSYNC B3 ;  /* 0x0000000000037941 */ /* 0x000fea0003800000 */
.L_x_351:
        /* <DEDUP_REMOVED lines=8> */
.L_x_341:
[----:B------:R-:W-:Y:S05]  /*25f0*/  BSYNC B2 ;  /* 0x0000000000027941 */ /* 0x000fea0003800000 */
.L_x_340:
[----:B------:R-:W-:-:S13]  /*2600*/  ISETP.NE.AND P1, PT, R0, RZ, PT ;  /* 0x000000ff0000720c */ /* 0x000fda0003f25270 */
[----:B------:R-:W-:Y:S05]  /*2610*/  @!P1 BRA `(.L_x_339) ;  /* 0x0000020000009947 */ /* 0x000fea0003800000 */
.L_x_358:
        /* <DEDUP_REMOVED lines=19> */
.L_x_356:
[----:B------:R-:W-:Y:S02]  /*2750*/  IMAD.MOV.U32 R22, RZ, RZ, 0x0 ;  /* 0x00000000ff167424 */ /* 0x000fe400078e00ff */
[----:B------:R-:W-:-:S06]  /*2760*/  IMAD.MOV.U32 R23, RZ, RZ, 0x3ff80000 ;  /* 0x3ff80000ff177424 */ /* 0x000fcc00078e00ff */
[----:B------:R-:W0:-:S06]  /*2770*/  DFMA R22, R20, R22, -2.5 ;  /* 0xc00400001416742b */ /* 0x000e0c0000000016 */
[----:B0-----:R-:W0:-:S06]  /*2780*/  DMUL R22, R20, R22 ;  /* 0x0000001614167228 */ /* 0x001e0c0000000000 */
[----:B0-----:R0:W1:-:S06]  /*2790*/  DFMA R22, R20, R22, 1 ;  /* 0x3ff000001416742b */ /* 0x00104c0000000016 */
.L_x_357:
[----:B------:R-:W-:Y:S05]  /*27a0*/  BSYNC B2 ;  /* 0x0000000000027941 */ /* 0x000fea0003800000 */
.L_x_355:
[----:B------:R-:W-:Y:S01]  /*27b0*/  IMAD.IADD R3, R10, 0x1, R13 ;  /* 0x000000010a037824 */ /* 0x000fe200078e020d */
[----:B------:R-:W-:Y:S01]  /*27c0*/  IADD3 R0, R0, -0x1, RZ ;  /* 0xffffffff00007810 */ /* 0x000fe20007ffe0ff */
[----:B01----:R0:W1:Y:S01]  /*27d0*/  DADD R14, R22, R14 ;  /* 0x00000000160e7229 */ /* 0x003062000000000e */
[----:B------:R-:W-:Y:S02]  /*27e0*/  IADD3 R13, R13, 0x1, RZ ;  /* 0x000000010d0d7810 */ /* 0x000fe40007ffe0ff */
[----:B------:R0:W-:Y:S01]  /*27f0*/  STS.64 [R3.X8], R22 ;  /* 0x0000001603007388 */ /* 0x0001e20000008a00 */
[----:B------:R-:W-:-:S13]  /*2800*/  ISETP.NE.AND P1, PT, R0, RZ, PT ;  /* 0x000000ff0000720c */ /* 0x000fda0003f25270 */
[----:B01----:R-:W-:Y:S05]  /*2810*/  @P1 BRA `(.L_x_358) ;  /* 0xfffffe0000001947 */ /* 0x003fea000383ffff */
.L_x_339:
[----:B------:R-:W-:Y:S05]  /*2820*/  BSYNC B1 ;  /* 0x0000000000017941 */ /* 0x000fea0003800000 */
.L_x_338:
        /* <DEDUP_REMOVED lines=12> */
.L_x_373:
[----:B0-----:R-:W0:Y:S01]  /*28f0*/  DSETP.NEU.AND P0, PT, R14, RZ, PT ;  /* 0x000000ff0e00722a */ /* 0x001e220003f0d000 */
[----:B------:R-:W-:Y:S01]  /*2900*/  IADD3 R7, R7, -0x4, RZ ;  /* 0xfffffffc07077810 */ /* 0x000fe20007ffe0ff */
[----:B------:R-:W-:Y:S03]  /*2910*/  BSSY B4, `(.L_x_363) ;  /* 0x0000061000047945 */ /* 0x000fe60003800000 */
[----:B------:R-:W-:-:S09]  /*2920*/  ISETP.NE.AND P1, PT, R7, RZ, PT ;  /* 0x000000ff0700720c */ /* 0x000fd20003f25270 */
[----:B01----:R-:W-:Y:S05]  /*2930*/  @!P0 BRA `(.L_x_364) ;  /* 0x000005e000008947 */ /* 0x003fea0003800000 */
[----:B------:R-:W-:Y:S01]  /*2940*/  IMAD.IADD R13, R10, 0x1, R3 ;  /* 0x000000010a0d7824 */ /* 0x000fe200078e0203 */
[----:B------:R-:W0:Y:S01]  /*2950*/  MUFU.RCP64H R19, R15 ;  /* 0x0000000f00137308 */ /* 0x000e220000001800 */
[----:B------:R-:W-:Y:S01]  /*2960*/  IMAD.MOV.U32 R18, RZ, RZ, 0x1 ;  /* 0x00000001ff127424 */ /* 0x000fe200078e00ff */
[----:B------:R-:W-:Y:S01]  /*2970*/  BSSY B5, `(.L_x_365) ;  /* 0x0000013000057945 */ /* 0x000fe20003800000 */
[----:B------:R-:W-:-:S05]  /*2980*/  IMAD.SHL.U32 R13, R13, 0x8, RZ ;  /* 0x000000080d0d7824 */ /* 0x000fca00078e00ff */
[----:B-1----:R-:W1:Y:S01]  /*2990*/  LDS.64 R16, [R13] ;  /* 0x000000000d107984 */ /* 0x002e620000000a00 */
        /* <DEDUP_REMOVED lines=16> */
.L_x_366:
[----:B------:R-:W-:Y:S05]  /*2aa0*/  BSYNC B5 ;  /* 0x0000000000057941 */ /* 0x000fea0003800000 */
.L_x_365:
        /* <DEDUP_REMOVED lines=23> */
.L_x_368:
[----:B--2---:R-:W-:Y:S05]  /*2c20*/  BSYNC B5 ;  /* 0x0000000000057941 */ /* 0x004fea0003800000 */
.L_x_367:
        /* <DEDUP_REMOVED lines=17> */
[----:B--2---:R-:W-:Y:S01]  /*2d40*/  MOV R18, R14 ;  /* 0x0000000e00127202 */ /* 0x004fe20000000f00 */
[----:B------:R-:W-:Y:S01]  /*2d50*/  IMAD.MOV.U32 R21, RZ, RZ, R15 ;  /* 0x000000ffff157224 */ /* 0x000fe200078e000f */
[----:B------:R-:W-:Y:S02]  /*2d60*/  MOV R0, 0x2d80 ;  /* 0x00002d8000007802 */ /* 0x000fe40000000f00 */
[----:B------:R-:W-:Y:S05]  /*2d70*/  CALL.REL.NOINC `($__internal_4_$__cuda_sm20_div_rn_f64_full) ;  /* 0x00001c5000007944 */ /* 0x000fea0003c00000 */
.L_x_370:
[----:B--2---:R-:W-:Y:S05]  /*2d80*/  BSYNC B5 ;  /* 0x0000000000057941 */ /* 0x004fea0003800000 */
.L_x_369:
        /* <DEDUP_REMOVED lines=23> */
.L_x_372:
[----:B--2---:R-:W-:Y:S05]  /*2f00*/  BSYNC B5 ;  /* 0x0000000000057941 */ /* 0x004fea0003800000 */
.L_x_371:
[----:B------:R0:W-:Y:S02]  /*2f10*/  STS.64 [R13+0x18], R20 ;  /* 0x000018140d007388 */ /* 0x0001e40000000a00 */
.L_x_364:
[----:B------:R-:W-:Y:S05]  /*2f20*/  BSYNC B4 ;  /* 0x0000000000047941 */ /* 0x000fea0003800000 */
.L_x_363:
[----:B------:R-:W-:Y:S01]  /*2f30*/  IADD3 R3, R3, 0x4, RZ ;  /* 0x0000000403037810 */ /* 0x000fe20007ffe0ff */
[----:B------:R-:W-:Y:S05]  /*2f40*/  @P1 BRA `(.L_x_373) ;  /* 0xfffff9a000001947 */ /* 0x000fea000383ffff */
.L_x_362:
[----:B------:R-:W-:Y:S05]  /*2f50*/  BSYNC B3 ;  /* 0x0000000000037941 */ /* 0x000fea0003800000 */
.L_x_361:
[----:B------:R-:W-:-:S13]  /*2f60*/  ISETP.NE.AND P0, PT, R12, RZ, PT ;  /* 0x000000ff0c00720c */ /* 0x000fda0003f05270 */
[----:B------:R-:W-:Y:S05]  /*2f70*/  @!P0 BRA `(.L_x_360) ;  /* 0x0000020000008947 */ /* 0x000fea0003800000 */
.L_x_378:
[----:B------:R-:W2:Y:S01]  /*2f80*/  DSETP.NEU.AND P0, PT, R14, RZ, PT ;  /* 0x000000ff0e00722a */ /* 0x000ea20003f0d000 */
[----:B------:R-:W-:-:S13]  /*2f90*/  BSSY B3, `(.L_x_374) ;  /* 0x000001a000037945 */ /* 0x000fda0003800000 */
[----:B012---:R-:W-:Y:S05]  /*2fa0*/  @!P0 BRA `(.L_x_375) ;  /* 0x0000018000008947 */ /* 0x007fea0003800000 */
[----:B------:R-:W-:Y:S01]  /*2fb0*/  IMAD.IADD R7, R10, 0x1, R3 ;  /* 0x000000010a077824 */ /* 0x000fe200078e0203 */
[----:B------:R-:W2:Y:S01]  /*2fc0*/  MUFU.RCP64H R19, R15 ;  /* 0x0000000f00137308 */ /* 0x000ea20000001800 */
[----:B------:R-:W-:Y:S01]  /*2fd0*/  IMAD.MOV.U32 R18, RZ, RZ, 0x1 ;  /* 0x00000001ff127424 */ /* 0x000fe200078e00ff */
[----:B------:R-:W-:Y:S01]  /*2fe0*/  BSSY B4, `(.L_x_376) ;  /* 0x0000013000047945 */ /* 0x000fe20003800000 */
[----:B------:R-:W-:-:S05]  /*2ff0*/  IMAD.SHL.U32 R7, R7, 0x8, RZ ;  /* 0x0000000807077824 */ /* 0x000fca00078e00ff */
[----:B-1----:R-:W1:Y:S01]  /*3000*/  LDS.64 R16, [R7] ;  /* 0x0000000007107984 */ /* 0x002e620000000a00 */
[----:B0-2---:R-:W0:-:S06]  /*3010*/  DFMA R20, R18, -R14, 1 ;  /* 0x3ff000001214742b */ /* 0x005e0c000000080e */
        /* <DEDUP_REMOVED lines=15> */
.L_x_377:
[----:B------:R-:W-:Y:S05]  /*3110*/  BSYNC B4 ;  /* 0x0000000000047941 */ /* 0x000fea0003800000 */
.L_x_376:
[----:B------:R0:W-:Y:S02]  /*3120*/  STS.64 [R7], R18 ;  /* 0x0000001207007388 */ /* 0x0001e40000000a00 */
.L_x_375:
[----:B------:R-:W-:Y:S05]  /*3130*/  BSYNC B3 ;  /* 0x0000000000037941 */ /* 0x000fea0003800000 */
.L_x_374:
[----:B------:R-:W-:Y:S02]  /*3140*/  IADD3 R12, R12, -0x1, RZ ;  /* 0xffffffff0c0c7810 */ /* 0x000fe40007ffe0ff */
[----:B------:R-:W-:Y:S02]  /*3150*/  IADD3 R3, R3, 0x1, RZ ;  /* 0x0000000103037810 */ /* 0x000fe40007ffe0ff */
[----:B------:R-:W-:-:S13]  /*3160*/  ISETP.NE.AND P0, PT, R12, RZ, PT ;  /* 0x000000ff0c00720c */ /* 0x000fda0003f05270 */
[----:B------:R-:W-:Y:S05]  /*3170*/  @P0 BRA `(.L_x_378) ;  /* 0xfffffe0000000947 */ /* 0x000fea000383ffff */
.L_x_360:
[----:B------:R-:W-:Y:S05]  /*3180*/  BSYNC B2 ;  /* 0x0000000000027941 */ /* 0x000fea0003800000 */
.L_x_359:
[----:B------:R-:W-:-:S13]  /*3190*/  ISETP.GE.AND P0, PT, R2, R3, PT ;  /* 0x000000030200720c */ /* 0x000fda0003f06270 */
[----:B------:R-:W-:Y:S05]  /*31a0*/  @!P0 BRA `(.L_x_336) ;  /* 0x0000017000008947 */ /* 0x000fea0003800000 */
[----:B------:R-:W-:Y:S01]  /*31b0*/  IADD3 R0, -R3, 0x1, R2 ;  /* 0x0000000103007810 */ /* 0x000fe20007ffe102 */
[----:B0-----:R-:W-:Y:S01]  /*31c0*/  IMAD.IADD R7, R2, 0x1, -R3 ;  /* 0x0000000102077824 */ /* 0x001fe200078e0a03 */
[----:B------:R-:W-:Y:S02]  /*31d0*/  BSSY B1, `(.L_x_379) ;  /* 0x000000a000017945 */ /* 0x000fe40003800000 */
[----:B------:R-:W-:Y:S02]  /*31e0*/  LOP3.LUT P0, R0, R0, 0x3, RZ, 0xc0, !PT ;  /* 0x0000000300007812 */ /* 0x000fe4000780c0ff */
[----:B------:R-:W-:-:S11]  /*31f0*/  ISETP.GE.U32.AND P1, PT, R7, 0x3, PT ;  /* 0x000000030700780c */ /* 0x000fd60003f26070 */
[----:B------:R-:W-:Y:S05]  /*3200*/  @!P0 BRA `(.L_x_380) ;  /* 0x0000006000008947 */ /* 0x000fea0003800000 */
.L_x_381:
[----:B------:R-:W-:Y:S01]  /*3210*/  IMAD.IADD R7, R10, 0x1, R3 ;  /* 0x000000010a077824 */ /* 0x000fe200078e0203 */
[----:B------:R-:W-:Y:S02]  /*3220*/  IADD3 R0, R0, -0x1, RZ ;  /* 0xffffffff00007810 */ /* 0x000fe40007ffe0ff */
[----:B------:R-:W-:Y:S02]  /*3230*/  IADD3 R3, R3, 0x1, RZ ;  /* 0x0000000103037810 */ /* 0x000fe40007ffe0ff */
[----:B------:R0:W-:Y:S01]  /*3240*/  STS.64 [R7.X8], RZ ;  /* 0x000000ff07007388 */ /* 0x0001e20000008a00 */
[----:B------:R-:W-:-:S13]  /*3250*/  ISETP.NE.AND P0, PT, R0, RZ, PT ;  /* 0x000000ff0000720c */ /* 0x000fda0003f05270 */
[----:B0-----:R-:W-:Y:S05]  /*3260*/  @P0 BRA `(.L_x_381) ;  /* 0xffffffa000000947 */ /* 0x001fea000383ffff */
.L_x_380:
[----:B------:R-:W-:Y:S05]  /*3270*/  BSYNC B1 ;  /* 0x0000000000017941 */ /* 0x000fea0003800000 */
.L_x_379:
[----:B------:R-:W-:Y:S05]  /*3280*/  @!P1 BRA `(.L_x_336) ;  /* 0x0000009000009947 */ /* 0x000fea0003800000 */
.L_x_382:
[----:B0-----:R-:W-:Y:S01]  /*3290*/  IMAD.IADD R0, R10, 0x1, R3 ;  /* 0x000000010a007824 */ /* 0x001fe200078e0203 */
        /* <DEDUP_REMOVED lines=8> */
.L_x_336:
[----:B------:R-:W-:Y:S05]  /*3320*/  BSYNC B0 ;  /* 0x0000000000007941 */ /* 0x000fea0003800000 */
.L_x_335:
[----:B0-----:R-:W0:Y:S01]  /*3330*/  S2R R0, SR_CTAID.Z ;  /* 0x0000000000007919 */ /* 0x001e220000002700 */
[----:B------:R-:W-:-:S02]  /*3340*/  ULDC UR4, c[0x0][0x178] ;  /* 0x00005e0000047ab9 */ /* 0x000fc40000000800 */
[----:B------:R-:W-:Y:S01]  /*3350*/  ULDC UR5, c[0x0][0x180] ;  /* 0x0000600000057ab9 */ /* 0x000fe20000000800 */
[----:B------:R-:W-:Y:S01]  /*3360*/  BAR.SYNC.DEFER_BLOCKING 0x0 ;  /* 0x0000000000007b1d */ /* 0x000fe20000010000 */
[----:B------:R-:W-:-:S06]  /*3370*/  UIMAD UR4, UR4, UR5, URZ ;  /* 0x00000005040472a4 */ /* 0x000fcc000f8e023f */
[----:B0-----:R-:W-:-:S13]  /*3380*/  ISETP.GE.AND P0, PT, R0, UR4, PT ;  /* 0x0000000400007c0c */ /* 0x001fda000bf06270 */
[----:B------:R-:W-:Y:S05]  /*3390*/  @P0 EXIT ;  /* 0x000000000000094d */ /* 0x000fea0003800000 */
[----:B------:R-:W0:Y:S01]  /*33a0*/  S2R R2, SR_TID.Y ;  /* 0x0000000000027919 */ /* 0x000e220000002200 */
[----:B------:R-:W-:Y:S01]  /*33b0*/  LOP3.LUT R5, RZ, R5, RZ, 0x33, !PT ;  /* 0x00000005ff057212 */ /* 0x000fe200078e33ff */
[----:B------:R-:W-:Y:S02]  /*33c0*/  UMOV UR6, 0x1 ;  /* 0x0000000100067882 */ /* 0x000fe40000000000 */
[----:B------:R-:W0:Y:S01]  /*33d0*/  S2R R3, SR_CTAID.Y ;  /* 0x0000000000037919 */ /* 0x000e220000002600 */
[----:B------:R-:W-:Y:S02]  /*33e0*/  ULDC UR5, c[0x0][0x188] ;  /* 0x0000620000057ab9 */ /* 0x000fe40000000800 */
[----:B------:R-:W-:Y:S01]  /*33f0*/  ULDC UR7, c[0x0][0x190] ;  /* 0x0000640000077ab9 */ /* 0x000fe20000000800 */
[----:B------:R-:W2:Y:S01]  /*3400*/  S2R R7, SR_TID.X ;  /* 0x0000000000077919 */ /* 0x000ea20000002100 */
[----:B------:R-:W-:Y:S02]  /*3410*/  UIADD3 UR5, -UR6, UR5, URZ ;  /* 0x0000000506057290 */ /* 0x000fe4000fffe13f */
[----:B------:R-:W-:Y:S01]  /*3420*/  UIADD3 UR6, -UR6, UR7, URZ ;  /* 0x0000000706067290 */ /* 0x000fe2000fffe13f */
[----:B------:R-:W2:Y:S01]  /*3430*/  S2R R12, SR_CTAID.X ;  /* 0x00000000000c7919 */ /* 0x000ea20000002500 */
[----:B0-----:R-:W-:-:S05]  /*3440*/  IMAD R3, R3, c[0x0][0x4], R2 ;  /* 0x0000010003037a24 */ /* 0x001fca00078e0202 */
[----:B------:R-:W-:Y:S01]  /*3450*/  SHF.R.S32.HI R2, RZ, 0x1f, R3 ;  /* 0x0000001fff027819 */ /* 0x000fe20000011403 */
[----:B--2---:R-:W-:Y:S01]  /*3460*/  IMAD R7, R12, c[0x0][0x0], R7 ;  /* 0x000000000c077a24 */ /* 0x004fe200078e0207 */
[----:B------:R-:W-:-:S03]  /*3470*/  IADD3 R12, -R5, -0x2, -R4 ;  /* 0xfffffffe050c7810 */ /* 0x000fc60007ffe904 */
[----:B------:R-:W-:Y:S01]  /*3480*/  IMAD R2, R2, c[0x0][0x1f0], RZ ;  /* 0x00007c0002027a24 */ /* 0x000fe200078e02ff */
[----:B------:R-:W-:-:S03]  /*3490*/  ISETP.GE.U32.AND P0, PT, R12, 0x3, PT ;  /* 0x000000030c00780c */ /* 0x000fc60003f06070 */
[C---:B------:R-:W-:Y:S02]  /*34a0*/  IMAD R13, R3.reuse, c[0x0][0x1f4], R2 ;  /* 0x00007d00030d7a24 */ /* 0x040fe400078e0202 */
[----:B------:R-:W-:-:S04]  /*34b0*/  IMAD.WIDE.U32 R2, R3, c[0x0][0x1f0], RZ ;  /* 0x00007c0003027a25 */ /* 0x000fc800078e00ff */
[----:B------:R-:W-:Y:S01]  /*34c0*/  IMAD.IADD R13, R3, 0x1, R13 ;  /* 0x00000001030d7824 */ /* 0x000fe200078e020d */
[----:B------:R-:W-:Y:S01]  /*34d0*/  SHF.R.S32.HI R3, RZ, 0x1f, R7 ;  /* 0x0000001fff037819 */ /* 0x000fe20000011407 */
[----:B------:R-:W-:-:S04]  /*34e0*/  IMAD.MOV.U32 R12, RZ, RZ, R2 ;  /* 0x000000ffff0c7224 */ /* 0x000fc800078e0002 */
[----:B------:R-:W-:Y:S01]  /*34f0*/  IMAD R2, R3, c[0x0][0x1f8], RZ ;  /* 0x00007e0003027a24 */ /* 0x000fe200078e02ff */
[----:B------:R-:W-:Y:S01]  /*3500*/  LOP3.LUT R3, R8, 0x3, RZ, 0xc0, !PT ;  /* 0x0000000308037812 */ /* 0x000fe200078ec0ff */
[----:B------:R-:W-:-:S04]  /*3510*/  IMAD.WIDE.U32 R12, R7, c[0x0][0x1f8], R12 ;  /* 0x00007e00070c7a25 */ /* 0x000fc800078e000c */
[----:B------:R-:W-:Y:S01]  /*3520*/  IMAD R31, R7, c[0x0][0x1fc], R2 ;  /* 0x00007f00071f7a24 */ /* 0x000fe200078e0202 */
[----:B------:R-:W-:Y:S02]  /*3530*/  IADD3 R7, R3, R5, R4 ;  /* 0x0000000503077210 */ /* 0x000fe40007ffe004 */
[----:B------:R-:W-:Y:S01]  /*3540*/  LEA R2, R11, 0x10, 0x3 ;  /* 0x000000100b027811 */ /* 0x000fe200078e18ff */
[----:B------:R-:W-:Y:S01]  /*3550*/  IMAD.IADD R31, R13, 0x1, R31 ;  /* 0x000000010d1f7824 */ /* 0x000fe200078e021f */
[----:B------:R-:W-:Y:S02]  /*3560*/  IADD3 R5, R4, 0x3, RZ ;  /* 0x0000000304057810 */ /* 0x000fe40007ffe0ff */
[----:B------:R-:W-:Y:S02]  /*3570*/  IADD3 R7, R7, 0x1, RZ ;  /* 0x0000000107077810 */ /* 0x000fe40007ffe0ff */
.L_x_391:
[----:B-1----:R-:W-:Y:S01]  /*3580*/  IABS R18, c[0x0][0x180] ;  /* 0x0000600000127a13 */ /* 0x002fe20000000000 */
[----:B------:R-:W-:Y:S01]  /*3590*/  IMAD.MOV.U32 R30, RZ, RZ, R12 ;  /* 0x000000ffff1e7224 */ /* 0x000fe200078e000c */
[----:B------:R-:W-:Y:S01]  /*35a0*/  IABS R19, R0 ;  /* 0x0000000000137213 */ /* 0x000fe20000000000 */
[----:B------:R-:W-:Y:S01]  /*35b0*/  BSSY B0, `(.L_x_383) ;  /* 0x00000be000007945 */ /* 0x000fe20003800000 */
[----:B01----:R-:W0:Y:S08]  /*35c0*/  I2F.RP R16, R18 ;  /* 0x0000001200107306 */ /* 0x003e300000209400 */
[----:B0-----:R-:W0:Y:S02]  /*35d0*/  MUFU.RCP R16, R16 ;  /* 0x0000001000107308 */ /* 0x001e240000001000 */
[----:B0----5:R-:W-:-:S06]  /*35e0*/  IADD3 R14, R16, 0xffffffe, RZ ;  /* 0x0ffffffe100e7810 */ /* 0x021fcc0007ffe0ff */
[----:B------:R0:W1:Y:S02]  /*35f0*/  F2I.FTZ.U32.TRUNC.NTZ R15, R14 ;  /* 0x0000000e000f7305 */ /* 0x000064000021f000 */
[----:B0-----:R-:W-:Y:S02]  /*3600*/  IMAD.MOV.U32 R14, RZ, RZ, RZ ;  /* 0x000000ffff0e7224 */ /* 0x001fe400078e00ff */
[----:B-1----:R-:W-:-:S04]  /*3610*/  IMAD.MOV R17, RZ, RZ, -R15 ;  /* 0x000000ffff117224 */ /* 0x002fc800078e0a0f */
[----:B------:R-:W-:-:S04]  /*3620*/  IMAD R17, R17, R18, RZ ;  /* 0x0000001211117224 */ /* 0x000fc800078e02ff */
[----:B------:R-:W-:Y:S01]  /*3630*/  IMAD.HI.U32 R15, R15, R17, R14 ;  /* 0x000000110f0f7227 */ /* 0x000fe200078e000e */
[----:B------:R-:W-:-:S04]  /*3640*/  LOP3.LUT R14, R0, c[0x0][0x180], RZ, 0x3c, !PT ;  /* 0x00006000000e7a12 */ /* 0x000fc800078e3cff */
[----:B------:R-:W-:Y:S01]  /*3650*/  ISETP.GE.AND P3, PT, R14, RZ, PT ;  /* 0x000000ff0e00720c */ /* 0x000fe20003f66270 */
        /* <DEDUP_REMOVED lines=8> */
[----:B------:R-:W-:-:S05]  /*36e0*/  @P1 IADD3 R17, R17, 0x1, RZ ;  /* 0x0000000111111810 */ /* 0x000fca0007ffe0ff */
[----:B------:R-:W-:Y:S01]  /*36f0*/  @!P3 IMAD.MOV R17, RZ, RZ, -R17 ;  /* 0x000000ffff11b224 */ /* 0x000fe200078e0a11 */
[----:B------:R-:W-:Y:S02]  /*3700*/  @!P2 LOP3.LUT R17, RZ, c[0x0][0x180], RZ, 0x33, !PT ;  /* 0x00006000ff11aa12 */ /* 0x000fe400078e33ff */
[----:B------:R-:W-:Y:S02]  /*3710*/  ISETP.GE.AND P2, PT, R9, 0x1, PT ;  /* 0x000000010900780c */ /* 0x000fe40003f46270 */
[--C-:B------:R-:W-:Y:S01]  /*3720*/  SHF.R.S32.HI R22, RZ, 0x1f, R17.reuse ;  /* 0x0000001fff167819 */ /* 0x100fe20000011411 */
[----:B------:R-:W-:-:S04]  /*3730*/  IMAD.MOV R15, RZ, RZ, -R17 ;  /* 0x000000ffff0f7224 */ /* 0x000fc800078e0a11 */
[----:B------:R-:W-:Y:S02]  /*3740*/  IMAD R16, R15, c[0x0][0x180], R0 ;  /* 0x000060000f107a24 */ /* 0x000fe400078e0200 */
[----:B------:R-:W-:Y:S02]  /*3750*/  IMAD R18, R22, c[0x0][0x1e0], RZ ;  /* 0x0000780016127a24 */ /* 0x000fe400078e02ff */
[----:B------:R-:W-:Y:S01]  /*3760*/  IMAD.WIDE.U32 R14, R17, c[0x0][0x1e0], R30 ;  /* 0x00007800110e7a25 */ /* 0x000fe200078e001e */
[----:B------:R-:W-:-:S03]  /*3770*/  SHF.R.S32.HI R23, RZ, 0x1f, R16 ;  /* 0x0000001fff177819 */ /* 0x000fc60000011410 */
[----:B------:R-:W-:-:S04]  /*3780*/  IMAD R19, R17, c[0x0][0x1e4], R18 ;  /* 0x0000790011137a24 */ /* 0x000fc800078e0212 */
[----:B------:R-:W-:Y:S02]  /*3790*/  IMAD.IADD R15, R15, 0x1, R19 ;  /* 0x000000010f0f7824 */ /* 0x000fe400078e0213 */
[----:B------:R-:W-:Y:S02]  /*37a0*/  IMAD R19, R23, c[0x0][0x1e8], RZ ;  /* 0x00007a0017137a24 */ /* 0x000fe400078e02ff */
[----:B------:R-:W-:-:S04]  /*37b0*/  IMAD.WIDE.U32 R14, R16, c[0x0][0x1e8], R14 ;  /* 0x00007a00100e7a25 */ /* 0x000fc800078e000e */
[----:B------:R-:W-:Y:S01]  /*37c0*/  IMAD R19, R16, c[0x0][0x1ec], R19 ;  /* 0x00007b0010137a24 */ /* 0x000fe200078e0213 */
[----:B------:R-:W-:-:S03]  /*37d0*/  LEA R20, P1, R14, c[0x0][0x1b8], 0x3 ;  /* 0x00006e000e147a11 */ /* 0x000fc600078218ff */
[----:B------:R-:W-:-:S05]  /*37e0*/  IMAD.IADD R15, R15, 0x1, R19 ;  /* 0x000000010f0f7824 */ /* 0x000fca00078e0213 */
[----:B------:R-:W-:Y:S01]  /*37f0*/  LEA.HI.X R21, R14, c[0x0][0x1bc], R15, 0x3, P1 ;  /* 0x00006f000e157a11 */ /* 0x000fe200008f1c0f */
[----:B------:R-:W-:Y:S05]  /*3800*/  @!P2 BRA `(.L_x_384) ;  /* 0x000009800000a947 */ /* 0x000fea0003800000 */
[----:B------:R0:W5:Y:S01]  /*3810*/  LDG.E.64 R14, [R20.64] ;  /* 0x00000008140e7981 */ /* 0x000162000c1e1b00 */
        /* <DEDUP_REMOVED lines=9> */
.L_x_390:
[----:B------:R-:W-:Y:S01]  /*38b0*/  ISETP.GE.AND P1, PT, R8, 0x1, PT ;  /* 0x000000010800780c */ /* 0x000fe20003f26270 */
[----:B------:R-:W-:Y:S01]  /*38c0*/  YIELD ;  /* 0x0000000000007946 */ /* 0x000fe20003800000 */
[----:B------:R-:W-:Y:S11]  /*38d0*/  BSSY B1, `(.L_x_385) ;  /* 0x0000088000017945 */ /* 0x000ff60003800000 */
[----:B01----:R-:W-:Y:S05]  /*38e0*/  @!P1 BRA `(.L_x_386) ;  /* 0x0000086000009947 */ /* 0x003fea0003800000 */
[--C-:B------:R-:W-:Y:S01]  /*38f0*/  IMAD.IADD R18, R6, 0x1, R33.reuse ;  /* 0x0000000106127824 */ /* 0x100fe200078e0221 */
[----:B------:R-:W-:Y:S01]  /*3900*/  BSSY B2, `(.L_x_387) ;  /* 0x0000051000027945 */ /* 0x000fe20003800000 */
[----:B------:R-:W-:Y:S01]  /*3910*/  IMAD.MOV.U32 R34, RZ, RZ, R16 ;  /* 0x000000ffff227224 */ /* 0x000fe200078e0010 */
[----:B------:R-:W-:Y:S01]  /*3920*/  ISETP.NE.AND P1, PT, R3, RZ, PT ;  /* 0x000000ff0300720c */ /* 0x000fe20003f25270 */
[----:B------:R-:W-:Y:S01]  /*3930*/  IMAD.IADD R32, R10, 0x1, R33 ;  /* 0x000000010a207824 */ /* 0x000fe200078e0221 */
[----:B------:R-:W-:Y:S01]  /*3940*/  IMNMX R18, R18, UR5, PT ;  /* 0x0000000512127c17 */ /* 0x000fe2000b800200 */
[----:B------:R-:W-:-:S02]  /*3950*/  IMAD.MOV.U32 R36, RZ, RZ, RZ ;  /* 0x000000ffff247224 */ /* 0x000fc400078e00ff */
[----:B------:R-:W-:Y:S01]  /*3960*/  IMAD.SHL.U32 R32, R32, 0x8, RZ ;  /* 0x0000000820207824 */ /* 0x000fe200078e00ff */
[----:B------:R-:W-:-:S04]  /*3970*/  IMNMX R21, RZ, R18, !PT ;  /* 0x00000012ff157217 */ /* 0x000fc80007800200 */
[----:B------:R-:W-:-:S05]  /*3980*/  SHF.R.S32.HI R18, RZ, 0x1f, R21 ;  /* 0x0000001fff127819 */ /* 0x000fca0000011415 */
[----:B------:R-:W-:Y:S02]  /*3990*/  IMAD R20, R18, c[0x0][0x1a8], RZ ;  /* 0x00006a0012147a24 */ /* 0x000fe400078e02ff */
[----:B------:R-:W-:-:S04]  /*39a0*/  IMAD.WIDE.U32 R18, R21, c[0x0][0x1a8], R34 ;  /* 0x00006a0015127a25 */ /* 0x000fc800078e0022 */
[----:B------:R-:W-:-:S04]  /*39b0*/  IMAD R23, R21, c[0x0][0x1ac], R20 ;  /* 0x00006b0015177a24 */ /* 0x000fc800078e0214 */
[----:B------:R-:W-:Y:S01]  /*39c0*/  IMAD.IADD R23, R19, 0x1, R23 ;  /* 0x0000000113177824 */ /* 0x000fe200078e0217 */
[----:B------:R-:W-:Y:S05]  /*39d0*/  @!P0 BRA `(.L_x_388) ;  /* 0x0000043000008947 */ /* 0x000fea0003800000 */
[----:B------:R0:W1:Y:S01]  /*39e0*/  LDS.64 R20, [R32] ;  /* 0x0000000020147984 */ /* 0x0000620000000a00 */
[----:B------:R-:W-:Y:S02]  /*39f0*/  IMAD.MOV.U32 R36, RZ, RZ, RZ ;  /* 0x000000ffff247224 */ /* 0x000fe400078e00ff */
[----:B------:R-:W-:Y:S02]  /*3a00*/  IMAD.MOV.U32 R30, RZ, RZ, R5 ;  /* 0x000000ffff1e7224 */ /* 0x000fe400078e0005 */
[----:B------:R-:W-:-:S03]  /*3a10*/  IMAD.MOV.U32 R34, RZ, RZ, R2 ;  /* 0x000000ffff227224 */ /* 0x000fc600078e0002 */
.L_x_389:
[----:B------:R-:W-:Y:S01]  /*3a20*/  IADD3 R22, R30, -0x3, RZ ;  /* 0xfffffffd1e167810 */ /* 0x000fe20007ffe0ff */
[----:B------:R-:W-:Y:S03]  /*3a30*/  YIELD ;  /* 0x0000000000007946 */ /* 0x000fe60003800000 */
[----:B------:R-:W-:-:S04]  /*3a40*/  IMNMX R22, R22, UR6, PT ;  /* 0x0000000616167c17 */ /* 0x000fc8000b800200 */
[----:B-1----:R-:W-:-:S04]  /*3a50*/  IMNMX R25, RZ, R22, !PT ;  /* 0x00000016ff197217 */ /* 0x002fc80007800200 */
[----:B------:R-:W-:-:S05]  /*3a60*/  SHF.R.S32.HI R22, RZ, 0x1f, R25 ;  /* 0x0000001fff167819 */ /* 0x000fca0000011419 */
[----:B------:R-:W-:-:S04]  /*3a70*/  IMAD R22, R22, c[0x0][0x1b0], RZ ;  /* 0x00006c0016167a24 */ /* 0x000fc800078e02ff */
[----:B------:R-:W-:Y:S02]  /*3a80*/  IMAD R27, R25, c[0x0][0x1b4], R22 ;  /* 0x00006d00191b7a24 */ /* 0x000fe400078e0216 */
[----:B------:R-:W-:-:S04]  /*3a90*/  IMAD.MOV.U32 R22, RZ, RZ, R18 ;  /* 0x000000ffff167224 */ /* 0x000fc800078e0012 */
[----:B------:R-:W-:-:S04]  /*3aa0*/  IMAD.WIDE.U32 R24, R25, c[0x0][0x1b0], R22 ;  /* 0x00006c0019187a25 */ /* 0x000fc800078e0016 */
[----:B------:R-:W-:Y:S01]  /*3ab0*/  IMAD.IADD R25, R25, 0x1, R27 ;  /* 0x0000000119197824 */ /* 0x000fe200078e021b */
[----:B------:R-:W-:-:S04]  /*3ac0*/  LEA R26, P2, R24, c[0x0][0x170], 0x3 ;  /* 0x00005c00181a7a11 */ /* 0x000fc800078418ff */
[----:B------:R-:W-:Y:S02]  /*3ad0*/  LEA.HI.X R27, R24, c[0x0][0x174], R25, 0x3, P2 ;  /* 0x00005d00181b7a11 */ /* 0x000fe400010f1c19 */
[----:B------:R-:W2:Y:S01]  /*3ae0*/  LDS.64 R24, [R34+-0x10] ;  /* 0xfffff00022187984 */ /* 0x000ea20000000a00 */
[----:B------:R-:W-:-:S04]  /*3af0*/  IADD3 R28, R30, -0x2, RZ ;  /* 0xfffffffe1e1c7810 */ /* 0x000fc80007ffe0ff */
[----:B------:R-:W-:-:S04]  /*3b00*/  IMNMX R28, R28, UR6, PT ;  /* 0x000000061c1c7c17 */ /* 0x000fc8000b800200 */
[----:B------:R-:W-:-:S04]  /*3b10*/  IMNMX R29, RZ, R28, !PT ;  /* 0x0000001cff1d7217 */ /* 0x000fc80007800200 */
[----:B------:R-:W-:-:S05]  /*3b20*/  SHF.R.S32.HI R28, RZ, 0x1f, R29 ;  /* 0x0000001fff1c7819 */ /* 0x000fca000001141d */
[----:B------:R-:W-:-:S04]  /*3b30*/  IMAD R28, R28, c[0x0][0x1b0], RZ ;  /* 0x00006c001c1c7a24 */ /* 0x000fc800078e02ff */
[----:B------:R-:W-:Y:S01]  /*3b40*/  IMAD R37, R29, c[0x0][0x1b4], R28 ;  /* 0x00006d001d257a24 */ /* 0x000fe200078e021c */
[----:B-12---:R-:W1:-:S06]  /*3b50*/  DMUL R24, R20, R24 ;  /* 0x0000001814187228 */ /* 0x006e4c0000000000 */
[----:B-1---5:R-:W1:-:S07]  /*3b60*/  DMUL R24, R14, R24 ;  /* 0x000000180e187228 */ /* 0x022e4e0000000000 */
[----:B-1----:R1:W-:Y:S02]  /*3b70*/  RED.E.ADD.F64.RN.STRONG.GPU [R26.64], R24 ;  /* 0x000000181a00798e */ /* 0x0023e4000c10ed88 */
[----:B-1----:R-:W-:-:S04]  /*3b80*/  IMAD.WIDE.U32 R24, R29, c[0x0][0x1b0], R22 ;  /* 0x00006c001d187a25 */ /* 0x002fc800078e0016 */
[----:B------:R-:W-:Y:S01]  /*3b90*/  IMAD.IADD R29, R25, 0x1, R37 ;  /* 0x00000001191d7824 */ /* 0x000fe200078e0225 */
[----:B------:R-:W-:-:S04]  /*3ba0*/  LEA R28, P2, R24, c[0x0][0x170], 0x3 ;  /* 0x00005c00181c7a11 */ /* 0x000fc800078418ff */
[----:B------:R-:W-:Y:S02]  /*3bb0*/  LEA.HI.X R29, R24, c[0x0][0x174], R29, 0x3, P2 ;  /* 0x00005d00181d7a11 */ /* 0x000fe400010f1c1d */
[----:B------:R-:W1:Y:S01]  /*3bc0*/  LDS.64 R24, [R34+-0x8] ;  /* 0xfffff80022187984 */ /* 0x000e620000000a00 */
[----:B------:R-:W-:-:S04]  /*3bd0*/  IADD3 R26, R30, -0x1, RZ ;  /* 0xffffffff1e1a7810 */ /* 0x000fc80007ffe0ff */
[----:B------:R-:W-:-:S04]  /*3be0*/  IMNMX R26, R26, UR6, PT ;  /* 0x000000061a1a7c17 */ /* 0x000fc8000b800200 */
[----:B------:R-:W-:-:S04]  /*3bf0*/  IMNMX R27, RZ, R26, !PT ;  /* 0x0000001aff1b7217 */ /* 0x000fc80007800200 */
[----:B------:R-:W-:-:S05]  /*3c00*/  SHF.R.S32.HI R26, RZ, 0x1f, R27 ;  /* 0x0000001fff1a7819 */ /* 0x000fca000001141b */
[----:B------:R-:W-:-:S04]  /*3c10*/  IMAD R26, R26, c[0x0][0x1b0], RZ ;  /* 0x00006c001a1a7a24 */ /* 0x000fc800078e02ff */
[----:B------:R-:W-:Y:S01]  /*3c20*/  IMAD R37, R27, c[0x0][0x1b4], R26 ;  /* 0x00006d001b257a24 */ /* 0x000fe200078e021a */
[----:B-1----:R-:W1:-:S06]  /*3c30*/  DMUL R24, R20, R24 ;  /* 0x0000001814187228 */ /* 0x002e4c0000000000 */
[----:B-1----:R-:W1:-:S07]  /*3c40*/  DMUL R24, R14, R24 ;  /* 0x000000180e187228 */ /* 0x002e4e0000000000 */
[----:B-1----:R1:W-:Y:S02]  /*3c50*/  RED.E.ADD.F64.RN.STRONG.GPU [R28.64], R24 ;  /* 0x000000181c00798e */ /* 0x0023e4000c10ed88 */
[----:B-1----:R-:W-:-:S04]  /*3c60*/  IMAD.WIDE.U32 R24, R27, c[0x0][0x1b0], R22 ;  /* 0x00006c001b187a25 */ /* 0x002fc800078e0016 */
[----:B------:R-:W-:Y:S01]  /*3c70*/  IMAD.IADD R27, R25, 0x1, R37 ;  /* 0x00000001191b7824 */ /* 0x000fe200078e0225 */
[----:B------:R-:W-:-:S04]  /*3c80*/  LEA R26, P2, R24, c[0x0][0x170], 0x3 ;  /* 0x00005c00181a7a11 */ /* 0x000fc800078418ff */
[----:B------:R-:W-:Y:S02]  /*3c90*/  LEA.HI.X R27, R24, c[0x0][0x174], R27, 0x3, P2 ;  /* 0x00005d00181b7a11 */ /* 0x000fe400010f1c1b */
[----:B------:R-:W1:Y:S01]  /*3ca0*/  LDS.64 R24, [R34] ;  /* 0x0000000022187984 */ /* 0x000e620000000a00 */
[----:B------:R-:W-:-:S04]  /*3cb0*/  IMNMX R28, R30, UR6, PT ;  /* 0x000000061e1c7c17 */ /* 0x000fc8000b800200 */
[----:B------:R-:W-:Y:S01]  /*3cc0*/  IMNMX R37, RZ, R28, !PT ;  /* 0x0000001cff257217 */ /* 0x000fe20007800200 */
[----:B-1----:R-:W1:-:S06]  /*3cd0*/  DMUL R24, R20, R24 ;  /* 0x0000001814187228 */ /* 0x002e4c0000000000 */
[----:B-1----:R-:W1:-:S07]  /*3ce0*/  DMUL R24, R14, R24 ;  /* 0x000000180e187228 */ /* 0x002e4e0000000000 */
[----:B-1----:R1:W-:Y:S01]  /*3cf0*/  RED.E.ADD.F64.RN.STRONG.GPU [R26.64], R24 ;  /* 0x000000181a00798e */ /* 0x0023e2000c10ed88 */
[----:B------:R-:W-:-:S03]  /*3d00*/  SHF.R.S32.HI R28, RZ, 0x1f, R37 ;  /* 0x0000001fff1c7819 */ /* 0x000fc60000011425 */
[----:B------:R-:W2:Y:S01]  /*3d10*/  LDS.64 R26, [R34+0x8] ;  /* 0x00000800221a7984 */ /* 0x000ea20000000a00 */
[----:B------:R-:W-:Y:S01]  /*3d20*/  IADD3 R36, R36, 0x4, RZ ;  /* 0x0000000424247810 */ /* 0x000fe20007ffe0ff */
[----:B-1----:R-:W-:Y:S02]  /*3d30*/  IMAD R24, R28, c[0x0][0x1b0], RZ ;  /* 0x00006c001c187a24 */ /* 0x002fe400078e02ff */
[----:B------:R-:W-:-:S04]  /*3d40*/  IMAD.WIDE.U32 R28, R37, c[0x0][0x1b0], R22 ;  /* 0x00006c00251c7a25 */ /* 0x000fc800078e0016 */
[----:B------:R-:W-:Y:S01]  /*3d50*/  IMAD R37, R37, c[0x0][0x1b4], R24 ;  /* 0x00006d0025257a24 */ /* 0x000fe200078e0218 */
[----:B------:R-:W-:Y:S01]  /*3d60*/  LEA R24, P2, R28, c[0x0][0x170], 0x3 ;  /* 0x00005c001c187a11 */ /* 0x000fe200078418ff */
[----:B------:R-:W-:Y:S02]  /*3d70*/  IMAD.IADD R22, R7, 0x1, R36 ;  /* 0x0000000107167824 */ /* 0x000fe400078e0224 */
[----:B------:R-:W-:-:S05]  /*3d80*/  IMAD.IADD R29, R29, 0x1, R37 ;  /* 0x000000011d1d7824 */ /* 0x000fca00078e0225 */
[----:B------:R-:W-:Y:S02]  /*3d90*/  LEA.HI.X R25, R28, c[0x0][0x174], R29, 0x3, P2 ;  /* 0x00005d001c197a11 */ /* 0x000fe400010f1c1d */
[----:B------:R-:W-:Y:S01]  /*3da0*/  ISETP.NE.AND P2, PT, R22, RZ, PT ;  /* 0x000000ff1600720c */ /* 0x000fe20003f45270 */
[----:B--2---:R-:W1:-:S06]  /*3db0*/  DMUL R26, R20, R26 ;  /* 0x0000001a141a7228 */ /* 0x004e4c0000000000 */
[----:B-1----:R-:W1:Y:S01]  /*3dc0*/  DMUL R26, R14, R26 ;  /* 0x0000001a0e1a7228 */ /* 0x002e620000000000 */
[----:B------:R-:W-:Y:S02]  /*3dd0*/  IADD3 R30, R30, 0x4, RZ ;  /* 0x000000041e1e7810 */ /* 0x000fe40007ffe0ff */
[----:B------:R-:W-:-:S04]  /*3de0*/  IADD3 R34, R34, 0x20, RZ ;  /* 0x0000002022227810 */ /* 0x000fc80007ffe0ff */
[----:B-1----:R1:W-:Y:S01]  /*3df0*/  RED.E.ADD.F64.RN.STRONG.GPU [R24.64], R26 ;  /* 0x0000001a1800798e */ /* 0x0023e2000c10ed88 */
[----:B------:R-:W-:Y:S05]  /*3e00*/  @P2 BRA `(.L_x_389) ;  /* 0xfffffc1000002947 */ /* 0x000fea000383ffff */
.L_x_388:
[----:B------:R-:W-:Y:S05]  /*3e10*/  BSYNC B2 ;  /* 0x0000000000027941 */ /* 0x000fea0003800000 */
.L_x_387:
[----:B------:R-:W-:Y:S05]  /*3e20*/  @!P1 BRA `(.L_x_386) ;  /* 0x0000032000009947 */ /* 0x000fea0003800000 */
[--C-:B-1----:R-:W-:Y:S01]  /*3e30*/  IMAD.IADD R26, R11, 0x1, R36.reuse ;  /* 0x000000010b1a7824 */ /* 0x102fe200078e0224 */
[----:B------:R-:W-:Y:S01]  /*3e40*/  LDS.64 R20, [R32] ;  /* 0x0000000020147984 */ /* 0x000fe20000000a00 */
[----:B------:R-:W-:Y:S02]  /*3e50*/  IMAD.IADD R36, R4, 0x1, R36 ;  /* 0x0000000104247824 */ /* 0x000fe400078e0224 */
[----:B------:R-:W-:-:S03]  /*3e60*/  IMAD.SHL.U32 R26, R26, 0x8, RZ ;  /* 0x000000081a1a7824 */ /* 0x000fc600078e00ff */
[----:B------:R-:W-:Y:S02]  /*3e70*/  IMNMX R19, R36, UR6, PT ;  /* 0x0000000624137c17 */ /* 0x000fe4000b800200 */
[----:B------:R-:W1:Y:S02]  /*3e80*/  LDS.64 R24, [R26] ;  /* 0x000000001a187984 */ /* 0x000e640000000a00 */
[----:B------:R-:W-:-:S04]  /*3e90*/  IMNMX R19, RZ, R19, !PT ;  /* 0x00000013ff137217 */ /* 0x000fc80007800200 */
[----:B------:R-:W-:-:S05]  /*3ea0*/  SHF.R.S32.HI R22, RZ, 0x1f, R19 ;  /* 0x0000001fff167819 */ /* 0x000fca0000011413 */
[----:B------:R-:W-:Y:S02]  /*3eb0*/  IMAD R28, R22, c[0x0][0x1b0], RZ ;  /* 0x00006c00161c7a24 */ /* 0x000fe400078e02ff */
[----:B------:R-:W-:Y:S02]  /*3ec0*/  IMAD.MOV.U32 R22, RZ, RZ, R18 ;  /* 0x000000ffff167224 */ /* 0x000fe400078e0012 */
[C---:B------:R-:W-:Y:S02]  /*3ed0*/  IMAD R27, R19.reuse, c[0x0][0x1b4], R28 ;  /* 0x00006d00131b7a24 */ /* 0x040fe400078e021c */
[----:B------:R-:W-:-:S04]  /*3ee0*/  IMAD.WIDE.U32 R18, R19, c[0x0][0x1b0], R22 ;  /* 0x00006c0013127a25 */ /* 0x000fc800078e0016 */
[----:B------:R-:W-:Y:S01]  /*3ef0*/  IMAD.IADD R19, R19, 0x1, R27 ;  /* 0x0000000113137824 */ /* 0x000fe200078e021b */
[----:B-1----:R1:W2:Y:S02]  /*3f00*/  DMUL R28, R20, R24 ;  /* 0x00000018141c7228 */ /* 0x0022a40000000000 */
[----:B-1----:R-:W-:-:S04]  /*3f10*/  LEA R24, P1, R18, c[0x0][0x170], 0x3 ;  /* 0x00005c0012187a11 */ /* 0x002fc800078218ff */
[----:B------:R-:W-:Y:S01]  /*3f20*/  LEA.HI.X R25, R18, c[0x0][0x174], R19, 0x3, P1 ;  /* 0x00005d0012197a11 */ /* 0x000fe200008f1c13 */
[----:B--2--5:R-:W1:Y:S01]  /*3f30*/  DMUL R28, R14, R28 ;  /* 0x0000001c0e1c7228 */ /* 0x024e620000000000 */
[----:B------:R-:W-:-:S06]  /*3f40*/  ISETP.NE.AND P1, PT, R3, 0x1, PT ;  /* 0x000000010300780c */ /* 0x000fcc0003f25270 */
[----:B-1----:R1:W-:Y:S07]  /*3f50*/  RED.E.ADD.F64.RN.STRONG.GPU [R24.64], R28 ;  /* 0x0000001c1800798e */ /* 0x0023ee000c10ed88 */
[----:B------:R-:W-:Y:S05]  /*3f60*/  @!P1 BRA `(.L_x_386) ;  /* 0x000001e000009947 */ /* 0x000fea0003800000 */
[----:B-1----:R-:W1:Y:S01]  /*3f70*/  LDS.64 R28, [R26+0x8] ;  /* 0x000008001a1c7984 */ /* 0x002e620000000a00 */
[----:B------:R-:W-:-:S04]  /*3f80*/  IADD3 R18, R36, 0x1, RZ ;  /* 0x0000000124127810 */ /* 0x000fc80007ffe0ff */
[----:B------:R-:W-:-:S04]  /*3f90*/  IMNMX R18, R18, UR6, PT ;  /* 0x0000000612127c17 */ /* 0x000fc8000b800200 */
[----:B------:R-:W-:-:S04]  /*3fa0*/  IMNMX R25, RZ, R18, !PT ;  /* 0x00000012ff197217 */ /* 0x000fc80007800200 */
[----:B------:R-:W-:-:S05]  /*3fb0*/  SHF.R.S32.HI R18, RZ, 0x1f, R25 ;  /* 0x0000001fff127819 */ /* 0x000fca0000011419 */
[----:B------:R-:W-:-:S04]  /*3fc0*/  IMAD R18, R18, c[0x0][0x1b0], RZ ;  /* 0x00006c0012127a24 */ /* 0x000fc800078e02ff */
[C---:B------:R-:W-:Y:S02]  /*3fd0*/  IMAD R19, R25.reuse, c[0x0][0x1b4], R18 ;  /* 0x00006d0019137a24 */ /* 0x040fe400078e0212 */
[----:B------:R-:W-:-:S04]  /*3fe0*/  IMAD.WIDE.U32 R24, R25, c[0x0][0x1b0], R22 ;  /* 0x00006c0019187a25 */ /* 0x000fc800078e0016 */
[----:B------:R-:W-:Y:S01]  /*3ff0*/  IMAD.IADD R19, R25, 0x1, R19 ;  /* 0x0000000119137824 */ /* 0x000fe200078e0213 */
[----:B------:R-:W-:-:S04]  /*4000*/  LEA R18, P1, R24, c[0x0][0x170], 0x3 ;  /* 0x00005c0018127a11 */ /* 0x000fc800078218ff */
[----:B------:R-:W-:Y:S02]  /*4010*/  LEA.HI.X R19, R24, c[0x0][0x174], R19, 0x3, P1 ;  /* 0x00005d0018137a11 */ /* 0x000fe400008f1c13 */
[----:B------:R-:W-:Y:S01]  /*4020*/  ISETP.NE.AND P1, PT, R3, 0x2, PT ;  /* 0x000000020300780c */ /* 0x000fe20003f25270 */
[----:B-1----:R-:W1:-:S06]  /*4030*/  DMUL R28, R20, R28 ;  /* 0x0000001c141c7228 */ /* 0x002e4c0000000000 */
[----:B-1----:R-:W1:-:S07]  /*4040*/  DMUL R28, R14, R28 ;  /* 0x0000001c0e1c7228 */ /* 0x002e4e0000000000 */
[----:B-1----:R1:W-:Y:S01]  /*4050*/  RED.E.ADD.F64.RN.STRONG.GPU [R18.64], R28 ;  /* 0x0000001c1200798e */ /* 0x0023e2000c10ed88 */
[----:B------:R-:W-:Y:S05]  /*4060*/  @!P1 BRA `(.L_x_386) ;  /* 0x000000e000009947 */ /* 0x000fea0003800000 */
[----:B------:R-:W2:Y:S01]  /*4070*/  LDS.64 R26, [R26+0x10] ;  /* 0x000010001a1a7984 */ /* 0x000ea20000000a00 */
[----:B------:R-:W-:-:S04]  /*4080*/  IADD3 R36, R36, 0x2, RZ ;  /* 0x0000000224247810 */ /* 0x000fc80007ffe0ff */
[----:B------:R-:W-:-:S04]  /*4090*/  IMNMX R36, R36, UR6, PT ;  /* 0x0000000624247c17 */ /* 0x000fc8000b800200 */
[----:B-1----:R-:W-:-:S04]  /*40a0*/  IMNMX R19, RZ, R36, !PT ;  /* 0x00000024ff137217 */ /* 0x002fc80007800200 */
[----:B------:R-:W-:Y:S01]  /*40b0*/  SHF.R.S32.HI R18, RZ, 0x1f, R19 ;  /* 0x0000001fff127819 */ /* 0x000fe20000011413 */
[----:B------:R-:W-:-:S04]  /*40c0*/  IMAD.WIDE.U32 R22, R19, c[0x0][0x1b0], R22 ;  /* 0x00006c0013167a25 */ /* 0x000fc800078e0016 */
[----:B------:R-:W-:-:S04]  /*40d0*/  IMAD R18, R18, c[0x0][0x1b0], RZ ;  /* 0x00006c0012127a24 */ /* 0x000fc800078e02ff */
[----:B------:R-:W-:Y:S01]  /*40e0*/  IMAD R19, R19, c[0x0][0x1b4], R18 ;  /* 0x00006d0013137a24 */ /* 0x000fe200078e0212 */
[----:B------:R-:W-:-:S03]  /*40f0*/  LEA R18, P1, R22, c[0x0][0x170], 0x3 ;  /* 0x00005c0016127a11 */ /* 0x000fc600078218ff */
[----:B------:R-:W-:-:S05]  /*4100*/  IMAD.IADD R19, R23, 0x1, R19 ;  /* 0x0000000117137824 */ /* 0x000fca00078e0213 */
[----:B------:R-:W-:Y:S01]  /*4110*/  LEA.HI.X R19, R22, c[0x0][0x174], R19, 0x3, P1 ;  /* 0x00005d0016137a11 */ /* 0x000fe200008f1c13 */
[----:B--2---:R-:W1:-:S06]  /*4120*/  DMUL R20, R20, R26 ;  /* 0x0000001a14147228 */ /* 0x004e4c0000000000 */
[----:B-1----:R-:W1:-:S07]  /*4130*/  DMUL R20, R14, R20 ;  /* 0x000000140e147228 */ /* 0x002e4e0000000000 */
[----:B-1----:R1:W-:Y:S04]  /*4140*/  RED.E.ADD.F64.RN.STRONG.GPU [R18.64], R20 ;  /* 0x000000141200798e */ /* 0x0023e8000c10ed88 */
.L_x_386:
[----:B------:R-:W-:Y:S05]  /*4150*/  BSYNC B1 ;  /* 0x0000000000017941 */ /* 0x000fea0003800000 */
.L_x_385:
[----:B------:R-:W-:-:S04]  /*4160*/  IADD3 R33, R33, 0x1, RZ ;  /* 0x0000000121217810 */ /* 0x000fc80007ffe0ff */
[----:B------:R-:W-:-:S13]  /*4170*/  ISETP.GE.AND P1, PT, R33, R9, PT ;  /* 0x000000092100720c */ /* 0x000fda0003f26270 */
[----:B------:R-:W-:Y:S05]  /*4180*/  @!P1 BRA `(.L_x_390) ;  /* 0xfffff72000009947 */ /* 0x000fea000383ffff */
.L_x_384:
[----:B------:R-:W-:Y:S05]  /*4190*/  BSYNC B0 ;  /* 0x0000000000007941 */ /* 0x000fea0003800000 */
.L_x_383:
[----:B------:R-:W-:-:S04]  /*41a0*/  IADD3 R0, R0, c[0x0][0x14], RZ ;  /* 0x0000050000007a10 */ /* 0x000fc80007ffe0ff */
[----:B------:R-:W-:-:S13]  /*41b0*/  ISETP.GE.AND P1, PT, R0, UR4, PT ;  /* 0x0000000400007c0c */ /* 0x000fda000bf26270 */
[----:B------:R-:W-:Y:S05]  /*41c0*/  @!P1 BRA `(.L_x_391) ;  /* 0xfffff3b000009947 */ /* 0x000fea000383ffff */
[----:B------:R-:W-:Y:S05]  /*41d0*/  EXIT ;  /* 0x000000000000794d */ /* 0x000fea0003800000 */
.L_x_286:
        /* <DEDUP_REMOVED lines=16> */
[----:B------:R-:W-:Y:S02]  /*42e0*/  SHF.R.S32.HI R5, RZ, 0x1f, R4 ;  /* 0x0000001fff057819 */ /* 0x000fe40000011404 */
[----:B------:R-:W-:Y:S01]  /*42f0*/  IADD3 R13, R11, R13, RZ ;  /* 0x0000000d0b0d7210 */ /* 0x000fe20007ffe0ff */
[----:B------:R-:W-:Y:S01]  /*4300*/  IMAD.IADD R11, R3, 0x1, R7 ;  /* 0x00000001030b7824 */ /* 0x000fe200078e0207 */
[----:B0-----:R-:W0:Y:S01]  /*4310*/  MUFU.RCP R14, R14 ;  /* 0x0000000e000e7308 */ /* 0x001e220000001000 */
[C---:B------:R-:W-:Y:S02]  /*4320*/  IMAD R7, R5.reuse, c[0x0][0x1f8], RZ ;  /* 0x00007e0005077a24 */ /* 0x040fe400078e02ff */
[----:B------:R-:W-:-:S02]  /*4330*/  IMAD R3, R5, c[0x0][0x1b0], RZ ;  /* 0x00006c0005037a24 */ /* 0x000fc400078e02ff */
[----:B------:R-:W-:Y:S02]  /*4340*/  IMAD.MOV.U32 R10, RZ, RZ, R2 ;  /* 0x000000ffff0a7224 */ /* 0x000fe400078e0002 */
[C---:B------:R-:W-:Y:S02]  /*4350*/  IMAD R17, R4.reuse, c[0x0][0x1fc], R7 ;  /* 0x00007f0004117a24 */ /* 0x040fe400078e0207 */
[C---:B------:R-:W-:Y:S02]  /*4360*/  IMAD R15, R4.reuse, c[0x0][0x1b4], R3 ;  /* 0x00006d00040f7a24 */ /* 0x040fe400078e0203 */
[----:B------:R-:W-:-:S04]  /*4370*/  IMAD.WIDE.U32 R2, R4, c[0x0][0x1f8], R12 ;  /* 0x00007e0004027a25 */ /* 0x000fc800078e000c */
[----:B------:R-:W-:Y:S01]  /*4380*/  IMAD.U32 R13, RZ, RZ, UR4 ;  /* 0x00000004ff0d7e24 */ /* 0x000fe2000f8e00ff */
[----:B0-----:R-:W-:-:S06]  /*4390*/  IADD3 R9, R14, 0xffffffe, RZ ;  /* 0x0ffffffe0e097810 */ /* 0x001fcc0007ffe0ff */
[----:B------:R-:W0:Y:S02]  /*43a0*/  F2I.FTZ.U32.TRUNC.NTZ R9, R9 ;  /* 0x0000000900097305 */ /* 0x000e24000021f000 */
[----:B0-----:R-:W-:-:S04]  /*43b0*/  IMAD.MOV R8, RZ, RZ, -R9 ;  /* 0x000000ffff087224 */ /* 0x001fc800078e0a09 */
[----:B------:R-:W-:Y:S02]  /*43c0*/  IMAD.MOV.U32 R5, RZ, RZ, R8 ;  /* 0x000000ffff057224 */ /* 0x000fe400078e0008 */
[----:B------:R-:W-:Y:S02]  /*43d0*/  IMAD.MOV.U32 R8, RZ, RZ, RZ ;  /* 0x000000ffff087224 */ /* 0x000fe400078e00ff */
[----:B------:R-:W-:Y:S02]  /*43e0*/  IMAD R7, R5, R6, RZ ;  /* 0x0000000605077224 */ /* 0x000fe400078e02ff */
[----:B------:R-:W-:-:S04]  /*43f0*/  IMAD.WIDE.U32 R4, R4, c[0x0][0x1b0], R10 ;  /* 0x00006c0004047a25 */ /* 0x000fc800078e000a */
[----:B------:R-:W-:Y:S01]  /*4400*/  IMAD.HI.U32 R7, R9, R7, R8 ;  /* 0x0000000709077227 */ /* 0x000fe200078e0008 */
[----:B------:R-:W-:-:S03]  /*4410*/  LOP3.LUT R8, RZ, c[0x0][0x180], RZ, 0x33, !PT ;  /* 0x00006000ff087a12 */ /* 0x000fc600078e33ff */
[----:B------:R-:W-:Y:S02]  /*4420*/  IMAD.IADD R11, R3, 0x1, R17 ;  /* 0x00000001030b7824 */ /* 0x000fe400078e0211 */
[----:B------:R-:W-:Y:S02]  /*4430*/  IMAD.IADD R9, R5, 0x1, R15 ;  /* 0x0000000105097824 */ /* 0x000fe400078e020f */
.L_x_392:
[----:B------:R-:W-:Y:S02]  /*4440*/  IABS R12, R13 ;  /* 0x0000000d000c7213 */ /* 0x000fe40000000000 */
[----:B0-----:R-:W-:-:S03]  /*4450*/  IABS R14, c[0x0][0x180] ;  /* 0x00006000000e7a13 */ /* 0x001fc60000000000 */
[----:B------:R-:W-:-:S04]  /*4460*/  IMAD.HI.U32 R10, R7, R12, RZ ;  /* 0x0000000c070a7227 */ /* 0x000fc800078e00ff */
[----:B------:R-:W-:-:S04]  /*4470*/  IMAD.MOV R15, RZ, RZ, -R10 ;  /* 0x000000ffff0f7224 */ /* 0x000fc800078e0a0a */
[----:B------:R-:W-:Y:S01]  /*4480*/  IMAD R15, R14, R15, R12 ;  /* 0x0000000f0e0f7224 */ /* 0x000fe200078e020c */
[----:B------:R-:W-:-:S04]  /*4490*/  LOP3.LUT R12, R13, c[0x0][0x180], RZ, 0x3c, !PT ;  /* 0x000060000d0c7a12 */ /* 0x000fc800078e3cff */
[----:B------:R-:W-:Y:S02]  /*44a0*/  ISETP.GT.U32.AND P2, PT, R6, R15, PT ;  /* 0x0000000f0600720c */ /* 0x000fe40003f44070 */
[----:B------:R-:W-:-:S11]  /*44b0*/  ISETP.GE.AND P3, PT, R12, RZ, PT ;  /* 0x000000ff0c00720c */ /* 0x000fd60003f66270 */
[----:B------:R-:W-:Y:S01]  /*44c0*/  @!P2 IMAD.IADD R15, R15, 0x1, -R14 ;  /* 0x000000010f0fa824 */ /* 0x000fe200078e0a0e */
[----:B------:R-:W-:Y:S01]  /*44d0*/  @!P2 IADD3 R10, R10, 0x1, RZ ;  /* 0x000000010a0aa810 */ /* 0x000fe20007ffe0ff */
[----:B------:R-:W-:-:S03]  /*44e0*/  IMAD.MOV.U32 R14, RZ, RZ, R2 ;  /* 0x000000ffff0e7224 */ /* 0x000fc600078e0002 */
[----:B------:R-:W-:Y:S01]  /*44f0*/  ISETP.GE.U32.AND P1, PT, R15, R6, PT ;  /* 0x000000060f00720c */ /* 0x000fe20003f26070 */
[----:B------:R-:W-:-:S12]  /*4500*/  IMAD.MOV.U32 R15, RZ, RZ, R11 ;  /* 0x000000ffff0f7224 */ /* 0x000fd800078e000b */
[----:B------:R-:W-:-:S05]  /*4510*/  @P1 IADD3 R10, R10, 0x1, RZ ;  /* 0x000000010a0a1810 */ /* 0x000fca0007ffe0ff */
        /* <DEDUP_REMOVED lines=16> */
[----:B------:R0:W2:Y:S01]  /*4620*/  LDG.E.64 R14, [R16.64] ;  /* 0x00000008100e7981 */ /* 0x0000a2000c1e1b00 */
[----:B------:R-:W-:Y:S01]  /*4630*/  IMAD R21, R18, c[0x0][0x198], RZ ;  /* 0x0000660012157a24 */ /* 0x000fe200078e02ff */
[----:B------:R-:W-:-:S03]  /*4640*/  IADD3 R13, R13, c[0x0][0x14], RZ ;  /* 0x000005000d0d7a10 */ /* 0x000fc60007ffe0ff */
[----:B------:R-:W-:Y:S02]  /*4650*/  IMAD R21, R12, c[0x0][0x19c], R21 ;  /* 0x000067000c157a24 */ /* 0x000fe400078e0215 */
[----:B0-----:R-:W-:Y:S02]  /*4660*/  IMAD.MOV.U32 R16, RZ, RZ, R4 ;  /* 0x000000ffff107224 */ /* 0x001fe400078e0004 */
[----:B------:R-:W-:-:S04]  /*4670*/  IMAD.MOV.U32 R17, RZ, RZ, R9 ;  /* 0x000000ffff117224 */ /* 0x000fc800078e0009 */
[----:B------:R-:W-:-:S04]  /*4680*/  IMAD.WIDE.U32 R18, R12, c[0x0][0x198], R16 ;  /* 0x000066000c127a25 */ /* 0x000fc800078e0010 */
[----:B------:R-:W-:Y:S02]  /*4690*/  IMAD.IADD R19, R19, 0x1, R21 ;  /* 0x0000000113137824 */ /* 0x000fe400078e0215 */
[----:B------:R-:W-:Y:S02]  /*46a0*/  IMAD R21, R20, c[0x0][0x1a0], RZ ;  /* 0x0000680014157a24 */ /* 0x000fe400078e02ff */
[----:B------:R-:W-:-:S04]  /*46b0*/  IMAD.WIDE.U32 R18, R10, c[0x0][0x1a0], R18 ;  /* 0x000068000a127a25 */ /* 0x000fc800078e0012 */
[----:B------:R-:W-:Y:S01]  /*46c0*/  IMAD R21, R10, c[0x0][0x1a4], R21 ;  /* 0x000069000a157a24 */ /* 0x000fe200078e0215 */
[----:B------:R-:W-:-:S03]  /*46d0*/  LEA R16, P1, R18, c[0x0][0x170], 0x3 ;  /* 0x00005c0012107a11 */ /* 0x000fc600078218ff */
[----:B------:R-:W-:-:S05]  /*46e0*/  IMAD.IADD R19, R19, 0x1, R21 ;  /* 0x0000000113137824 */ /* 0x000fca00078e0215 */
[----:B------:R-:W-:Y:S02]  /*46f0*/  LEA.HI.X R17, R18, c[0x0][0x174], R19, 0x3, P1 ;  /* 0x00005d0012117a11 */ /* 0x000fe400008f1c13 */
[----:B------:R-:W-:-:S03]  /*4700*/  ISETP.GE.AND P1, PT, R13, R0, PT ;  /* 0x000000000d00720c */ /* 0x000fc60003f26270 */
[----:B--2---:R0:W-:Y:S10]  /*4710*/  STG.E.64 [R16.64], R14 ;  /* 0x0000000e10007986 */ /* 0x0041f4000c101b08 */
[----:B------:R-:W-:Y:S05]  /*4720*/  @!P1 BRA `(.L_x_392) ;  /* 0xfffffd1000009947 */ /* 0x000fea000383ffff */
[----:B------:R-:W-:Y:S05]  /*4730*/  EXIT ;  /* 0x000000000000794d */ /* 0x000fea0003800000 */
        .weak           $__internal_3_$__cuda_sm20_dblrcp_rn_slowpath_v3
        .type           $__internal_3_$__cuda_sm20_dblrcp_rn_slowpath_v3,@function
        .size           $__internal_3_$__cuda_sm20_dblrcp_rn_slowpath_v3,($__internal_4_$__cuda_sm20_div_rn_f64_full - $__internal_3_$__cuda_sm20_dblrcp_rn_slowpath_v3)
$__internal_3_$__cuda_sm20_dblrcp_rn_slowpath_v3:
[----:B------:R-:W-:Y:S01]  /*4740*/  IMAD.MOV.U32 R14, RZ, RZ, R20 ;  /* 0x000000ffff0e7224 */ /* 0x000fe200078e0014 */
[----:B------:R-:W-:Y:S05]  /*4750*/  BSSY B1, `(.L_x_393) ;  /* 0x0000025000017945 */ /* 0x000fea0003800000 */
[----:B------:R-:W0:-:S14]  /*4760*/  DSETP.GTU.AND P0, PT, |R14|, +INF , PT ;  /* 0x7ff000000e00742a */ /* 0x000e1c0003f0c200 */
        /* <DEDUP_REMOVED lines=23> */
.L_x_396:
        /* <DEDUP_REMOVED lines=10> */
.L_x_394:
[----:B------:R-:W-:Y:S01]  /*4980*/  LOP3.LUT R23, R15, 0x80000, RZ, 0xfc, !PT ;  /* 0x000800000f177812 */ /* 0x000fe200078efcff */
[----:B------:R-:W-:Y:S02]  /*4990*/  IMAD.MOV.U32 R22, RZ, RZ, R14 ;  /* 0x000000ffff167224 */ /* 0x000fe400078e000e */
.L_x_395:
[----:B------:R-:W-:Y:S05]  /*49a0*/  BSYNC B1 ;  /* 0x0000000000017941 */ /* 0x000fea0003800000 */
.L_x_393:
[----:B------:R-:W-:-:S04]  /*49b0*/  IMAD.MOV.U32 R27, RZ, RZ, 0x0 ;  /* 0x00000000ff1b7424 */ /* 0x000fc800078e00ff */
[----:B------:R-:W-:Y:S05]  /*49c0*/  RET.REL.NODEC R26 `(_ZN2at6native54_GLOBAL__N__aa9a477a_21_UpSampleBilinear2d_cu_607db5e336upsample_gen2d_aa_backward_out_frameIddNS0_18upsample_antialias20BicubicFilterFunctorEEEvT0_S5_NS_27GenericPackedTensorAccessorIT_Lm4ENS_16DefaultPtrTraitsElEENS6_IKS7_Lm4ES8_lEERKT1_) ;  /* 0xffffb6301a007950 */ /* 0x000fea0003c3ffff */
        .weak           $__internal_4_$__cuda_sm20_div_rn_f64_full
        .type           $__internal_4_$__cuda_sm20_div_rn_f64_full,@function
        .size           $__internal_4_$__cuda_sm20_div_rn_f64_full,(.L_x_1739 - $__internal_4_$__cuda_sm20_div_rn_f64_full)
$__internal_4_$__cuda_sm20_div_rn_f64_full:
[----:B------:R-:W-:Y:S01]  /*49d0*/  FSETP.GEU.AND P3, PT, |R17|, 1.469367938527859385e-39, PT ;  /* 0x001000001100780b */ /* 0x000fe20003f6e200 */
[----:B------:R-:W-:Y:S01]  /*49e0*/  IMAD.MOV.U32 R20, RZ, RZ, R18 ;  /* 0x000000ffff147224 */ /* 0x000fe200078e0012 */
[C---:B------:R-:W-:Y:S01]  /*49f0*/  FSETP.GEU.AND P0, PT, |R21|.reuse, 1.469367938527859385e-39, PT ;  /* 0x001000001500780b */ /* 0x040fe20003f0e200 */
[----:B------:R-:W-:Y:S01]  /*4a00*/  IMAD.MOV.U32 R29, RZ, RZ, 0x1ca00000 ;  /* 0x1ca00000ff1d7424 */ /* 0x000fe200078e00ff */
[----:B------:R-:W-:Y:S01]  /*4a10*/  LOP3.LUT R19, R21, 0x800fffff, RZ, 0xc0, !PT ;  /* 0x800fffff15137812 */ /* 0x000fe200078ec0ff */
[----:B------:R-:W-:Y:S01]  /*4a20*/  IMAD.MOV.U32 R24, RZ, RZ, 0x1 ;  /* 0x00000001ff187424 */ /* 0x000fe200078e00ff */
[----:B------:R-:W-:Y:S01]  /*4a30*/  LOP3.LUT R28, R17, 0x7ff00000, RZ, 0xc0, !PT ;  /* 0x7ff00000111c7812 */ /* 0x000fe200078ec0ff */
[----:B------:R-:W-:Y:S01]  /*4a40*/  BSSY B1, `(.L_x_397) ;  /* 0x0000051000017945 */ /* 0x000fe20003800000 */
[----:B------:R-:W-:Y:S02]  /*4a50*/  LOP3.LUT R19, R19, 0x3ff00000, RZ, 0xfc, !PT ;  /* 0x3ff0000013137812 */ /* 0x000fe400078efcff */
[----:B------:R-:W-:Y:S01]  /*4a60*/  LOP3.LUT R33, R21, 0x7ff00000, RZ, 0xc0, !PT ;  /* 0x7ff0000015217812 */ /* 0x000fe200078ec0ff */
[----:B------:R-:W-:-:S02]  /*4a70*/  IMAD.MOV.U32 R32, RZ, RZ, R28 ;  /* 0x000000ffff207224 */ /* 0x000fc400078e001c */
[----:B------:R-:W-:Y:S01]  /*4a80*/  @!P3 LOP3.LUT R23, R21, 0x7ff00000, RZ, 0xc0, !PT ;  /* 0x7ff000001517b812 */ /* 0x000fe200078ec0ff */
[----:B------:R-:W-:Y:S01]  /*4a90*/  @!P3 IMAD.MOV.U32 R34, RZ, RZ, RZ ;  /* 0x000000ffff22b224 */ /* 0x000fe200078e00ff */
[----:B------:R-:W0:Y:S01]  /*4aa0*/  @!P0 DMUL R18, R20, 8.98846567431157953865e+307 ;  /* 0x7fe0000014128828 */ /* 0x000e220000000000 */
[C---:B------:R-:W-:Y:S02]  /*4ab0*/  ISETP.GE.U32.AND P2, PT, R28.reuse, R33, PT ;  /* 0x000000211c00720c */ /* 0x040fe40003f46070 */
[----:B------:R-:W-:Y:S02]  /*4ac0*/  @!P3 ISETP.GE.U32.AND P4, PT, R28, R23, PT ;  /* 0x000000171c00b20c */ /* 0x000fe40003f86070 */
[C---:B------:R-:W-:Y:S01]  /*4ad0*/  SEL R23, R29.reuse, 0x63400000, !P2 ;  /* 0x634000001d177807 */ /* 0x040fe20005000000 */
[----:B0-----:R-:W0:Y:S01]  /*4ae0*/  MUFU.RCP64H R25, R19 ;  /* 0x0000001300197308 */ /* 0x001e220000001800 */
[----:B------:R-:W-:Y:S02]  /*4af0*/  @!P3 SEL R35, R29, 0x63400000, !P4 ;  /* 0x634000001d23b807 */ /* 0x000fe40006000000 */
[----:B------:R-:W-:-:S02]  /*4b00*/  LOP3.LUT R23, R23, 0x800fffff, R17, 0xf8, !PT ;  /* 0x800fffff17177812 */ /* 0x000fc400078ef811 */
[----:B------:R-:W-:Y:S02]  /*4b10*/  @!P3 LOP3.LUT R22, R35, 0x80000000, R17, 0xf8, !PT ;  /* 0x800000002316b812 */ /* 0x000fe400078ef811 */
[----:B------:R-:W-:Y:S02]  /*4b20*/  @!P0 LOP3.LUT R33, R19, 0x7ff00000, RZ, 0xc0, !PT ;  /* 0x7ff0000013218812 */ /* 0x000fe400078ec0ff */
[----:B------:R-:W-:Y:S01]  /*4b30*/  @!P3 LOP3.LUT R35, R22, 0x100000, RZ, 0xfc, !PT ;  /* 0x001000001623b812 */ /* 0x000fe200078efcff */
[----:B------:R-:W-:-:S06]  /*4b40*/  IMAD.MOV.U32 R22, RZ, RZ, R16 ;  /* 0x000000ffff167224 */ /* 0x000fcc00078e0010 */
[----:B------:R-:W-:-:S04]  /*4b50*/  @!P3 DFMA R22, R22, 2, -R34 ;  /* 0x400000001616b82b */ /* 0x000fc80000000822 */
[----:B0-----:R-:W0:-:S06]  /*4b60*/  DFMA R34, R24, -R18, 1 ;  /* 0x3ff000001822742b */ /* 0x001e0c0000000812 */
[----:B0-----:R-:W0:Y:S01]  /*4b70*/  DFMA R34, R34, R34, R34 ;  /* 0x000000222222722b */ /* 0x001e220000000022 */
[----:B------:R-:W-:-:S05]  /*4b80*/  @!P3 LOP3.LUT R32, R23, 0x7ff00000, RZ, 0xc0, !PT ;  /* 0x7ff000001720b812 */ /* 0x000fca00078ec0ff */
[----:B0-----:R-:W0:-:S06]  /*4b90*/  DFMA R24, R24, R34, R24 ;  /* 0x000000221818722b */ /* 0x001e0c0000000018 */
[----:B0-----:R-:W0:-:S06]  /*4ba0*/  DFMA R36, R24, -R18, 1 ;  /* 0x3ff000001824742b */ /* 0x001e0c0000000812 */
[----:B0-----:R-:W0:-:S06]  /*4bb0*/  DFMA R36, R24, R36, R24 ;  /* 0x000000241824722b */ /* 0x001e0c0000000018 */
[----:B0-----:R-:W0:-:S06]  /*4bc0*/  DMUL R34, R36, R22 ;  /* 0x0000001624227228 */ /* 0x001e0c0000000000 */
[----:B0-----:R-:W0:-:S06]  /*4bd0*/  DFMA R24, R34, -R18, R22 ;  /* 0x800000122218722b */ /* 0x001e0c0000000016 */
[----:B0-----:R0:W1:Y:S02]  /*4be0*/  DFMA R24, R36, R24, R34 ;  /* 0x000000182418722b */ /* 0x0010640000000022 */
[----:B0-----:R-:W-:-:S04]  /*4bf0*/  IADD3 R34, R32, -0x1, RZ ;  /* 0xffffffff20227810 */ /* 0x001fc80007ffe0ff */
[----:B------:R-:W-:Y:S02]  /*4c00*/  ISETP.GT.U32.AND P0, PT, R34, 0x7feffffe, PT ;  /* 0x7feffffe2200780c */ /* 0x000fe40003f04070 */
[----:B------:R-:W-:-:S04]  /*4c10*/  IADD3 R34, R33, -0x1, RZ ;  /* 0xffffffff21227810 */ /* 0x000fc80007ffe0ff */
[----:B------:R-:W-:-:S13]  /*4c20*/  ISETP.GT.U32.OR P0, PT, R34, 0x7feffffe, P0 ;  /* 0x7feffffe2200780c */ /* 0x000fda0000704470 */
[----:B------:R-:W-:Y:S05]  /*4c30*/  @P0 BRA `(.L_x_398) ;  /* 0x000001c000000947 */ /* 0x000fea0003800000 */
[----:B-1----:R-:W-:Y:S01]  /*4c40*/  LOP3.LUT R17, R21, 0x7ff00000, RZ, 0xc0, !PT ;  /* 0x7ff0000015117812 */ /* 0x002fe200078ec0ff */
[----:B------:R-:W-:-:S03]  /*4c50*/  IMAD.MOV.U32 R32, RZ, RZ, RZ ;  /* 0x000000ffff207224 */ /* 0x000fc600078e00ff */
[C---:B------:R-:W-:Y:S01]  /*4c60*/  ISETP.GE.U32.AND P0, PT, R28.reuse, R17, PT ;  /* 0x000000111c00720c */ /* 0x040fe20003f06070 */
[----:B------:R-:W-:-:S03]  /*4c70*/  IMAD.IADD R16, R28, 0x1, -R17 ;  /* 0x000000011c107824 */ /* 0x000fc600078e0a11 */
[----:B------:R-:W-:Y:S02]  /*4c80*/  SEL R29, R29, 0x63400000, !P0 ;  /* 0x634000001d1d7807 */ /* 0x000fe40004000000 */
[----:B------:R-:W-:-:S04]  /*4c90*/  IMNMX R16, R16, -0x46a00000, !PT ;  /* 0xb960000010107817 */ /* 0x000fc80007800200 */
[----:B------:R-:W-:-:S05]  /*4ca0*/  IMNMX R16, R16, 0x46a00000, PT ;  /* 0x46a0000010107817 */ /* 0x000fca0003800200 */
[----:B------:R-:W-:-:S05]  /*4cb0*/  IMAD.IADD R16, R16, 0x1, -R29 ;  /* 0x0000000110107824 */ /* 0x000fca00078e0a1d */
[----:B------:R-:W-:-:S06]  /*4cc0*/  IADD3 R33, R16, 0x7fe00000, RZ ;  /* 0x7fe0000010217810 */ /* 0x000fcc0007ffe0ff */
[----:B------:R-:W0:-:S10]  /*4cd0*/  DMUL R28, R24, R32 ;  /* 0x00000020181c7228 */ /* 0x000e140000000000 */
[----:B0-----:R-:W-:-:S13]  /*4ce0*/  FSETP.GTU.AND P0, PT, |R29|, 1.469367938527859385e-39, PT ;  /* 0x001000001d00780b */ /* 0x001fda0003f0c200 */
[----:B------:R-:W-:Y:S05]  /*4cf0*/  @P0 BRA `(.L_x_399) ;  /* 0x0000025000000947 */ /* 0x000fea0003800000 */
[----:B------:R-:W0:Y:S01]  /*4d00*/  DFMA R18, R24, -R18, R22 ;  /* 0x800000121812722b */ /* 0x000e220000000016 */
[----:B------:R-:W-:-:S09]  /*4d10*/  IMAD.MOV.U32 R32, RZ, RZ, RZ ;  /* 0x000000ffff207224 */ /* 0x000fd200078e00ff */
[C---:B0-----:R-:W-:Y:S02]  /*4d20*/  FSETP.NEU.AND P0, PT, R19.reuse, RZ, PT ;  /* 0x000000ff1300720b */ /* 0x041fe40003f0d000 */
[----:B------:R-:W-:-:S04]  /*4d30*/  LOP3.LUT R21, R19, 0x80000000, R21, 0x48, !PT ;  /* 0x8000000013157812 */ /* 0x000fc800078e4815 */
[----:B------:R-:W-:-:S07]  /*4d40*/  LOP3.LUT R33, R21, R33, RZ, 0xfc, !PT ;  /* 0x0000002115217212 */ /* 0x000fce00078efcff */
[----:B------:R-:W-:Y:S05]  /*4d50*/  @!P0 BRA `(.L_x_399) ;  /* 0x000001f000008947 */ /* 0x000fea0003800000 */
[----:B------:R-:W-:Y:S01]  /*4d60*/  IMAD.MOV R19, RZ, RZ, -R16 ;  /* 0x000000ffff137224 */ /* 0x000fe200078e0a10 */
[----:B------:R-:W-:Y:S01]  /*4d70*/  IADD3 R17, -R16, -0x43300000, RZ ;  /* 0xbcd0000010117810 */ /* 0x000fe20007ffe1ff */
[----:B------:R-:W-:-:S06]  /*4d80*/  IMAD.MOV.U32 R18, RZ, RZ, RZ ;  /* 0x000000ffff127224 */ /* 0x000fcc00078e00ff */
[----:B------:R-:W0:-:S04]  /*4d90*/  DFMA R18, R28, -R18, R24 ;  /* 0x800000121c12722b */ /* 0x000e080000000018 */
[----:B------:R-:W1:-:S06]  /*4da0*/  DMUL.RP R24, R24, R32 ;  /* 0x0000002018187228 */ /* 0x000e4c0000008000 */
[----:B0-----:R-:W-:-:S04]  /*4db0*/  FSETP.NEU.AND P0, PT, |R19|, R17, PT ;  /* 0x000000111300720b */ /* 0x001fc80003f0d200 */
[----:B-1----:R-:W-:Y:S02]  /*4dc0*/  LOP3.LUT R21, R25, R21, RZ, 0x3c, !PT ;  /* 0x0000001519157212 */ /* 0x002fe400078e3cff */
[----:B------:R-:W-:Y:S02]  /*4dd0*/  FSEL R28, R24, R28, !P0 ;  /* 0x0000001c181c7208 */ /* 0x000fe40004000000 */
[----:B------:R-:W-:Y:S01]  /*4de0*/  FSEL R29, R21, R29, !P0 ;  /* 0x0000001d151d7208 */ /* 0x000fe20004000000 */
[----:B------:R-:W-:Y:S05]  /*4df0*/  BRA `(.L_x_399) ;  /* 0x0000015000007947 */ /* 0x000fea0003800000 */
.L_x_398:
[----:B-1----:R-:W0:-:S14]  /*4e00*/  DSETP.NAN.AND P0, PT, R16, R16, PT ;  /* 0x000000101000722a */ /* 0x002e1c0003f08000 */
[----:B0-----:R-:W-:Y:S05]  /*4e10*/  @P0 BRA `(.L_x_400) ;  /* 0x0000011000000947 */ /* 0x001fea0003800000 */
[----:B------:R-:W0:-:S14]  /*4e20*/  DSETP.NAN.AND P0, PT, R20, R20, PT ;  /* 0x000000141400722a */ /* 0x000e1c0003f08000 */
[----:B0-----:R-:W-:Y:S05]  /*4e30*/  @P0 BRA `(.L_x_401) ;  /* 0x000000c000000947 */ /* 0x001fea0003800000 */
[----:B------:R-:W-:Y:S01]  /*4e40*/  ISETP.NE.AND P0, PT, R32, R33, PT ;  /* 0x000000212000720c */ /* 0x000fe20003f05270 */
[----:B------:R-:W-:Y:S02]  /*4e50*/  IMAD.MOV.U32 R28, RZ, RZ, 0x0 ;  /* 0x00000000ff1c7424 */ /* 0x000fe400078e00ff */
[----:B------:R-:W-:-:S10]  /*4e60*/  IMAD.MOV.U32 R29, RZ, RZ, -0x80000 ;  /* 0xfff80000ff1d7424 */ /* 0x000fd400078e00ff */
[----:B------:R-:W-:Y:S05]  /*4e70*/  @!P0 BRA `(.L_x_399) ;  /* 0x000000d000008947 */ /* 0x000fea0003800000 */
[----:B------:R-:W-:Y:S02]  /*4e80*/  ISETP.NE.AND P0, PT, R32, 0x7ff00000, PT ;  /* 0x7ff000002000780c */ /* 0x000fe40003f05270 */
[----:B------:R-:W-:Y:S02]  /*4e90*/  LOP3.LUT R29, R17, 0x80000000, R21, 0x48, !PT ;  /* 0x80000000111d7812 */ /* 0x000fe400078e4815 */
[----:B------:R-:W-:-:S13]  /*4ea0*/  ISETP.EQ.OR P0, PT, R33, RZ, !P0 ;  /* 0x000000ff2100720c */ /* 0x000fda0004702670 */
[----:B------:R-:W-:Y:S01]  /*4eb0*/  @P0 LOP3.LUT R16, R29, 0x7ff00000, RZ, 0xfc, !PT ;  /* 0x7ff000001d100812 */ /* 0x000fe200078efcff */
[----:B------:R-:W-:Y:S02]  /*4ec0*/  @!P0 IMAD.MOV.U32 R28, RZ, RZ, RZ ;  /* 0x000000ffff1c8224 */ /* 0x000fe400078e00ff */
[----:B------:R-:W-:Y:S02]  /*4ed0*/  @P0 IMAD.MOV.U32 R28, RZ, RZ, RZ ;  /* 0x000000ffff1c0224 */ /* 0x000fe400078e00ff */
[----:B------:R-:W-:Y:S01]  /*4ee0*/  @P0 IMAD.MOV.U32 R29, RZ, RZ, R16 ;  /* 0x000000ffff1d0224 */ /* 0x000fe200078e0010 */
[----:B------:R-:W-:Y:S05]  /*4ef0*/  BRA `(.L_x_399) ;  /* 0x0000005000007947 */ /* 0x000fea0003800000 */
.L_x_401:
[----:B------:R-:W-:Y:S01]  /*4f00*/  LOP3.LUT R29, R21, 0x80000, RZ, 0xfc, !PT ;  /* 0x00080000151d7812 */ /* 0x000fe200078efcff */
[----:B------:R-:W-:Y:S01]  /*4f10*/  IMAD.MOV.U32 R28, RZ, RZ, R20 ;  /* 0x000000ffff1c7224 */ /* 0x000fe200078e0014 */
[----:B------:R-:W-:Y:S05]  /*4f20*/  BRA `(.L_x_399) ;  /* 0x0000002000007947 */ /* 0x000fea0003800000 */
.L_x_400:
[----:B------:R-:W-:Y:S01]  /*4f30*/  LOP3.LUT R29, R17, 0x80000, RZ, 0xfc, !PT ;  /* 0x00080000111d7812 */ /* 0x000fe200078efcff */
[----:B------:R-:W-:Y:S02]  /*4f40*/  IMAD.MOV.U32 R28, RZ, RZ, R16 ;  /* 0x000000ffff1c7224 */ /* 0x000fe400078e0010 */
.L_x_399:
[----:B------:R-:W-:Y:S05]  /*4f50*/  BSYNC B1 ;  /* 0x0000000000017941 */ /* 0x000fea0003800000 */
.L_x_397:
[----:B------:R-:W-:Y:S02]  /*4f60*/  IMAD.MOV.U32 R16, RZ, RZ, R0 ;  /* 0x000000ffff107224 */ /* 0x000fe400078e0000 */
[----:B------:R-:W-:-:S02]  /*4f70*/  IMAD.MOV.U32 R17, RZ, RZ, 0x0 ;  /* 0x00000000ff117424 */ /* 0x000fc400078e00ff */
[----:B------:R-:W-:Y:S02]  /*4f80*/  IMAD.MOV.U32 R18, RZ, RZ, R28 ;  /* 0x000000ffff127224 */ /* 0x000fe400078e001c */
[----:B------:R-:W-:Y:S01]  /*4f90*/  IMAD.MOV.U32 R19, RZ, RZ, R29 ;  /* 0x000000ffff137224 */ /* 0x000fe200078e001d */
[----:B------:R-:W-:Y:S06]  /*4fa0*/  RET.REL.NODEC R16 `(_ZN2at6native54_GLOBAL__N__aa9a477a_21_UpSampleBilinear2d_cu_607db5e336upsample_gen2d_aa_backward_out_frameIddNS0_18upsample_antialias20BicubicFilterFunctorEEEvT0_S5_NS_27GenericPackedTensorAccessorIT_Lm4ENS_16DefaultPtrTraitsElEENS6_IKS7_Lm4ES8_lEERKT1_) ;  /* 0xffffb05010007950 */ /* 0x000fec0003c3ffff */
.L_x_402:
        /* <DEDUP_REMOVED lines=13> */
.L_x_1739:


//--------------------- .text._ZN2at6native54_GLOBAL__N__aa9a477a_21_UpSampleBilinear2d_cu_607db5e327upsample_gen2d_aa_out_frameIN3c108BFloat16EfNS0_18upsample_antialias20BicubicFilterFunctorEEEvT0_S7_NS_27GenericPackedTensorAccessorIKT_Lm4ENS_16DefaultPtrTraitsElEENS8_IS9_Lm4ESB_lEERKT1_ --------------------------
	.section	.text._ZN2at6native54_GLOBAL__N__aa9a477a_21_UpSampleBilinear2d_cu_607db5e327upsample_gen2d_aa_out_frameIN3c108BFloat16EfNS0_18upsample_antialias20BicubicFilterFunctorEEEvT0_S7_NS_27GenericPackedTensorAccessorIKT_Lm4ENS_16DefaultPtrTraitsElEENS8_IS9_Lm4ESB_lEERKT1_,"ax",@progbits
	.sectioninfo	@"SHI_REGISTERS=40"
	.align	128
.text._ZN2at6native54_GLOBAL__N__aa9a477a_21_UpSampleBilinear2d_cu_607db5e327upsample_gen2d_aa_out_frameIN3c108BFloat16EfNS0_18upsample_antialias20BicubicFilterFunctorEEEvT0_S7_NS_27GenericPackedTensorAccessorIKT_Lm4ENS_16DefaultPtrTraitsElEENS8_IS9_Lm4ESB_lEERKT1_:
        .type           _ZN2at6native54_GLOBAL__N__aa9a477a_21_UpSampleBilinear2d_cu_607db5e327upsample_gen2d_aa_out_frameIN3c108BFloat16EfNS0_18upsample_antialias20BicubicFilterFunctorEEEvT0_S7_NS_27GenericPackedTensorAccessorIKT_Lm4ENS_16DefaultPtrTraitsElEENS8_IS9_Lm4ESB_lEERKT1_,@function
        .size           _ZN2at6native54_GLOBAL__N__aa9a477a_21_UpSampleBilinear2d_cu_607db5e327upsample_gen2d_aa_out_frameIN3c108BFloat16EfNS0_18upsample_antialias20BicubicFilterFunctorEEEvT0_S7_NS_27GenericPackedTensorAccessorIKT_Lm4ENS_16DefaultPtrTraitsElEENS8_IS9_Lm4ESB_lEERKT1_,(.L_x_1742 - _ZN2at6native54_GLOBAL__N__aa9a477a_21_UpSampleBilinear2d_cu_607db5e327upsample_gen2d_aa_out_frameIN3c108BFloat16EfNS0_18upsample_antialias20BicubicFilterFunctorEEEvT0_S7_NS_27GenericPackedTensorAccessorIKT_Lm4ENS_16DefaultPtrTraitsElEENS8_IS9_Lm4ESB_lEERKT1_)
        .other          _ZN2at6native54_GLOBAL__N__aa9a477a_21_UpSampleBilinear2d_cu_607db5e327upsample_gen2d_aa_out_frameIN3c108BFloat16EfNS0_18upsample_antialias20BicubicFilterFunctorEEEvT0_S7_NS_27GenericPackedTensorAccessorIKT_Lm4ENS_16DefaultPtrTraitsElEENS8_IS9_Lm4ESB_lEERKT1_,@"STO_CUDA_ENTRY STV_DEFAULT"
_ZN2at6native54_GLOBAL__N__aa9a477a_21_UpSampleBilinear2d_cu_607db5e327upsample_gen2d_aa_out_frameIN3c108BFloat16EfNS0_18upsample_antialias20BicubicFilterFunctorEEEvT0_S7_NS_27GenericPackedTensorAccessorIKT_Lm4ENS_16DefaultPtrTraitsElEENS8_IS9_Lm4ESB_lEERKT1_:
[----:B------:R-:W-:Y:S02]  /*0000*/  IMAD.MOV.U32 R1, RZ, RZ, c[0x0][0x28] ;  /* 0x00000a00ff017624 */ /* 0x000fe400078e00ff */
[----:B------:R-:W0:Y:S04]  /*0010*/  S2R R5, SR_CTAID.Y ;  /* 0x0000000000057919 */ /* 0x000e280000002600 */
[----:B------:R-:W0:Y:S04]  /*0020*/  S2R R2, SR_TID.Y ;  /* 0x0000000000027919 */ /* 0x000e280000002200 */
[----:B------:R-:W1:Y:S04]  /*0030*/  S2R R0, SR_CTAID.X ;  /* 0x0000000000007919 */ /* 0x000e680000002500 */
[----:B------:R-:W1:Y:S01]  /*0040*/  S2R R3, SR_TID.X ;  /* 0x0000000000037919 */ /* 0x000e620000002100 */
[----:B0-----:R-:W-:-:S05]  /*0050*/  IMAD R4, R5, c[0x0][0x4], R2 ;  /* 0x0000010005047a24 */ /* 0x001fca00078e0202 */
[----:B------:R-:W-:Y:S01]  /*0060*/  ISETP.GE.AND P0, PT, R4, c[0x0][0x1c8], PT ;  /* 0x0000720004007a0c */ /* 0x000fe20003f06270 */
[----:B-1----:R-:W-:-:S05]  /*0070*/  IMAD R5, R0, c[0x0][0x0], R3 ;  /* 0x0000000000057a24 */ /* 0x002fca00078e0203 */
[----:B------:R-:W-:-:S13]  /*0080*/  ISETP.GE.OR P0, PT, R5, c[0x0][0x1d0], P0 ;  /* 0x0000740005007a0c */ /* 0x000fda0000706670 */
[----:B------:R-:W-:Y:S05]  /*0090*/  @P0 EXIT ;  /* 0x000000000000094d */ /* 0x000fea0003800000 */
[----:B------:R-:W0:Y:S01]  /*00a0*/  I2F R26, R5 ;  /* 0x00000005001a7306 */ /* 0x000e220000201400 */
[----:B------:R-:W-:Y:S01]  /*00b0*/  IMAD.MOV.U32 R0, RZ, RZ, c[0x0][0x164] ;  /* 0x00005900ff007624 */ /* 0x000fe200078e00ff */
[----:B------:R-:W-:Y:S01]  /*00c0*/  BSSY B2, `(.L_x_403) ;  /* 0x0000141000027945 */ /* 0x000fe20003800000 */
[----:B------:R-:W-:Y:S02]  /*00d0*/  IMAD.MOV.U32 R8, RZ, RZ, c[0x0][0x160] ;  /* 0x00005800ff087624 */ /* 0x000fe400078e00ff */
[C---:B------:R-:W-:Y:S01]  /*00e0*/  FADD.FTZ R7, R0.reuse, c[0x0][0x164] ;  /* 0x0000590000077621 */ /* 0x040fe20000010000 */
[----:B------:R-:W-:Y:S01]  /*00f0*/  FSETP.GE.FTZ.AND P1, PT, R0, 1, PT ;  /* 0x3f8000000000780b */ /* 0x000fe20003f36000 */
[C---:B------:R-:W-:Y:S01]  /*0100*/  FADD.FTZ R6, R8.reuse, c[0x0][0x160] ;  /* 0x0000580008067621 */ /* 0x040fe20000010000 */
[----:B------:R-:W1:Y:S01]  /*0110*/  I2F R13, R4 ;  /* 0x00000004000d7306 */ /* 0x000e620000201400 */
[----:B------:R-:W-:Y:S02]  /*0120*/  FSETP.GE.FTZ.AND P0, PT, R8, 1, PT ;  /* 0x3f8000000800780b */ /* 0x000fe40003f16000 */
[----:B------:R-:W-:-:S02]  /*0130*/  FSEL R9, R7, 2, P1 ;  /* 0x4000000007097808 */ /* 0x000fc40000800000 */
[----:B------:R-:W-:Y:S02]  /*0140*/  FSEL R7, R6, 2, P0 ;  /* 0x4000000006077808 */ /* 0x000fe40000000000 */
[----:B------:R-:W-:Y:S01]  /*0150*/  ISETP.NE.AND P0, PT, R2, RZ, PT ;  /* 0x000000ff0200720c */ /* 0x000fe20003f05270 */
[----:B0-----:R-:W-:Y:S01]  /*0160*/  FADD.FTZ R26, R26, 0.5 ;  /* 0x3f0000001a1a7421 */ /* 0x001fe20000010000 */
[----:B------:R0:W2:Y:S03]  /*0170*/  F2I.FTZ.CEIL.NTZ R10, R9 ;  /* 0x00000009000a7305 */ /* 0x0000a6000021b100 */
[C-C-:B------:R-:W-:Y:S02]  /*0180*/  FFMA.FTZ R6, R26.reuse, c[0x0][0x164], -R9.reuse ;  /* 0x000059001a067a23 */ /* 0x140fe40000010809 */
[----:B------:R-:W-:Y:S02]  /*0190*/  FFMA.FTZ R12, R26, c[0x0][0x164], R9 ;  /* 0x000059001a0c7a23 */ /* 0x000fe40000010009 */
[----:B------:R-:W-:Y:S01]  /*01a0*/  FADD.FTZ R11, R6, 0.5 ;  /* 0x3f000000060b7421 */ /* 0x000fe20000010000 */
[----:B------:R2:W3:Y:S01]  /*01b0*/  F2I.FTZ.CEIL.NTZ R8, R7 ;  /* 0x0000000700087305 */ /* 0x0004e2000021b100 */
[----:B-1----:R-:W-:-:S02]  /*01c0*/  FADD.FTZ R6, R13, 0.5 ;  /* 0x3f0000000d067421 */ /* 0x002fc40000010000 */
[----:B------:R-:W-:Y:S02]  /*01d0*/  FADD.FTZ R12, R12, 0.5 ;  /* 0x3f0000000c0c7421 */ /* 0x000fe40000010000 */
[C-C-:B0-----:R-:W-:Y:S02]  /*01e0*/  FFMA.FTZ R9, R6.reuse, c[0x0][0x160], R7.reuse ;  /* 0x0000580006097a23 */ /* 0x141fe40000010007 */
[----:B------:R-:W-:Y:S01]  /*01f0*/  FFMA.FTZ R13, R6, c[0x0][0x160], -R7 ;  /* 0x00005800060d7a23 */ /* 0x000fe20000010807 */
[----:B------:R-:W0:Y:S01]  /*0200*/  F2I.FTZ.TRUNC.NTZ R11, R11 ;  /* 0x0000000b000b7305 */ /* 0x000e22000021f100 */
[----:B------:R-:W-:Y:S01]  /*0210*/  FADD.FTZ R18, R9, 0.5 ;  /* 0x3f00000009127421 */ /* 0x000fe20000010000 */
[----:B------:R-:W-:Y:S01]  /*0220*/  IADD3 R9, R3, c[0x0][0x4], RZ ;  /* 0x0000010003097a10 */ /* 0x000fe20007ffe0ff */
[----:B------:R-:W-:Y:S02]  /*0230*/  FADD.FTZ R15, R13, 0.5 ;  /* 0x3f0000000d0f7421 */ /* 0x000fe40000010000 */
[----:B--2---:R-:W-:-:S02]  /*0240*/  IMAD.SHL.U32 R7, R10, 0x2, RZ ;  /* 0x000000020a077824 */ /* 0x004fc400078e00ff */
[----:B------:R-:W-:Y:S01]  /*0250*/  IMAD R13, R2, c[0x0][0x0], R9 ;  /* 0x00000000020d7a24 */ /* 0x000fe200078e0209 */
[----:B------:R-:W1:Y:S01]  /*0260*/  F2I.FTZ.TRUNC.NTZ R12, R12 ;  /* 0x0000000c000c7305 */ /* 0x000e62000021f100 */
[----:B---3--:R-:W-:Y:S01]  /*0270*/  IMAD.SHL.U32 R8, R8, 0x2, RZ ;  /* 0x0000000208087824 */ /* 0x008fe200078e00ff */
[----:B------:R-:W-:-:S04]  /*0280*/  IADD3 R16, R7, 0x1, RZ ;  /* 0x0000000107107810 */ /* 0x000fc80007ffe0ff */
[----:B------:R-:W-:Y:S02]  /*0290*/  IADD3 R14, R8, 0x1, RZ ;  /* 0x00000001080e7810 */ /* 0x000fe40007ffe0ff */
[----:B------:R2:W3:Y:S01]  /*02a0*/  F2I.FTZ.TRUNC.NTZ R17, R15 ;  /* 0x0000000f00117305 */ /* 0x0004e2000021f100 */
[----:B0-----:R-:W-:-:S07]  /*02b0*/  IMNMX R9, RZ, R11, !PT ;  /* 0x0000000bff097217 */ /* 0x001fce0007800200 */
[----:B------:R-:W0:Y:S01]  /*02c0*/  F2I.FTZ.TRUNC.NTZ R18, R18 ;  /* 0x0000001200127305 */ /* 0x000e22000021f100 */
[----:B--2---:R-:W-:Y:S01]  /*02d0*/  IMAD R15, R16, c[0x0][0x0], RZ ;  /* 0x00000000100f7a24 */ /* 0x004fe200078e02ff */
[----:B-1----:R-:W-:-:S03]  /*02e0*/  IMNMX R10, R12, c[0x0][0x188], PT ;  /* 0x000062000c0a7a17 */ /* 0x002fc60003800200 */
[C-C-:B------:R-:W-:Y:S02]  /*02f0*/  IMAD R13, R14.reuse, R13, R15.reuse ;  /* 0x0000000d0e0d7224 */ /* 0x140fe400078e020f */
[----:B------:R-:W-:Y:S01]  /*0300*/  IMAD R14, R14, R2, R15 ;  /* 0x000000020e0e7224 */ /* 0x000fe200078e020f */
[----:B---3--:R-:W-:Y:S01]  /*0310*/  IMNMX R11, RZ, R17, !PT ;  /* 0x00000011ff0b7217 */ /* 0x008fe20007800200 */
[----:B------:R-:W-:Y:S02]  /*0320*/  IMAD R15, R16, R3, RZ ;  /* 0x00000003100f7224 */ /* 0x000fe400078e02ff */
[----:B------:R-:W-:Y:S01]  /*0330*/  IMAD.IADD R24, R10, 0x1, -R9 ;  /* 0x000000010a187824 */ /* 0x000fe200078e0a09 */
[----:B0-----:R-:W-:-:S05]  /*0340*/  IMNMX R12, R18, c[0x0][0x180], PT ;  /* 0x00006000120c7a17 */ /* 0x001fca0003800200 */
[----:B------:R-:W-:Y:S01]  /*0350*/  IMAD.IADD R25, R12, 0x1, -R11 ;  /* 0x000000010c197824 */ /* 0x000fe200078e0a0b */
        /* <DEDUP_REMOVED lines=17> */
[----:B------:R-:W-:Y:S02]  /*0470*/  IADD3 R27, R0, -0x100000, RZ ;  /* 0xfff00000001b7810 */ /* 0x000fe40007ffe0ff */
[----:B------:R-:W-:Y:S02]  /*0480*/  MOV R0, 0x4a0 ;  /* 0x000004a000007802 */ /* 0x000fe40000000f00 */
[----:B01----:R-:W-:Y:S05]  /*0490*/  CALL.REL.NOINC `($__internal_5_$__cuda_sm20_dblrcp_rn_slowpath_v3) ;  /* 0x00004a4000007944 */ /* 0x003fea0003c00000 */
[----:B------:R-:W-:Y:S02]  /*04a0*/  IMAD.MOV.U32 R16, RZ, RZ, R18 ;  /* 0x000000ffff107224 */ /* 0x000fe400078e0012 */
[----:B------:R-:W-:-:S05]  /*04b0*/  IMAD.MOV.U32 R17, RZ, RZ, R19 ;  /* 0x000000ffff117224 */ /* 0x000fca00078e0013 */
.L_x_406:
[----:B01----:R-:W0:Y:S01]  /*04c0*/  F2F.F32.F64 R18, R16 ;  /* 0x0000001000127310 */ /* 0x003e220000301000 */
[----:B------:R-:W0:-:S14]  /*04d0*/  DSETP.GEU.AND P0, PT, |R16|, c[0x2][0x0], PT ;  /* 0x008000001000762a */ /* 0x000e1c0003f0e200 */
[----:B0-----:R-:W-:Y:S02]  /*04e0*/  @!P0 FMUL R18, R18, 1.175494350822287508e-38 ;  /* 0x0080000012128820 */ /* 0x001fe40000400000 */
.L_x_405:
[----:B------:R-:W-:Y:S01]  /*04f0*/  ISETP.GE.AND P0, PT, R24, 0x1, PT ;  /* 0x000000011800780c */ /* 0x000fe20003f06270 */
[----:B------:R-:W-:Y:S01]  /*0500*/  BSSY B1, `(.L_x_407) ;  /* 0x00000a1000017945 */ /* 0x000fe20003800000 */
[----:B------:R-:W-:-:S11]  /*0510*/  IMAD.MOV.U32 R0, RZ, RZ, RZ ;  /* 0x000000ffff007224 */ /* 0x000fd600078e00ff */
        /* <DEDUP_REMOVED lines=10> */
[----:B------:R-:W-:Y:S02]  /*05c0*/  IMAD.IADD R19, R24, 0x1, -R17 ;  /* 0x0000000118137824 */ /* 0x000fe400078e0a11 */
[----:B------:R-:W-:Y:S02]  /*05d0*/  IMAD.MOV.U32 R16, RZ, RZ, RZ ;  /* 0x000000ffff107224 */ /* 0x000fe400078e00ff */
[----:B------:R-:W-:Y:S02]  /*05e0*/  IMAD R15, R0, R3, RZ ;  /* 0x00000003000f7224 */ /* 0x000fe400078e02ff */
[----:B------:R-:W-:Y:S02]  /*05f0*/  IMAD.MOV.U32 R0, RZ, RZ, RZ ;  /* 0x000000ffff007224 */ /* 0x000fe400078e00ff */
[----:B------:R-:W-:Y:S02]  /*0600*/  IMAD.SHL.U32 R20, R15, 0x2, RZ ;  /* 0x000000020f147824 */ /* 0x000fe400078e00ff */
.L_x_423:
        /* <DEDUP_REMOVED lines=17> */
.L_x_412:
[----:B------:R-:W-:-:S04]  /*0720*/  IMAD.MOV.U32 R22, RZ, RZ, 0x3fc00000 ;  /* 0x3fc00000ff167424 */ /* 0x000fc800078e00ff */
[----:B------:R-:W-:-:S04]  /*0730*/  FFMA.FTZ R22, R21, R22, -2.5 ;  /* 0xc020000015167423 */ /* 0x000fc80000010016 */
[----:B------:R-:W-:-:S04]  /*0740*/  FMUL.FTZ R22, R21, R22 ;  /* 0x0000001615167220 */ /* 0x000fc80000410000 */
[----:B------:R-:W-:Y:S02]  /*0750*/  FFMA.FTZ R23, R21, R22, 1 ;  /* 0x3f80000015177423 */ /* 0x000fe40000010016 */
.L_x_413:
[----:B------:R-:W-:Y:S05]  /*0760*/  BSYNC B3 ;  /* 0x0000000000037941 */ /* 0x000fea0003800000 */
.L_x_411:
[----:B------:R-:W-:Y:S01]  /*0770*/  IADD3 R22, R16, 0x1, RZ ;  /* 0x0000000110167810 */ /* 0x000fe20007ffe0ff */
[----:B------:R-:W-:Y:S01]  /*0780*/  BSSY B3, `(.L_x_414) ;  /* 0x0000018000037945 */ /* 0x000fe20003800000 */
[----:B------:R-:W-:Y:S02]  /*0790*/  FADD.FTZ R0, R23, R0 ;  /* 0x0000000017007221 */ /* 0x000fe40000010000 */
        /* <DEDUP_REMOVED lines=18> */
.L_x_415:
[----:B0-----:R-:W-:-:S04]  /*08c0*/  IMAD.MOV.U32 R22, RZ, RZ, 0x3fc00000 ;  /* 0x3fc00000ff167424 */ /* 0x001fc800078e00ff */
[----:B------:R-:W-:-:S04]  /*08d0*/  FFMA.FTZ R22, R27, R22, -2.5 ;  /* 0xc02000001b167423 */ /* 0x000fc80000010016 */
[----:B------:R-:W-:-:S04]  /*08e0*/  FMUL.FTZ R22, R27, R22 ;  /* 0x000000161b167220 */ /* 0x000fc80000410000 */
[----:B------:R-:W-:Y:S02]  /*08f0*/  FFMA.FTZ R21, R27, R22, 1 ;  /* 0x3f8000001b157423 */ /* 0x000fe40000010016 */
.L_x_416:
[----:B------:R-:W-:Y:S05]  /*0900*/  BSYNC B3 ;  /* 0x0000000000037941 */ /* 0x000fea0003800000 */
.L_x_414:
        /* <DEDUP_REMOVED lines=21> */
.L_x_418:
[----:B0-----:R-:W-:-:S04]  /*0a60*/  IMAD.MOV.U32 R22, RZ, RZ, 0x3fc00000 ;  /* 0x3fc00000ff167424 */ /* 0x001fc800078e00ff */
[----:B------:R-:W-:-:S04]  /*0a70*/  FFMA.FTZ R22, R27, R22, -2.5 ;  /* 0xc02000001b167423 */ /* 0x000fc80000010016 */
[----:B------:R-:W-:-:S04]  /*0a80*/  FMUL.FTZ R22, R27, R22 ;  /* 0x000000161b167220 */ /* 0x000fc80000410000 */
[----:B------:R-:W-:Y:S02]  /*0a90*/  FFMA.FTZ R21, R27, R22, 1 ;  /* 0x3f8000001b157423 */ /* 0x000fe40000010016 */
.L_x_419:
[----:B------:R-:W-:Y:S05]  /*0aa0*/  BSYNC B3 ;  /* 0x0000000000037941 */ /* 0x000fea0003800000 */
.L_x_417:
        /* <DEDUP_REMOVED lines=21> */
.L_x_421:
[----:B0-----:R-:W-:-:S04]  /*0c00*/  IMAD.MOV.U32 R0, RZ, RZ, 0x3fc00000 ;  /* 0x3fc00000ff007424 */ /* 0x001fc800078e00ff */
[----:B------:R-:W-:-:S04]  /*0c10*/  FFMA.FTZ R0, R27, R0, -2.5 ;  /* 0xc02000001b007423 */ /* 0x000fc80000010000 */
[----:B------:R-:W-:-:S04]  /*0c20*/  FMUL.FTZ R0, R27, R0 ;  /* 0x000000001b007220 */ /* 0x000fc80000410000 */
[----:B------:R-:W-:Y:S02]  /*0c30*/  FFMA.FTZ R0, R27, R0, 1 ;  /* 0x3f8000001b007423 */ /* 0x000fe40000010000 */
.L_x_422:
[----:B------:R-:W-:Y:S05]  /*0c40*/  BSYNC B3 ;  /* 0x0000000000037941 */ /* 0x000fea0003800000 */
.L_x_420:
        /* <DEDUP_REMOVED lines=10> */
.L_x_410:
[----:B------:R-:W-:Y:S05]  /*0cf0*/  BSYNC B0 ;  /* 0x0000000000007941 */ /* 0x000fea0003800000 */
.L_x_409:
[----:B------:R-:W-:-:S13]  /*0d00*/  ISETP.NE.AND P1, PT, R17, RZ, PT ;  /* 0x000000ff1100720c */ /* 0x000fda0003f25270 */
[----:B------:R-:W-:Y:S05]  /*0d10*/  @!P1 BRA `(.L_x_408) ;  /* 0x000001f000009947 */ /* 0x000fea0003800000 */
.L_x_427:
        /* <DEDUP_REMOVED lines=17> */
.L_x_425:
[----:B------:R-:W-:-:S04]  /*0e30*/  IMAD.MOV.U32 R20, RZ, RZ, 0x3fc00000 ;  /* 0x3fc00000ff147424 */ /* 0x000fc800078e00ff */
[----:B------:R-:W-:-:S04]  /*0e40*/  FFMA.FTZ R20, R19, R20, -2.5 ;  /* 0xc020000013147423 */ /* 0x000fc80000010014 */
[----:B------:R-:W-:-:S04]  /*0e50*/  FMUL.FTZ R20, R19, R20 ;  /* 0x0000001413147220 */ /* 0x000fc80000410000 */
[----:B------:R-:W-:Y:S02]  /*0e60*/  FFMA.FTZ R21, R19, R20, 1 ;  /* 0x3f80000013157423 */ /* 0x000fe40000010014 */
.L_x_426:
[----:B------:R-:W-:Y:S05]  /*0e70*/  BSYNC B0 ;  /* 0x0000000000007941 */ /* 0x000fea0003800000 */
.L_x_424:
[----:B------:R-:W-:Y:S01]  /*0e80*/  IMAD.IADD R20, R15, 0x1, R16 ;  /* 0x000000010f147824 */ /* 0x000fe200078e0210 */
[----:B------:R-:W-:Y:S01]  /*0e90*/  F2FP.BF16.PACK_AB R19, RZ, R21 ;  /* 0x00000015ff13723e */ /* 0x000fe200000010ff */
[----:B------:R-:W-:Y:S01]  /*0ea0*/  FADD.FTZ R0, R21, R0 ;  /* 0x0000000015007221 */ /* 0x000fe20000010000 */
[----:B------:R-:W-:Y:S01]  /*0eb0*/  IADD3 R17, R17, -0x1, RZ ;  /* 0xffffffff11117810 */ /* 0x000fe20007ffe0ff */
[----:B------:R-:W-:Y:S01]  /*0ec0*/  IMAD.SHL.U32 R20, R20, 0x2, RZ ;  /* 0x0000000214147824 */ /* 0x000fe200078e00ff */
[----:B------:R-:W-:Y:S02]  /*0ed0*/  IADD3 R16, R16, 0x1, RZ ;  /* 0x0000000110107810 */ /* 0x000fe40007ffe0ff */
[----:B------:R-:W-:Y:S02]  /*0ee0*/  ISETP.NE.AND P1, PT, R17, RZ, PT ;  /* 0x000000ff1100720c */ /* 0x000fe40003f25270 */
[----:B------:R0:W-:Y:S11]  /*0ef0*/  STS.U16 [R20], R19 ;  /* 0x0000001314007388 */ /* 0x0001f60000000400 */
[----:B0-----:R-:W-:Y:S05]  /*0f00*/  @P1 BRA `(.L_x_427) ;  /* 0xfffffe1000001947 */ /* 0x001fea000383ffff */
.L_x_408:
[----:B------:R-:W-:Y:S05]  /*0f10*/  BSYNC B1 ;  /* 0x0000000000017941 */ /* 0x000fea0003800000 */
.L_x_407:
[----:B------:R-:W-:Y:S01]  /*0f20*/  BSSY B0, `(.L_x_428) ;  /* 0x000003f000007945 */ /* 0x000fe20003800000 */
[----:B------:R-:W-:Y:S01]  /*0f30*/  IMAD.MOV.U32 R16, RZ, RZ, RZ ;  /* 0x000000ffff107224 */ /* 0x000fe200078e00ff */
[----:B------:R-:W-:Y:S05]  /*0f40*/  @!P0 BRA `(.L_x_429) ;  /* 0x000003c000008947 */ /* 0x000fea0003800000 */
[----:B------:R-:W-:Y:S01]  /*0f50*/  LOP3.LUT R16, RZ, R10, RZ, 0x33, !PT ;  /* 0x0000000aff107212 */ /* 0x000fe200078e33ff */
[----:B------:R-:W-:Y:S01]  /*0f60*/  BSSY B1, `(.L_x_430) ;  /* 0x0000029000017945 */ /* 0x000fe20003800000 */
[----:B------:R-:W-:-:S02]  /*0f70*/  LOP3.LUT R17, R24, 0x3, RZ, 0xc0, !PT ;  /* 0x0000000318117812 */ /* 0x000fc400078ec0ff */
[----:B------:R-:W-:-:S04]  /*0f80*/  IADD3 R16, -R16, -0x2, -R9 ;  /* 0xfffffffe10107810 */ /* 0x000fc80007ffe909 */
[----:B------:R-:W-:Y:S01]  /*0f90*/  ISETP.GE.U32.AND P0, PT, R16, 0x3, PT ;  /* 0x000000031000780c */ /* 0x000fe20003f06070 */
[----:B------:R-:W-:-:S12]  /*0fa0*/  IMAD.MOV.U32 R16, RZ, RZ, RZ ;  /* 0x000000ffff107224 */ /* 0x000fd800078e00ff */
[----:B------:R-:W-:Y:S05]  /*0fb0*/  @!P0 BRA `(.L_x_431) ;  /* 0x0000023000008947 */ /* 0x000fea0003800000 */
[----:B------:R-:W-:Y:S01]  /*0fc0*/  F2FP.BF16.PACK_AB R18, RZ, R0 ;  /* 0x00000000ff12723e */ /* 0x000fe200000010ff */
[----:B------:R-:W-:Y:S01]  /*0fd0*/  IMAD.IADD R26, R24, 0x1, -R17 ;  /* 0x00000001181a7824 */ /* 0x000fe200078e0a11 */
[----:B------:R-:W-:Y:S01]  /*0fe0*/  FSETP.NEU.FTZ.AND P0, PT, R0, RZ, PT ;  /* 0x000000ff0000720b */ /* 0x000fe20003f1d000 */
[----:B------:R-:W-:Y:S01]  /*0ff0*/  IMAD.MOV.U32 R16, RZ, RZ, RZ ;  /* 0x000000ffff107224 */ /* 0x000fe200078e00ff */
[----:B------:R-:W-:-:S06]  /*1000*/  PRMT R18, RZ, 0x5410, R18 ;  /* 0x00005410ff127816 */ /* 0x000fcc0000000012 */
.L_x_434:
[----:B------:R-:W-:Y:S01]  /*1010*/  IADD3 R26, R26, -0x4, RZ ;  /* 0xfffffffc1a1a7810 */ /* 0x000fe20007ffe0ff */
[----:B------:R-:W-:Y:S03]  /*1020*/  BSSY B3, `(.L_x_432) ;  /* 0x000001a000037945 */ /* 0x000fe60003800000 */
[----:B------:R-:W-:Y:S01]  /*1030*/  ISETP.NE.AND P1, PT, R26, RZ, PT ;  /* 0x000000ff1a00720c */ /* 0x000fe20003f25270 */
[----:B0-----:R-:W-:Y:S07]  /*1040*/  @!P0 BRA `(.L_x_433) ;  /* 0x0000017000008947 */ /* 0x001fee0003800000 */
[----:B------:R-:W-:Y:S01]  /*1050*/  IMAD.IADD R19, R15, 0x1, R16 ;  /* 0x000000010f137824 */ /* 0x000fe200078e0210 */
[----:B------:R-:W0:Y:S03]  /*1060*/  MUFU.RCP R27, R18 ;  /* 0x00000012001b7308 */ /* 0x000e260000001000 */
        /* <DEDUP_REMOVED lines=12> */
[----:B------:R-:W-:Y:S01]  /*1130*/  FMUL.FTZ R22, R22, R27 ;  /* 0x0000001b16167220 */ /* 0x000fe20000410000 */
        /* <DEDUP_REMOVED lines=8> */
.L_x_433:
[----:B------:R-:W-:Y:S05]  /*11c0*/  BSYNC B3 ;  /* 0x0000000000037941 */ /* 0x000fea0003800000 */
.L_x_432:
[----:B------:R-:W-:Y:S01]  /*11d0*/  IADD3 R16, R16, 0x4, RZ ;  /* 0x0000000410107810 */ /* 0x000fe20007ffe0ff */
[----:B------:R-:W-:Y:S05]  /*11e0*/  @P1 BRA `(.L_x_434) ;  /* 0xfffffe2000001947 */ /* 0x000fea000383ffff */
.L_x_431:
[----:B------:R-:W-:Y:S05]  /*11f0*/  BSYNC B1 ;  /* 0x0000000000017941 */ /* 0x000fea0003800000 */
.L_x_430:
[----:B------:R-:W-:-:S13]  /*1200*/  ISETP.NE.AND P0, PT, R17, RZ, PT ;  /* 0x000000ff1100720c */ /* 0x000fda0003f05270 */
[----:B------:R-:W-:Y:S05]  /*1210*/  @!P0 BRA `(.L_x_429) ;  /* 0x000000f000008947 */ /* 0x000fea0003800000 */
[----:B------:R-:W-:Y:S02]  /*1220*/  F2FP.BF16.PACK_AB R18, RZ, R0 ;  /* 0x00000000ff12723e */ /* 0x000fe400000010ff */
[----:B------:R-:W-:Y:S02]  /*1230*/  FSETP.NEU.FTZ.AND P1, PT, R0, RZ, PT ;  /* 0x000000ff0000720b */ /* 0x000fe40003f3d000 */
[----:B------:R-:W-:-:S04]  /*1240*/  PRMT R18, RZ, 0x5410, R18 ;  /* 0x00005410ff127816 */ /* 0x000fc80000000012 */
[----:B0-----:R0:W1:Y:S07]  /*1250*/  MUFU.RCP R19, R18 ;  /* 0x0000001200137308 */ /* 0x00106e0000001000 */
.L_x_435:
[----:B0-----:R-:W-:Y:S01]  /*1260*/  @P1 IMAD.IADD R0, R15, 0x1, R16 ;  /* 0x000000010f001824 */ /* 0x001fe200078e0210 */
[----:B------:R-:W-:Y:S02]  /*1270*/  IADD3 R17, R17, -0x1, RZ ;  /* 0xffffffff11117810 */ /* 0x000fe40007ffe0ff */
[----:B------:R-:W-:Y:S01]  /*1280*/  IADD3 R16, R16, 0x1, RZ ;  /* 0x0000000110107810 */ /* 0x000fe20007ffe0ff */
[----:B------:R-:W-:Y:S01]  /*1290*/  @P1 IMAD.SHL.U32 R0, R0, 0x2, RZ ;  /* 0x0000000200001824 */ /* 0x000fe200078e00ff */
[----:B------:R-:W-:-:S04]  /*12a0*/  ISETP.NE.AND P0, PT, R17, RZ, PT ;  /* 0x000000ff1100720c */ /* 0x000fc80003f05270 */
[----:B0-----:R-:W0:Y:S02]  /*12b0*/  @P1 LDS.U16 R18, [R0] ;  /* 0x0000000000121984 */ /* 0x001e240000000400 */
[----:B0-----:R-:W-:-:S05]  /*12c0*/  @P1 PRMT R18, RZ, 0x5410, R18 ;  /* 0x00005410ff121816 */ /* 0x001fca0000000012 */
[----:B-1----:R-:W-:-:S05]  /*12d0*/  @P1 FMUL.FTZ R18, R18, R19 ;  /* 0x0000001312121220 */ /* 0x002fca0000410000 */
[----:B------:R-:W-:-:S05]  /*12e0*/  @P1 F2FP.BF16.PACK_AB R18, RZ, R18 ;  /* 0x00000012ff12123e */ /* 0x000fca00000010ff */
[----:B------:R0:W-:Y:S01]  /*12f0*/  @P1 STS.U16 [R0], R18 ;  /* 0x0000001200001388 */ /* 0x0001e20000000400 */
[----:B------:R-:W-:Y:S05]  /*1300*/  @P0 BRA `(.L_x_435) ;  /* 0xffffff5000000947 */ /* 0x000fea000383ffff */
.L_x_429:
[----:B------:R-:W-:Y:S05]  /*1310*/  BSYNC B0 ;  /* 0x0000000000007941 */ /* 0x000fea0003800000 */
.L_x_428:
        /* <DEDUP_REMOVED lines=8> */
.L_x_438:
[----:B------:R-:W-:Y:S01]  /*13a0*/  IMAD.IADD R17, R15, 0x1, R16 ;  /* 0x000000010f117824 */ /* 0x000fe200078e0210 */
[----:B------:R-:W-:Y:S02]  /*13b0*/  IADD3 R0, R0, -0x1, RZ ;  /* 0xffffffff00007810 */ /* 0x000fe40007ffe0ff */
[----:B------:R-:W-:Y:S01]  /*13c0*/  IADD3 R16, R16, 0x1, RZ ;  /* 0x0000000110107810 */ /* 0x000fe20007ffe0ff */
[----:B------:R-:W-:Y:S01]  /*13d0*/  IMAD.SHL.U32 R17, R17, 0x2, RZ ;  /* 0x0000000211117824 */ /* 0x000fe200078e00ff */
[----:B------:R-:W-:-:S04]  /*13e0*/  ISETP.NE.AND P0, PT, R0, RZ, PT ;  /* 0x000000ff0000720c */ /* 0x000fc80003f05270 */
[----:B------:R0:W-:Y:S09]  /*13f0*/  STS.U16 [R17], RZ ;  /* 0x000000ff11007388 */ /* 0x0001f20000000400 */
[----:B0-----:R-:W-:Y:S05]  /*1400*/  @P0 BRA `(.L_x_438) ;  /* 0xffffff9000000947 */ /* 0x001fea000383ffff */
.L_x_437:
[----:B------:R-:W-:Y:S05]  /*1410*/  BSYNC B0 ;  /* 0x0000000000007941 */ /* 0x000fea0003800000 */
.L_x_436:
[----:B------:R-:W-:Y:S05]  /*1420*/  @!P1 BRA `(.L_x_404) ;  /* 0x000000a000009947 */ /* 0x000fea0003800000 */
.L_x_439:
        /* <DEDUP_REMOVED lines=10> */
.L_x_404:
[----:B------:R-:W-:Y:S05]  /*14d0*/  BSYNC B2 ;  /* 0x0000000000027941 */ /* 0x000fea0003800000 */
.L_x_403:
[----:B------:R-:W-:Y:S01]  /*14e0*/  ISETP.NE.AND P0, PT, R3, RZ, PT ;  /* 0x000000ff0300720c */ /* 0x000fe20003f05270 */
[----:B------:R-:W-:-:S12]  /*14f0*/  BSSY B2, `(.L_x_440) ;  /* 0x000011a000027945 */ /* 0x000fd80003800000 */
[----:B------:R-:W-:Y:S05]  /*1500*/  @P0 BRA `(.L_x_441) ;  /* 0x0000118000000947 */ /* 0x000fea0003800000 */
[----:B0-----:R-:W-:Y:S01]  /*1510*/  IMAD.MOV.U32 R22, RZ, RZ, c[0x0][0x160] ;  /* 0x00005800ff167624 */ /* 0x001fe200078e00ff */
[----:B------:R-:W0:Y:S01]  /*1520*/  I2F R3, R11 ;  /* 0x0000000b00037306 */ /* 0x000e220000201400 */
[----:B------:R-:W-:-:S03]  /*1530*/  IMAD.MOV.U32 R0, RZ, RZ, 0x3f800000 ;  /* 0x3f800000ff007424 */ /* 0x000fc600078e00ff */
        /* <DEDUP_REMOVED lines=18> */
.L_x_443:
[----:B-1----:R-:W1:Y:S01]  /*1660*/  F2F.F32.F64 R0, R18 ;  /* 0x0000001200007310 */ /* 0x002e620000301000 */
[----:B------:R-:W1:-:S14]  /*1670*/  DSETP.GEU.AND P0, PT, |R18|, c[0x2][0x0], PT ;  /* 0x008000001200762a */ /* 0x000e5c0003f0e200 */
[----:B-1----:R-:W-:Y:S02]  /*1680*/  @!P0 FMUL R0, R0, 1.175494350822287508e-38 ;  /* 0x0080000000008820 */ /* 0x002fe40000400000 */
.L_x_442:
[----:B------:R-:W-:Y:S01]  /*1690*/  ISETP.GE.AND P0, PT, R25, 0x1, PT ;  /* 0x000000011900780c */ /* 0x000fe20003f06270 */
[----:B------:R-:W-:Y:S01]  /*16a0*/  BSSY B1, `(.L_x_444) ;  /* 0x00000a3000017945 */ /* 0x000fe20003800000 */
[----:B------:R-:W-:-:S11]  /*16b0*/  IMAD.MOV.U32 R3, RZ, RZ, RZ ;  /* 0x000000ffff037224 */ /* 0x000fd600078e00ff */
[----:B------:R-:W-:Y:S05]  /*16c0*/  @!P0 BRA `(.L_x_445) ;  /* 0x00000a0000008947 */ /* 0x000fea0003800000 */
[----:B------:R-:W-:Y:S01]  /*16d0*/  LOP3.LUT R16, RZ, R12, RZ, 0x33, !PT ;  /* 0x0000000cff107212 */ /* 0x000fe200078e33ff */
[----:B------:R-:W-:Y:S01]  /*16e0*/  BSSY B0, `(.L_x_446) ;  /* 0x000007d000007945 */ /* 0x000fe20003800000 */
[----:B------:R-:W-:Y:S02]  /*16f0*/  IMAD.MOV.U32 R3, RZ, RZ, RZ ;  /* 0x000000ffff037224 */ /* 0x000fe400078e00ff */
[----:B------:R-:W-:Y:S01]  /*1700*/  IADD3 R16, -R16, -0x2, -R11 ;  /* 0xfffffffe10107810 */ /* 0x000fe20007ffe90b */
[----:B------:R-:W-:-:S03]  /*1710*/  IMAD.MOV.U32 R17, RZ, RZ, RZ ;  /* 0x000000ffff117224 */ /* 0x000fc600078e00ff */
[----:B------:R-:W-:Y:S02]  /*1720*/  ISETP.GE.U32.AND P1, PT, R16, 0x3, PT ;  /* 0x000000031000780c */ /* 0x000fe40003f26070 */
[----:B------:R-:W-:-:S11]  /*1730*/  LOP3.LUT R16, R25, 0x3, RZ, 0xc0, !PT ;  /* 0x0000000319107812 */ /* 0x000fd600078ec0ff */
[----:B------:R-:W-:Y:S05]  /*1740*/  @!P1 BRA `(.L_x_447) ;  /* 0x0000076000009947 */ /* 0x000fea0003800000 */
[----:B------:R-:W-:Y:S01]  /*1750*/  IADD3 R3, R8, 0x1, RZ ;  /* 0x0000000108037810 */ /* 0x000fe20007ffe0ff */
[----:B------:R-:W-:Y:S01]  /*1760*/  IMAD.MOV.U32 R17, RZ, RZ, RZ ;  /* 0x000000ffff117224 */ /* 0x000fe200078e00ff */
[----:B------:R-:W-:-:S03]  /*1770*/  IADD3 R7, R7, 0x1, RZ ;  /* 0x0000000107077810 */ /* 0x000fc60007ffe0ff */
[----:B------:R-:W-:Y:S02]  /*1780*/  IMAD R2, R3, R2, RZ ;  /* 0x0000000203027224 */ /* 0x000fe400078e02ff */
[----:B------:R-:W-:Y:S02]  /*1790*/  IMAD.MOV.U32 R3, RZ, RZ, RZ ;  /* 0x000000ffff037224 */ /* 0x000fe400078e00ff */
[----:B------:R-:W-:Y:S02]  /*17a0*/  IMAD R2, R7, c[0x0][0x0], R2 ;  /* 0x0000000007027a24 */ /* 0x000fe400078e0202 */
[----:B------:R-:W-:Y:S02]  /*17b0*/  IMAD.IADD R7, R25, 0x1, -R16 ;  /* 0x0000000119077824 */ /* 0x000fe400078e0a10 */
[----:B------:R-:W-:Y:S02]  /*17c0*/  IMAD.SHL.U32 R2, R2, 0x2, RZ ;  /* 0x0000000202027824 */ /* 0x000fe400078e00ff */
.L_x_460:
        /* <DEDUP_REMOVED lines=17> */
.L_x_449:
[----:B------:R-:W-:-:S04]  /*18e0*/  IMAD.MOV.U32 R18, RZ, RZ, 0x3fc00000 ;  /* 0x3fc00000ff127424 */ /* 0x000fc800078e00ff */
[----:B------:R-:W-:-:S04]  /*18f0*/  FFMA.FTZ R18, R19, R18, -2.5 ;  /* 0xc020000013127423 */ /* 0x000fc80000010012 */
[----:B------:R-:W-:-:S04]  /*1900*/  FMUL.FTZ R18, R19, R18 ;  /* 0x0000001213127220 */ /* 0x000fc80000410000 */
[----:B------:R-:W-:Y:S02]  /*1910*/  FFMA.FTZ R18, R19, R18, 1 ;  /* 0x3f80000013127423 */ /* 0x000fe40000010012 */
.L_x_450:
[----:B------:R-:W-:Y:S05]  /*1920*/  BSYNC B3 ;  /* 0x0000000000037941 */ /* 0x000fea0003800000 */
.L_x_448:
[----:B0-----:R-:W-:Y:S01]  /*1930*/  IADD3 R20, R17, 0x1, RZ ;  /* 0x0000000111147810 */ /* 0x001fe20007ffe0ff */
        /* <DEDUP_REMOVED lines=20> */
.L_x_452:
[----:B0-----:R-:W-:-:S04]  /*1a80*/  IMAD.MOV.U32 R18, RZ, RZ, 0x3fc00000 ;  /* 0x3fc00000ff127424 */ /* 0x001fc800078e00ff */
[----:B------:R-:W-:-:S04]  /*1a90*/  FFMA.FTZ R18, R21, R18, -2.5 ;  /* 0xc020000015127423 */ /* 0x000fc80000010012 */
[----:B------:R-:W-:-:S04]  /*1aa0*/  FMUL.FTZ R18, R21, R18 ;  /* 0x0000001215127220 */ /* 0x000fc80000410000 */
[----:B------:R-:W-:Y:S02]  /*1ab0*/  FFMA.FTZ R18, R21, R18, 1 ;  /* 0x3f80000015127423 */ /* 0x000fe40000010012 */
.L_x_453:
[----:B------:R-:W-:Y:S05]  /*1ac0*/  BSYNC B3 ;  /* 0x0000000000037941 */ /* 0x000fea0003800000 */
.L_x_451:
        /* <DEDUP_REMOVED lines=21> */
.L_x_455:
[----:B0-----:R-:W-:-:S04]  /*1c20*/  IMAD.MOV.U32 R3, RZ, RZ, 0x3fc00000 ;  /* 0x3fc00000ff037424 */ /* 0x001fc800078e00ff */
[----:B------:R-:W-:-:S04]  /*1c30*/  FFMA.FTZ R3, R20, R3, -2.5 ;  /* 0xc020000014037423 */ /* 0x000fc80000010003 */
[----:B------:R-:W-:-:S04]  /*1c40*/  FMUL.FTZ R3, R20, R3 ;  /* 0x0000000314037220 */ /* 0x000fc80000410000 */
[----:B------:R-:W-:Y:S02]  /*1c50*/  FFMA.FTZ R3, R20, R3, 1 ;  /* 0x3f80000014037423 */ /* 0x000fe40000010003 */
.L_x_456:
[----:B------:R-:W-:Y:S05]  /*1c60*/  BSYNC B3 ;  /* 0x0000000000037941 */ /* 0x000fea0003800000 */
.L_x_454:
        /* <DEDUP_REMOVED lines=21> */
.L_x_458:
[----:B0-----:R-:W-:-:S04]  /*1dc0*/  IMAD.MOV.U32 R18, RZ, RZ, 0x3fc00000 ;  /* 0x3fc00000ff127424 */ /* 0x001fc800078e00ff */
[----:B------:R-:W-:-:S04]  /*1dd0*/  FFMA.FTZ R18, R21, R18, -2.5 ;  /* 0xc020000015127423 */ /* 0x000fc80000010012 */
[----:B------:R-:W-:-:S04]  /*1de0*/  FMUL.FTZ R18, R21, R18 ;  /* 0x0000001215127220 */ /* 0x000fc80000410000 */
[----:B------:R-:W-:Y:S02]  /*1df0*/  FFMA.FTZ R3, R21, R18, 1 ;  /* 0x3f80000015037423 */ /* 0x000fe40000010012 */
.L_x_459:
[----:B------:R-:W-:Y:S05]  /*1e00*/  BSYNC B3 ;  /* 0x0000000000037941 */ /* 0x000fea0003800000 */
.L_x_457:
        /* <DEDUP_REMOVED lines=10> */
.L_x_447:
[----:B------:R-:W-:Y:S05]  /*1eb0*/  BSYNC B0 ;  /* 0x0000000000007941 */ /* 0x000fea0003800000 */
.L_x_446:
[----:B------:R-:W-:-:S13]  /*1ec0*/  ISETP.NE.AND P1, PT, R16, RZ, PT ;  /* 0x000000ff1000720c */ /* 0x000fda0003f25270 */
[----:B------:R-:W-:Y:S05]  /*1ed0*/  @!P1 BRA `(.L_x_445) ;  /* 0x000001f000009947 */ /* 0x000fea0003800000 */
.L_x_464:
        /* <DEDUP_REMOVED lines=17> */
.L_x_462:
[----:B------:R-:W-:-:S04]  /*1ff0*/  IMAD.MOV.U32 R2, RZ, RZ, 0x3fc00000 ;  /* 0x3fc00000ff027424 */ /* 0x000fc800078e00ff */
[----:B------:R-:W-:-:S04]  /*2000*/  FFMA.FTZ R2, R7, R2, -2.5 ;  /* 0xc020000007027423 */ /* 0x000fc80000010002 */
[----:B------:R-:W-:-:S04]  /*2010*/  FMUL.FTZ R2, R7, R2 ;  /* 0x0000000207027220 */ /* 0x000fc80000410000 */
[----:B------:R-:W-:Y:S02]  /*2020*/  FFMA.FTZ R2, R7, R2, 1 ;  /* 0x3f80000007027423 */ /* 0x000fe40000010002 */
.L_x_463:
[----:B------:R-:W-:Y:S05]  /*2030*/  BSYNC B0 ;  /* 0x0000000000007941 */ /* 0x000fea0003800000 */
.L_x_461:
        /* <DEDUP_REMOVED lines=8> */
[----:B-1----:R-:W-:Y:S05]  /*20c0*/  @P1 BRA `(.L_x_464) ;  /* 0xfffffe1000001947 */ /* 0x002fea000383ffff */
.L_x_445:
[----:B------:R-:W-:Y:S05]  /*20d0*/  BSYNC B1 ;  /* 0x0000000000017941 */ /* 0x000fea0003800000 */
.L_x_444:
[----:B------:R-:W-:Y:S01]  /*20e0*/  BSSY B0, `(.L_x_465) ;  /* 0x000003f000007945 */ /* 0x000fe20003800000 */
[----:B------:R-:W-:Y:S01]  /*20f0*/  IMAD.MOV.U32 R7, RZ, RZ, RZ ;  /* 0x000000ffff077224 */ /* 0x000fe200078e00ff */
        /* <DEDUP_REMOVED lines=8> */
[----:B------:R-:W-:Y:S01]  /*2180*/  F2FP.BF16.PACK_AB R2, RZ, R3 ;  /* 0x00000003ff02723e */ /* 0x000fe200000010ff */
[----:B0-----:R-:W-:Y:S01]  /*2190*/  IMAD.IADD R21, R25, 0x1, -R0 ;  /* 0x0000000119157824 */ /* 0x001fe200078e0a00 */
[----:B------:R-:W-:Y:S01]  /*21a0*/  FSETP.NEU.FTZ.AND P0, PT, R3, RZ, PT ;  /* 0x000000ff0300720b */ /* 0x000fe20003f1d000 */
[----:B------:R-:W-:Y:S01]  /*21b0*/  IMAD.MOV.U32 R7, RZ, RZ, RZ ;  /* 0x000000ffff077224 */ /* 0x000fe200078e00ff */
[----:B------:R-:W-:-:S06]  /*21c0*/  PRMT R2, RZ, 0x5410, R2 ;  /* 0x00005410ff027816 */ /* 0x000fcc0000000002 */
.L_x_471:
        /* <DEDUP_REMOVED lines=27> */
.L_x_470:
[----:B------:R-:W-:Y:S05]  /*2380*/  BSYNC B3 ;  /* 0x0000000000037941 */ /* 0x000fea0003800000 */
.L_x_469:
[----:B------:R-:W-:Y:S01]  /*2390*/  IADD3 R7, R7, 0x4, RZ ;  /* 0x0000000407077810 */ /* 0x000fe20007ffe0ff */
[----:B------:R-:W-:Y:S05]  /*23a0*/  @P1 BRA `(.L_x_471) ;  /* 0xfffffe2000001947 */ /* 0x000fea000383ffff */
.L_x_468:
[----:B------:R-:W-:Y:S05]  /*23b0*/  BSYNC B1 ;  /* 0x0000000000017941 */ /* 0x000fea0003800000 */
.L_x_467:
[----:B------:R-:W-:-:S13]  /*23c0*/  ISETP.NE.AND P0, PT, R0, RZ, PT ;  /* 0x000000ff0000720c */ /* 0x000fda0003f05270 */
[----:B------:R-:W-:Y:S05]  /*23d0*/  @!P0 BRA `(.L_x_466) ;  /* 0x000000f000008947 */ /* 0x000fea0003800000 */
[----:B------:R-:W-:Y:S02]  /*23e0*/  F2FP.BF16.PACK_AB R2, RZ, R3 ;  /* 0x00000003ff02723e */ /* 0x000fe400000010ff */
[----:B------:R-:W-:Y:S02]  /*23f0*/  FSETP.NEU.FTZ.AND P1, PT, R3, RZ, PT ;  /* 0x000000ff0300720b */ /* 0x000fe40003f3d000 */
[----:B------:R-:W-:-:S04]  /*2400*/  PRMT R2, RZ, 0x5410, R2 ;  /* 0x00005410ff027816 */ /* 0x000fc80000000002 */
[----:B0-----:R0:W1:Y:S07]  /*2410*/  MUFU.RCP R6, R2 ;  /* 0x0000000200067308 */ /* 0x00106e0000001000 */
.L_x_472:
[----:B0-----:R-:W-:Y:S01]  /*2420*/  @P1 IMAD.IADD R2, R14, 0x1, R7 ;  /* 0x000000010e021824 */ /* 0x001fe200078e0207 */
[----:B------:R-:W-:Y:S02]  /*2430*/  IADD3 R0, R0, -0x1, RZ ;  /* 0xffffffff00007810 */ /* 0x000fe40007ffe0ff */
[----:B------:R-:W-:Y:S01]  /*2440*/  IADD3 R7, R7, 0x1, RZ ;  /* 0x0000000107077810 */ /* 0x000fe20007ffe0ff */
[----:B------:R-:W-:Y:S01]  /*2450*/  @P1 IMAD.SHL.U32 R2, R2, 0x2, RZ ;  /* 0x0000000202021824 */ /* 0x000fe200078e00ff */
[----:B------:R-:W-:-:S04]  /*2460*/  ISETP.NE.AND P0, PT, R0, RZ, PT ;  /* 0x000000ff0000720c */ /* 0x000fc80003f05270 */
[----:B------:R-:W0:Y:S02]  /*2470*/  @P1 LDS.U16 R3, [R2] ;  /* 0x0000000002031984 */ /* 0x000e240000000400 */
[----:B0-----:R-:W-:-:S05]  /*2480*/  @P1 PRMT R3, RZ, 0x5410, R3 ;  /* 0x00005410ff031816 */ /* 0x001fca0000000003 */
[----:B-1----:R-:W-:-:S05]  /*2490*/  @P1 FMUL.FTZ R3, R3, R6 ;  /* 0x0000000603031220 */ /* 0x002fca0000410000 */
[----:B------:R-:W-:-:S05]  /*24a0*/  @P1 F2FP.BF16.PACK_AB R3, RZ, R3 ;  /* 0x00000003ff03123e */ /* 0x000fca00000010ff */
[----:B------:R0:W-:Y:S01]  /*24b0*/  @P1 STS.U16 [R2], R3 ;  /* 0x0000000302001388 */ /* 0x0001e20000000400 */
[----:B------:R-:W-:Y:S05]  /*24c0*/  @P0 BRA `(.L_x_472) ;  /* 0xffffff5000000947 */ /* 0x000fea000383ffff */
.L_x_466:
[----:B------:R-:W-:Y:S05]  /*24d0*/  BSYNC B0 ;  /* 0x0000000000007941 */ /* 0x000fea0003800000 */
.L_x_465:
        /* <DEDUP_REMOVED lines=8> */
.L_x_475:
[----:B------:R-:W-:Y:S01]  /*2560*/  IMAD.IADD R2, R14, 0x1, R7 ;  /* 0x000000010e027824 */ /* 0x000fe200078e0207 */
[----:B------:R-:W-:Y:S02]  /*2570*/  IADD3 R0, R0, -0x1, RZ ;  /* 0xffffffff00007810 */ /* 0x000fe40007ffe0ff */
[----:B------:R-:W-:Y:S01]  /*2580*/  IADD3 R7, R7, 0x1, RZ ;  /* 0x0000000107077810 */ /* 0x000fe20007ffe0ff */
[----:B------:R-:W-:Y:S01]  /*2590*/  IMAD.SHL.U32 R2, R2, 0x2, RZ ;  /* 0x0000000202027824 */ /* 0x000fe200078e00ff */
[----:B------:R-:W-:-:S04]  /*25a0*/  ISETP.NE.AND P0, PT, R0, RZ, PT ;  /* 0x000000ff0000720c */ /* 0x000fc80003f05270 */
[----:B------:R0:W-:Y:S09]  /*25b0*/  STS.U16 [R2], RZ ;  /* 0x000000ff02007388 */ /* 0x0001f20000000400 */
[----:B0-----:R-:W-:Y:S05]  /*25c0*/  @P0 BRA `(.L_x_475) ;  /* 0xffffff9000000947 */ /* 0x001fea000383ffff */
.L_x_474:
[----:B------:R-:W-:Y:S05]  /*25d0*/  BSYNC B0 ;  /* 0x0000000000007941 */ /* 0x000fea0003800000 */
.L_x_473:
[----:B------:R-:W-:Y:S05]  /*25e0*/  @!P1 BRA `(.L_x_441) ;  /* 0x000000a000009947 */ /* 0x000fea0003800000 */
.L_x_476:
        /* <DEDUP_REMOVED lines=10> */
.L_x_441:
[----:B------:R-:W-:Y:S05]  /*2690*/  BSYNC B2 ;  /* 0x0000000000027941 */ /* 0x000fea0003800000 */
.L_x_440:
[----:B0-----:R-:W0:Y:S01]  /*26a0*/  S2R R0, SR_CTAID.Z ;  /* 0x0000000000007919 */ /* 0x001e220000002700 */
[----:B------:R-:W-:-:S02]  /*26b0*/  ULDC UR4, c[0x0][0x170] ;  /* 0x00005c0000047ab9 */ /* 0x000fc40000000800 */
[----:B------:R-:W-:Y:S01]  /*26c0*/  ULDC UR5, c[0x0][0x178] ;  /* 0x00005e0000057ab9 */ /* 0x000fe20000000800 */
[----:B------:R-:W-:Y:S01]  /*26d0*/  BAR.SYNC.DEFER_BLOCKING 0x0 ;  /* 0x0000000000007b1d */ /* 0x000fe20000010000 */
[----:B------:R-:W-:-:S06]  /*26e0*/  UIMAD UR4, UR4, UR5, URZ ;  /* 0x00000005040472a4 */ /* 0x000fcc000f8e023f */
[----:B0-----:R-:W-:-:S13]  /*26f0*/  ISETP.GE.AND P0, PT, R0, UR4, PT ;  /* 0x0000000400007c0c */ /* 0x001fda000bf06270 */
[----:B------:R-:W-:Y:S05]  /*2700*/  @P0 EXIT ;  /* 0x000000000000094d */ /* 0x000fea0003800000 */
[----:B------:R-:W-:Y:S01]  /*2710*/  SHF.R.S32.HI R2, RZ, 0x1f, R4 ;  /* 0x0000001fff027819 */ /* 0x000fe20000011404 */
[----:B------:R-:W-:Y:S01]  /*2720*/  IMAD.SHL.U32 R15, R15, 0x2, RZ ;  /* 0x000000020f0f7824 */ /* 0x000fe200078e00ff */
[----:B------:R-:W-:Y:S01]  /*2730*/  LOP3.LUT R10, RZ, R10, RZ, 0x33, !PT ;  /* 0x0000000aff0a7212 */ /* 0x000fe200078e33ff */
[----:B------:R-:W-:Y:S01]  /*2740*/  IMAD.SHL.U32 R13, R13, 0x2, RZ ;  /* 0x000000020d0d7824 */ /* 0x000fe200078e00ff */
[----:B------:R-:W-:Y:S01]  /*2750*/  LOP3.LUT R12, RZ, R12, RZ, 0x33, !PT ;  /* 0x0000000cff0c7212 */ /* 0x000fe200078e33ff */
[----:B------:R-:W-:Y:S01]  /*2760*/  IMAD R3, R2, c[0x0][0x1e8], RZ ;  /* 0x00007a0002037a24 */ /* 0x000fe200078e02ff */
[----:B------:R-:W-:Y:S01]  /*2770*/  IADD3 R6, -R10, -0x3, -R9 ;  /* 0xfffffffd0a067810 */ /* 0x000fe20007ffe909 */
[----:B------:R-:W-:Y:S01]  /*2780*/  IMAD.SHL.U32 R14, R14, 0x2, RZ ;  /* 0x000000020e0e7824 */ /* 0x000fe200078e00ff */
[----:B------:R-:W-:Y:S01]  /*2790*/  IADD3 R16, -R12, -0x2, -R11 ;  /* 0xfffffffe0c107810 */ /* 0x000fe20007ffe90b */
[----:B------:R-:W-:Y:S01]  /*27a0*/  IMAD R7, R4, c[0x0][0x1ec], R3 ;  /* 0x00007b0004077a24 */ /* 0x000fe200078e0203 */
[----:B------:R-:W-:Y:S01]  /*27b0*/  ISETP.GE.U32.AND P1, PT, R6, 0x3, PT ;  /* 0x000000030600780c */ /* 0x000fe20003f26070 */
[----:B------:R-:W-:Y:S01]  /*27c0*/  IMAD.WIDE.U32 R2, R4, c[0x0][0x1e8], RZ ;  /* 0x00007a0004027a25 */ /* 0x000fe200078e00ff */
[----:B------:R-:W-:Y:S01]  /*27d0*/  SHF.R.S32.HI R4, RZ, 0x1f, R5 ;  /* 0x0000001fff047819 */ /* 0x000fe20000011405 */
[----:B------:R-:W-:Y:S01]  /*27e0*/  ULDC.64 UR6, c[0x0][0x118] ;  /* 0x0000460000067ab9 */ /* 0x000fe20000000a00 */
[----:B------:R-:W-:Y:S01]  /*27f0*/  SHF.R.S32.HI R6, RZ, 0x1f, R9 ;  /* 0x0000001fff067819 */ /* 0x000fe20000011409 */
[----:B------:R-:W-:Y:S01]  /*2800*/  IMAD.IADD R3, R3, 0x1, R7 ;  /* 0x0000000103037824 */ /* 0x000fe200078e0207 */
[----:B------:R-:W-:Y:S01]  /*2810*/  IADD3 R7, -R10, -0x2, -R9 ;  /* 0xfffffffe0a077810 */ /* 0x000fe20007ffe909 */
[----:B------:R-:W-:Y:S01]  /*2820*/  IMAD R4, R4, c[0x0][0x1f0], RZ ;  /* 0x00007c0004047a24 */ /* 0x000fe200078e02ff */
[----:B------:R-:W-:Y:S01]  /*2830*/  IADD3 R8, -R12, -0x3, -R11 ;  /* 0xfffffffd0c087810 */ /* 0x000fe20007ffe90b */
[----:B------:R-:W-:-:S02]  /*2840*/  IMAD R6, R6, c[0x0][0x1a8], RZ ;  /* 0x00006a0006067a24 */ /* 0x000fc400078e02ff */
[C---:B------:R-:W-:Y:S01]  /*2850*/  IMAD R23, R5.reuse, c[0x0][0x1f4], R4 ;  /* 0x00007d0005177a24 */ /* 0x040fe200078e0204 */
[----:B------:R-:W-:Y:S01]  /*2860*/  ISETP.GE.U32.AND P2, PT, R8, 0x3, PT ;  /* 0x000000030800780c */ /* 0x000fe20003f46070 */
[----:B------:R-:W-:Y:S01]  /*2870*/  IMAD.WIDE.U32 R4, R5, c[0x0][0x1f0], R2 ;  /* 0x00007c0005047a25 */ /* 0x000fe200078e0002 */
[----:B------:R-:W-:Y:S02]  /*2880*/  LOP3.LUT R3, R16, 0x3, RZ, 0xc0, !PT ;  /* 0x0000000310037812 */ /* 0x000fe400078ec0ff */
[----:B------:R-:W-:Y:S01]  /*2890*/  IADD3 R8, R15, 0x4, RZ ;  /* 0x000000040f087810 */ /* 0x000fe20007ffe0ff */
[----:B------:R-:W-:Y:S01]  /*28a0*/  IMAD.MOV.U32 R2, RZ, RZ, R0 ;  /* 0x000000ffff027224 */ /* 0x000fe200078e0000 */
[----:B------:R-:W-:Y:S01]  /*28b0*/  LOP3.LUT R0, R7, 0x3, RZ, 0xc0, !PT ;  /* 0x0000000307007812 */ /* 0x000fe200078ec0ff */
[C---:B------:R-:W-:Y:S02]  /*28c0*/  IMAD R17, R9.reuse, c[0x0][0x1ac], R6 ;  /* 0x00006b0009117a24 */ /* 0x040fe400078e0206 */
[----:B------:R-:W-:Y:S01]  /*28d0*/  IMAD.WIDE.U32 R6, R9, c[0x0][0x1a8], RZ ;  /* 0x00006a0009067a25 */ /* 0x000fe200078e00ff */
[----:B------:R-:W-:-:S03]  /*28e0*/  IADD3 R12, R0, R10, R9 ;  /* 0x0000000a000c7210 */ /* 0x000fc60007ffe009 */
[----:B------:R-:W-:Y:S02]  /*28f0*/  IMAD.IADD R9, R7, 0x1, R17 ;  /* 0x0000000107097824 */ /* 0x000fe400078e0211 */
[----:B------:R-:W-:Y:S02]  /*2900*/  IMAD.IADD R10, R16, 0x1, -R3 ;  /* 0x00000001100a7824 */ /* 0x000fe400078e0a03 */
[----:B------:R-:W-:Y:S02]  /*2910*/  IMAD.MOV R12, RZ, RZ, -R12 ;  /* 0x000000ffff0c7224 */ /* 0x000fe400078e0a0c */
[----:B------:R-:W-:Y:S02]  /*2920*/  IMAD.IADD R23, R5, 0x1, R23 ;  /* 0x0000000105177824 */ /* 0x000fe400078e0217 */
.L_x_497:
[----:B0-----:R-:W-:Y:S01]  /*2930*/  IABS R20, c[0x0][0x178] ;  /* 0x00005e0000147a13 */ /* 0x001fe20000000000 */
[----:B------:R-:W-:Y:S01]  /*2940*/  BSSY B0, `(.L_x_477) ;  /* 0x00000b0000007945 */ /* 0x000fe20003800000 */
[----:B------:R-:W-:Y:S02]  /*2950*/  IABS R21, R2 ;  /* 0x0000000200157213 */ /* 0x000fe40000000000 */
[----:B------:R-:W0:Y:S08]  /*2960*/  I2F.RP R18, R20 ;  /* 0x0000001400127306 */ /* 0x000e300000209400 */
[----:B0-----:R-:W0:Y:S02]  /*2970*/  MUFU.RCP R18, R18 ;  /* 0x0000001200127308 */ /* 0x001e240000001000 */
[----:B0-----:R-:W-:-:S06]  /*2980*/  IADD3 R16, R18, 0xffffffe, RZ ;  /* 0x0ffffffe12107810 */ /* 0x001fcc0007ffe0ff */
[----:B------:R0:W1:Y:S02]  /*2990*/  F2I.FTZ.U32.TRUNC.NTZ R17, R16 ;  /* 0x0000001000117305 */ /* 0x000064000021f000 */
[----:B0-----:R-:W-:Y:S02]  /*29a0*/  IMAD.MOV.U32 R16, RZ, RZ, RZ ;  /* 0x000000ffff107224 */ /* 0x001fe400078e00ff */
[----:B-1----:R-:W-:-:S04]  /*29b0*/  IMAD.MOV R19, RZ, RZ, -R17 ;  /* 0x000000ffff137224 */ /* 0x002fc800078e0a11 */
[----:B------:R-:W-:-:S04]  /*29c0*/  IMAD R19, R19, R20, RZ ;  /* 0x0000001413137224 */ /* 0x000fc800078e02ff */
        /* <DEDUP_REMOVED lines=12> */
[----:B------:R-:W-:Y:S02]  /*2a90*/  @P0 IADD3 R22, R22, 0x1, RZ ;  /* 0x0000000116160810 */ /* 0x000fe40007ffe0ff */
[----:B------:R-:W-:-:S03]  /*2aa0*/  ISETP.GE.AND P0, PT, R25, 0x1, PT ;  /* 0x000000011900780c */ /* 0x000fc60003f06270 */
[----:B------:R-:W-:Y:S01]  /*2ab0*/  @!P3 IMAD.MOV R22, RZ, RZ, -R22 ;  /* 0x000000ffff16b224 */ /* 0x000fe200078e0a16 */
[----:B------:R-:W-:-:S05]  /*2ac0*/  @!P4 LOP3.LUT R22, RZ, c[0x0][0x178], RZ, 0x33, !PT ;  /* 0x00005e00ff16ca12 */ /* 0x000fca00078e33ff */
[----:B------:R-:W-:-:S04]  /*2ad0*/  IMAD.MOV R17, RZ, RZ, -R22 ;  /* 0x000000ffff117224 */ /* 0x000fc800078e0a16 */
[----:B------:R-:W-:Y:S01]  /*2ae0*/  IMAD R26, R17, c[0x0][0x178], R2 ;  /* 0x00005e00111a7a24 */ /* 0x000fe200078e0202 */
[----:B------:R-:W-:Y:S05]  /*2af0*/  @!P0 BRA `(.L_x_478) ;  /* 0x0000094000008947 */ /* 0x000fea0003800000 */
[----:B------:R-:W-:Y:S01]  /*2b00*/  SHF.R.S32.HI R16, RZ, 0x1f, R22 ;  /* 0x0000001fff107819 */ /* 0x000fe20000011416 */
[----:B------:R-:W-:Y:S01]  /*2b10*/  IMAD.MOV.U32 R17, RZ, RZ, R9 ;  /* 0x000000ffff117224 */ /* 0x000fe200078e0009 */
[----:B------:R-:W-:Y:S01]  /*2b20*/  SHF.R.S32.HI R18, RZ, 0x1f, R26 ;  /* 0x0000001fff127819 */ /* 0x000fe2000001141a */
[----:B------:R-:W-:Y:S02]  /*2b30*/  IMAD.MOV.U32 R28, RZ, RZ, RZ ;  /* 0x000000ffff1c7224 */ /* 0x000fe400078e00ff */
[----:B------:R-:W-:Y:S02]  /*2b40*/  IMAD R19, R16, c[0x0][0x190], RZ ;  /* 0x0000640010137a24 */ /* 0x000fe400078e02ff */
[----:B------:R-:W-:Y:S02]  /*2b50*/  IMAD.MOV.U32 R16, RZ, RZ, R6 ;  /* 0x000000ffff107224 */ /* 0x000fe400078e0006 */
[----:B------:R-:W-:-:S02]  /*2b60*/  IMAD R19, R22, c[0x0][0x194], R19 ;  /* 0x0000650016137a24 */ /* 0x000fc400078e0213 */
[----:B------:R-:W-:-:S04]  /*2b70*/  IMAD.WIDE.U32 R16, R22, c[0x0][0x190], R16 ;  /* 0x0000640016107a25 */ /* 0x000fc800078e0010 */
[----:B------:R-:W-:Y:S02]  /*2b80*/  IMAD R21, R18, c[0x0][0x198], RZ ;  /* 0x0000660012157a24 */ /* 0x000fe400078e02ff */
[----:B------:R-:W-:Y:S02]  /*2b90*/  IMAD.IADD R17, R17, 0x1, R19 ;  /* 0x0000000111117824 */ /* 0x000fe400078e0213 */
[C---:B------:R-:W-:Y:S02]  /*2ba0*/  IMAD R21, R26.reuse, c[0x0][0x19c], R21 ;  /* 0x000067001a157a24 */ /* 0x040fe400078e0215 */
[----:B------:R-:W-:-:S04]  /*2bb0*/  IMAD.WIDE.U32 R16, R26, c[0x0][0x198], R16 ;  /* 0x000066001a107a25 */ /* 0x000fc800078e0010 */
[----:B------:R-:W-:Y:S02]  /*2bc0*/  IMAD.IADD R27, R17, 0x1, R21 ;  /* 0x00000001111b7824 */ /* 0x000fe400078e0215 */
.L_x_484:
[----:B------:R-:W-:Y:S02]  /*2bd0*/  IMAD.IADD R29, R11, 0x1, R28 ;  /* 0x000000010b1d7824 */ /* 0x000fe400078e021c */
[----:B------:R-:W-:-:S03]  /*2be0*/  IMAD.MOV.U32 R19, RZ, RZ, R27 ;  /* 0x000000ffff137224 */ /* 0x000fc600078e001b */
[----:B------:R-:W-:-:S05]  /*2bf0*/  SHF.R.S32.HI R18, RZ, 0x1f, R29 ;  /* 0x0000001fff127819 */ /* 0x000fca000001141d */
[----:B------:R-:W-:Y:S02]  /*2c00*/  IMAD R30, R18, c[0x0][0x1a0], RZ ;  /* 0x00006800121e7a24 */ /* 0x000fe400078e02ff */
[----:B------:R-:W-:-:S04]  /*2c10*/  IMAD.MOV.U32 R18, RZ, RZ, R16 ;  /* 0x000000ffff127224 */ /* 0x000fc800078e0010 */
[----:B------:R-:W-:-:S04]  /*2c20*/  IMAD.WIDE.U32 R20, R29, c[0x0][0x1a0], R18 ;  /* 0x000068001d147a25 */ /* 0x000fc800078e0012 */
[----:B------:R-:W-:Y:S02]  /*2c30*/  IMAD R19, R29, c[0x0][0x1a4], R30 ;  /* 0x000069001d137a24 */ /* 0x000fe400078e021e */
[----:B------:R-:W-:Y:S01]  /*2c40*/  IMAD.SHL.U32 R31, R20, 0x2, RZ ;  /* 0x00000002141f7824 */ /* 0x000fe200078e00ff */
[----:B------:R-:W0:Y:S01]  /*2c50*/  LDS.U16 R29, [R15] ;  /* 0x000000000f1d7984 */ /* 0x000e220000000400 */
[----:B------:R-:W-:-:S03]  /*2c60*/  IMAD.IADD R19, R21, 0x1, R19 ;  /* 0x0000000115137824 */ /* 0x000fc600078e0213 */
[----:B------:R-:W-:Y:S02]  /*2c70*/  IADD3 R18, P0, R31, c[0x0][0x168], RZ ;  /* 0x00005a001f127a10 */ /* 0x000fe40007f1e0ff */
[----:B------:R-:W-:-:S04]  /*2c80*/  SHF.L.U64.HI R20, R20, 0x1, R19 ;  /* 0x0000000114147819 */ /* 0x000fc80000010213 */
[----:B------:R-:W-:-:S05]  /*2c90*/  IADD3.X R19, R20, c[0x0][0x16c], RZ, P0, !PT ;  /* 0x00005b0014137a10 */ /* 0x000fca00007fe4ff */
[----:B------:R-:W2:Y:S01]  /*2ca0*/  LDG.E.U16 R21, [R18.64] ;  /* 0x0000000612157981 */ /* 0x000ea2000c1e1500 */
[----:B------:R-:W-:Y:S01]  /*2cb0*/  ISETP.GE.AND P0, PT, R24, 0x2, PT ;  /* 0x000000021800780c */ /* 0x000fe20003f06270 */
[----:B------:R-:W-:Y:S01]  /*2cc0*/  BSSY B1, `(.L_x_479) ;  /* 0x0000071000017945 */ /* 0x000fe20003800000 */
[----:B0-----:R-:W-:Y:S02]  /*2cd0*/  PRMT R30, RZ, 0x5410, R29 ;  /* 0x00005410ff1e7816 */ /* 0x001fe4000000001d */
[----:B--2---:R-:W-:-:S04]  /*2ce0*/  PRMT R21, RZ, 0x5410, R21 ;  /* 0x00005410ff157816 */ /* 0x004fc80000000015 */
[----:B------:R-:W-:-:S04]  /*2cf0*/  F2FP.BF16.PACK_AB R21, R30, R21 ;  /* 0x000000151e15723e */ /* 0x000fc800000010ff */
[--C-:B------:R-:W-:Y:S02]  /*2d00*/  PRMT R29, RZ, 0x5410, R21.reuse ;  /* 0x00005410ff1d7816 */ /* 0x100fe40000000015 */
[----:B------:R-:W-:-:S05]  /*2d10*/  PRMT R21, RZ, 0x7610, R21 ;  /* 0x00007610ff157816 */ /* 0x000fca0000000015 */
[----:B------:R-:W-:-:S05]  /*2d20*/  FMUL.FTZ R21, R29, R21 ;  /* 0x000000151d157220 */ /* 0x000fca0000410000 */
[----:B------:R-:W-:-:S04]  /*2d30*/  F2FP.BF16.PACK_AB R21, RZ, R21 ;  /* 0x00000015ff15723e */ /* 0x000fc800000010ff */
[----:B------:R-:W-:Y:S01]  /*2d40*/  PRMT R29, RZ, 0x5410, R21 ;  /* 0x00005410ff1d7816 */ /* 0x000fe20000000015 */
[----:B------:R-:W-:Y:S05]  /*2d50*/  @!P0 BRA `(.L_x_480) ;  /* 0x0000067000008947 */ /* 0x000fea0003800000 */
[----:B------:R-:W-:Y:S01]  /*2d60*/  BSSY B2, `(.L_x_481) ;  /* 0x000003e000027945 */ /* 0x000fe20003800000 */
[----:B------:R-:W-:Y:S01]  /*2d70*/  ISETP.NE.AND P0, PT, R0, RZ, PT ;  /* 0x000000ff0000720c */ /* 0x000fe20003f05270 */
[----:B------:R-:W-:Y:S01]  /*2d80*/  IMAD.MOV.U32 R30, RZ, RZ, 0x1 ;  /* 0x00000001ff1e7424 */ /* 0x000fe200078e00ff */
[----:B------:R-:W-:Y:S06]  /*2d90*/  @!P1 BRA `(.L_x_482) ;  /* 0x000003a000009947 */ /* 0x000fec0003800000 */
[----:B------:R-:W-:Y:S02]  /*2da0*/  IMAD.MOV.U32 R30, RZ, RZ, 0x8 ;  /* 0x00000008ff1e7424 */ /* 0x000fe400078e00ff */
[----:B------:R-:W-:-:S03]  /*2db0*/  IMAD.MOV.U32 R32, RZ, RZ, R12 ;  /* 0x000000ffff207224 */ /* 0x000fc600078e000c */
[----:B------:R-:W-:Y:S01]  /*2dc0*/  IADD3 R33, P3, P4, R31, c[0x0][0x168], R30 ;  /* 0x00005a001f217a10 */ /* 0x000fe20007c7e01e */
[----:B------:R-:W-:Y:S02]  /*2dd0*/  IMAD.MOV.U32 R30, RZ, RZ, 0x1 ;  /* 0x00000001ff1e7424 */ /* 0x000fe400078e00ff */
[----:B------:R-:W-:Y:S01]  /*2de0*/  IMAD.MOV.U32 R31, RZ, RZ, R8 ;  /* 0x000000ffff1f7224 */ /* 0x000fe200078e0008 */
[----:B------:R-:W-:-:S03]  /*2df0*/  IADD3.X R21, R20, c[0x0][0x16c], RZ, P3, P4 ;  /* 0x00005b0014157a10 */ /* 0x000fc60001fe84ff */
.L_x_483:
[----:B------:R-:W-:Y:S01]  /*2e00*/  IMAD.MOV.U32 R20, RZ, RZ, R33 ;  /* 0x000000ffff147224 */ /* 0x000fe200078e0021 */
[----:B------:R-:W0:Y:S04]  /*2e10*/  LDS.U16 R37, [R31+-0x2] ;  /* 0xfffffe001f257984 */ /* 0x000e280000000400 */
[----:B------:R-:W2:Y:S04]  /*2e20*/  LDG.E.U16 R36, [R20.64+-0x6] ;  /* 0xfffffa0614247981 */ /* 0x000ea8000c1e1500 */
[----:B------:R-:W3:Y:S04]  /*2e30*/  LDG.E.U16 R35, [R20.64+-0x4] ;  /* 0xfffffc0614237981 */ /* 0x000ee8000c1e1500 */
[----:B------:R-:W4:Y:S04]  /*2e40*/  LDG.E.U16 R34, [R20.64+-0x2] ;  /* 0xfffffe0614227981 */ /* 0x000f28000c1e1500 */
[----:B------:R-:W5:Y:S01]  /*2e50*/  LDG.E.U16 R33, [R20.64] ;  /* 0x0000000614217981 */ /* 0x000f62000c1e1500 */
[----:B------:R-:W-:-:S02]  /*2e60*/  IADD3 R32, R32, -0x4, RZ ;  /* 0xfffffffc20207810 */ /* 0x000fc40007ffe0ff */
[----:B------:R-:W-:Y:S02]  /*2e70*/  IADD3 R30, R30, 0x4, RZ ;  /* 0x000000041e1e7810 */ /* 0x000fe40007ffe0ff */
[----:B------:R-:W-:Y:S02]  /*2e80*/  ISETP.NE.AND P3, PT, R32, 0x2, PT ;  /* 0x000000022000780c */ /* 0x000fe40003f65270 */
[----:B0-----:R-:W-:Y:S02]  /*2e90*/  PRMT R37, RZ, 0x5410, R37 ;  /* 0x00005410ff257816 */ /* 0x001fe40000000025 */
[----:B--2---:R-:W-:-:S04]  /*2ea0*/  PRMT R36, RZ, 0x5410, R36 ;  /* 0x00005410ff247816 */ /* 0x004fc80000000024 */
[----:B------:R-:W-:Y:S02]  /*2eb0*/  F2FP.BF16.PACK_AB R37, R36, R37 ;  /* 0x000000252425723e */ /* 0x000fe400000010ff */
[----:B---3--:R-:W-:Y:S02]  /*2ec0*/  PRMT R35, RZ, 0x5410, R35 ;  /* 0x00005410ff237816 */ /* 0x008fe40000000023 */
[--C-:B------:R-:W-:Y:S02]  /*2ed0*/  PRMT R36, RZ, 0x7610, R37.reuse ;  /* 0x00007610ff247816 */ /* 0x100fe40000000025 */
[----:B------:R-:W-:Y:S02]  /*2ee0*/  PRMT R37, RZ, 0x5410, R37 ;  /* 0x00005410ff257816 */ /* 0x000fe40000000025 */
[----:B----4-:R-:W-:Y:S02]  /*2ef0*/  PRMT R34, RZ, 0x5410, R34 ;  /* 0x00005410ff227816 */ /* 0x010fe40000000022 */
[----:B-----5:R-:W-:Y:S01]  /*2f00*/  PRMT R33, RZ, 0x5410, R33 ;  /* 0x00005410ff217816 */ /* 0x020fe20000000021 */
[----:B------:R-:W-:-:S05]  /*2f10*/  FMUL.FTZ R36, R36, R37 ;  /* 0x0000002524247220 */ /* 0x000fca0000410000 */
[----:B------:R-:W-:-:S04]  /*2f20*/  F2FP.BF16.PACK_AB R36, RZ, R36 ;  /* 0x00000024ff24723e */ /* 0x000fc800000010ff */
[----:B------:R-:W-:-:S05]  /*2f30*/  PRMT R36, RZ, 0x5410, R36 ;  /* 0x00005410ff247816 */ /* 0x000fca0000000024 */
[----:B------:R-:W-:Y:S02]  /*2f40*/  FADD.FTZ R29, R36, R29 ;  /* 0x0000001d241d7221 */ /* 0x000fe40000010000 */
[----:B------:R-:W0:Y:S02]  /*2f50*/  LDS.U16 R36, [R31] ;  /* 0x000000001f247984 */ /* 0x000e240000000400 */
[----:B0-----:R-:W-:-:S04]  /*2f60*/  PRMT R36, RZ, 0x5410, R36 ;  /* 0x00005410ff247816 */ /* 0x001fc80000000024 */
[----:B------:R-:W-:-:S04]  /*2f70*/  F2FP.BF16.PACK_AB R36, R35, R36 ;  /* 0x000000242324723e */ /* 0x000fc800000010ff */
[--C-:B------:R-:W-:Y:S02]  /*2f80*/  PRMT R35, RZ, 0x7610, R36.reuse ;  /* 0x00007610ff237816 */ /* 0x100fe40000000024 */
[----:B------:R-:W-:-:S05]  /*2f90*/  PRMT R36, RZ, 0x5410, R36 ;  /* 0x00005410ff247816 */ /* 0x000fca0000000024 */
[----:B------:R-:W-:-:S05]  /*2fa0*/  FMUL.FTZ R35, R35, R36 ;  /* 0x0000002423237220 */ /* 0x000fca0000410000 */
[----:B------:R-:W-:-:S04]  /*2fb0*/  F2FP.BF16.PACK_AB R35, RZ, R35 ;  /* 0x00000023ff23723e */ /* 0x000fc800000010ff */
[----:B------:R-:W-:Y:S02]  /*2fc0*/  PRMT R36, RZ, 0x5410, R35 ;  /* 0x00005410ff247816 */ /* 0x000fe40000000023 */
[----:B------:R-:W0:Y:S03]  /*2fd0*/  LDS.U16 R35, [R31+0x2] ;  /* 0x000002001f237984 */ /* 0x000e260000000400 */
[----:B------:R-:W-:Y:S01]  /*2fe0*/  FADD.FTZ R29, R29, R36 ;  /* 0x000000241d1d7221 */ /* 0x000fe20000010000 */
[----:B0-----:R-:W-:-:S04]  /*2ff0*/  PRMT R35, RZ, 0x5410, R35 ;  /* 0x00005410ff237816 */ /* 0x001fc80000000023 */
[----:B------:R-:W-:-:S04]  /*3000*/  F2FP.BF16.PACK_AB R35, R34, R35 ;  /* 0x000000232223723e */ /* 0x000fc800000010ff */
[--C-:B------:R-:W-:Y:S02]  /*3010*/  PRMT R34, RZ, 0x7610, R35.reuse ;  /* 0x00007610ff227816 */ /* 0x100fe40000000023 */
[----:B------:R-:W-:-:S05]  /*3020*/  PRMT R35, RZ, 0x5410, R35 ;  /* 0x00005410ff237816 */ /* 0x000fca0000000023 */
[----:B------:R-:W-:-:S05]  /*3030*/  FMUL.FTZ R34, R34, R35 ;  /* 0x0000002322227220 */ /* 0x000fca0000410000 */
[----:B------:R-:W-:-:S04]  /*3040*/  F2FP.BF16.PACK_AB R34, RZ, R34 ;  /* 0x00000022ff22723e */ /* 0x000fc800000010ff */
[----:B------:R-:W-:-:S05]  /*3050*/  PRMT R34, RZ, 0x5410, R34 ;  /* 0x00005410ff227816 */ /* 0x000fca0000000022 */
[----:B------:R-:W-:Y:S02]  /*3060*/  FADD.FTZ R29, R29, R34 ;  /* 0x000000221d1d7221 */ /* 0x000fe40000010000 */
[----:B------:R0:W1:Y:S02]  /*3070*/  LDS.U16 R34, [R31+0x4] ;  /* 0x000004001f227984 */ /* 0x0000640000000400 */
[----:B0-----:R-:W-:Y:S02]  /*3080*/  IADD3 R31, R31, 0x8, RZ ;  /* 0x000000081f1f7810 */ /* 0x001fe40007ffe0ff */
[----:B-1----:R-:W-:-:S04]  /*3090*/  PRMT R34, RZ, 0x5410, R34 ;  /* 0x00005410ff227816 */ /* 0x002fc80000000022 */
[----:B------:R-:W-:-:S04]  /*30a0*/  F2FP.BF16.PACK_AB R34, R33, R34 ;  /* 0x000000222122723e */ /* 0x000fc800000010ff */
[--C-:B------:R-:W-:Y:S02]  /*30b0*/  PRMT R33, RZ, 0x7610, R34.reuse ;  /* 0x00007610ff217816 */ /* 0x100fe40000000022 */
[----:B------:R-:W-:-:S05]  /*30c0*/  PRMT R34, RZ, 0x5410, R34 ;  /* 0x00005410ff227816 */ /* 0x000fca0000000022 */
[----:B------:R-:W-:-:S05]  /*30d0*/  FMUL.FTZ R33, R33, R34 ;  /* 0x0000002221217220 */ /* 0x000fca0000410000 */
[----:B------:R-:W-:-:S04]  /*30e0*/  F2FP.BF16.PACK_AB R33, RZ, R33 ;  /* 0x00000021ff21723e */ /* 0x000fc800000010ff */
[----:B------:R-:W-:Y:S02]  /*30f0*/  PRMT R34, RZ, 0x5410, R33 ;  /* 0x00005410ff227816 */ /* 0x000fe40000000021 */
[----:B------:R-:W-:-:S03]  /*3100*/  IADD3 R33, P4, R20, 0x8, RZ ;  /* 0x0000000814217810 */ /* 0x000fc60007f9e0ff */
[----:B------:R-:W-:Y:S02]  /*3110*/  FADD.FTZ R29, R29, R34 ;  /* 0x000000221d1d7221 */ /* 0x000fe40000010000 */
[----:B------:R-:W-:Y:S01]  /*3120*/  IMAD.X R21, RZ, RZ, R21, P4 ;  /* 0x000000ffff157224 */ /* 0x000fe200020e0615 */
[----:B------:R-:W-:Y:S05]  /*3130*/  @P3 BRA `(.L_x_483) ;  /* 0xfffffcc000003947 */ /* 0x000fea000383ffff */
.L_x_482:
[----:B------:R-:W-:Y:S05]  /*3140*/  BSYNC B2 ;  /* 0x0000000000027941 */ /* 0x000fea0003800000 */
.L_x_481:
[----:B------:R-:W-:Y:S05]  /*3150*/  @!P0 BRA `(.L_x_480) ;  /* 0x0000027000008947 */ /* 0x000fea0003800000 */
[----:B------:R-:W-:-:S05]  /*3160*/  IMAD.WIDE R18, R30, 0x2, R18 ;  /* 0x000000021e127825 */ /* 0x000fca00078e0212 */
[----:B------:R-:W2:Y:S01]  /*3170*/  LDG.E.U16 R21, [R18.64] ;  /* 0x0000000612157981 */ /* 0x000ea2000c1e1500 */
[----:B------:R-:W-:Y:S01]  /*3180*/  IMAD R30, R30, 0x2, R15 ;  /* 0x000000021e1e7824 */ /* 0x000fe200078e020f */
[----:B------:R-:W-:-:S04]  /*3190*/  ISETP.NE.AND P0, PT, R0, 0x1, PT ;  /* 0x000000010000780c */ /* 0x000fc80003f05270 */
[----:B------:R-:W0:Y:S02]  /*31a0*/  LDS.U16 R20, [R30] ;  /* 0x000000001e147984 */ /* 0x000e240000000400 */
[----:B0-----:R-:W-:Y:S02]  /*31b0*/  PRMT R20, RZ, 0x5410, R20 ;  /* 0x00005410ff147816 */ /* 0x001fe40000000014 */
[----:B--2---:R-:W-:-:S04]  /*31c0*/  PRMT R21, RZ, 0x5410, R21 ;  /* 0x00005410ff157816 */ /* 0x004fc80000000015 */
[----:B------:R-:W-:-:S04]  /*31d0*/  F2FP.BF16.PACK_AB R20, R21, R20 ;  /* 0x000000141514723e */ /* 0x000fc800000010ff */
[--C-:B------:R-:W-:Y:S02]  /*31e0*/  PRMT R21, RZ, 0x7610, R20.reuse ;  /* 0x00007610ff157816 */ /* 0x100fe40000000014 */
[----:B------:R-:W-:-:S05]  /*31f0*/  PRMT R20, RZ, 0x5410, R20 ;  /* 0x00005410ff147816 */ /* 0x000fca0000000014 */
[----:B------:R-:W-:-:S05]  /*3200*/  FMUL.FTZ R20, R21, R20 ;  /* 0x0000001415147220 */ /* 0x000fca0000410000 */
[----:B------:R-:W-:-:S04]  /*3210*/  F2FP.BF16.PACK_AB R20, RZ, R20 ;  /* 0x00000014ff14723e */ /* 0x000fc800000010ff */
[----:B------:R-:W-:-:S05]  /*3220*/  PRMT R20, RZ, 0x5410, R20 ;  /* 0x00005410ff147816 */ /* 0x000fca0000000014 */
[----:B------:R-:W-:Y:S01]  /*3230*/  FADD.FTZ R29, R29, R20 ;  /* 0x000000141d1d7221 */ /* 0x000fe20000010000 */
[----:B------:R-:W-:Y:S05]  /*3240*/  @!P0 BRA `(.L_x_480) ;  /* 0x0000018000008947 */ /* 0x000fea0003800000 */
[----:B------:R-:W-:Y:S01]  /*3250*/  ISETP.NE.AND P0, PT, R0, 0x2, PT ;  /* 0x000000020000780c */ /* 0x000fe20003f05270 */
[----:B------:R-:W2:Y:S04]  /*3260*/  LDG.E.U16 R21, [R18.64+0x2] ;  /* 0x0000020612157981 */ /* 0x000ea8000c1e1500 */
[----:B------:R-:W0:Y:S08]  /*3270*/  LDS.U16 R20, [R30+0x2] ;  /* 0x000002001e147984 */ /* 0x000e300000000400 */
[----:B------:R1:W3:Y:S04]  /*3280*/  @P0 LDG.E.U16 R32, [R18.64+0x4] ;  /* 0x0000040612200981 */ /* 0x0002e8000c1e1500 */
[----:B------:R-:W4:Y:S01]  /*3290*/  @P0 LDS.U16 R31, [R30+0x4] ;  /* 0x000004001e1f0984 */ /* 0x000f220000000400 */
[----:B0-----:R-:W-:-:S02]  /*32a0*/  PRMT R20, RZ, 0x5410, R20 ;  /* 0x00005410ff147816 */ /* 0x001fc40000000014 */
[----:B----4-:R-:W-:-:S04]  /*32b0*/  @P0 PRMT R31, RZ, 0x5410, R31 ;  /* 0x00005410ff1f0816 */ /* 0x010fc8000000001f */
[----:B------:R-:W-:-:S04]  /*32c0*/  @P0 F2FP.BF16.PACK_AB R31, RZ, R31 ;  /* 0x0000001fff1f023e */ /* 0x000fc800000010ff */
[----:B------:R-:W-:Y:S02]  /*32d0*/  @P0 PRMT R31, RZ, 0x5410, R31 ;  /* 0x00005410ff1f0816 */ /* 0x000fe4000000001f */
[----:B--2---:R-:W-:-:S04]  /*32e0*/  PRMT R21, RZ, 0x5410, R21 ;  /* 0x00005410ff157816 */ /* 0x004fc80000000015 */
[----:B------:R-:W-:-:S04]  /*32f0*/  F2FP.BF16.PACK_AB R20, R21, R20 ;  /* 0x000000141514723e */ /* 0x000fc800000010ff */
[--C-:B-1----:R-:W-:Y:S02]  /*3300*/  PRMT R18, RZ, 0x7610, R20.reuse ;  /* 0x00007610ff127816 */ /* 0x102fe40000000014 */
[----:B------:R-:W-:Y:S02]  /*3310*/  PRMT R19, RZ, 0x5410, R20 ;  /* 0x00005410ff137816 */ /* 0x000fe40000000014 */
[----:B---3--:R-:W-:-:S03]  /*3320*/  @P0 PRMT R32, RZ, 0x5410, R32 ;  /* 0x00005410ff200816 */ /* 0x008fc60000000020 */
[----:B------:R-:W-:Y:S01]  /*3330*/  FMUL.FTZ R18, R18, R19 ;  /* 0x0000001312127220 */ /* 0x000fe20000410000 */
[----:B------:R-:W-:-:S04]  /*3340*/  @P0 F2FP.BF16.PACK_AB R32, RZ, R32 ;  /* 0x00000020ff20023e */ /* 0x000fc800000010ff */
[----:B------:R-:W-:Y:S02]  /*3350*/  @P0 PRMT R32, RZ, 0x5410, R32 ;  /* 0x00005410ff200816 */ /* 0x000fe40000000020 */
[----:B------:R-:W-:-:S03]  /*3360*/  F2FP.BF16.PACK_AB R18, RZ, R18 ;  /* 0x00000012ff12723e */ /* 0x000fc600000010ff */
[----:B------:R-:W-:Y:S01]  /*3370*/  @P0 FMUL.FTZ R31, R32, R31 ;  /* 0x0000001f201f0220 */ /* 0x000fe20000410000 */
[----:B------:R-:W-:-:S04]  /*3380*/  PRMT R18, RZ, 0x5410, R18 ;  /* 0x00005410ff127816 */ /* 0x000fc80000000012 */
[----:B------:R-:W-:Y:S01]  /*3390*/  @P0 F2FP.BF16.PACK_AB R31, RZ, R31 ;  /* 0x0000001fff1f023e */ /* 0x000fe200000010ff */
[----:B------:R-:W-:-:S03]  /*33a0*/  FADD.FTZ R29, R29, R18 ;  /* 0x000000121d1d7221 */ /* 0x000fc60000010000 */
[----:B------:R-:W-:-:S05]  /*33b0*/  @P0 PRMT R18, RZ, 0x5410, R31 ;  /* 0x00005410ff120816 */ /* 0x000fca000000001f */
[----:B------:R-:W-:Y:S02]  /*33c0*/  @P0 FADD.FTZ R29, R29, R18 ;  /* 0x000000121d1d0221 */ /* 0x000fe40000010000 */
.L_x_480:
[----:B------:R-:W-:Y:S05]  /*33d0*/  BSYNC B1 ;  /* 0x0000000000017941 */ /* 0x000fea0003800000 */
.L_x_479:
[----:B------:R-:W-:Y:S01]  /*33e0*/  F2FP.BF16.PACK_AB R29, RZ, R29 ;  /* 0x0000001dff1d723e */ /* 0x000fe200000010ff */
[C---:B------:R-:W-:Y:S01]  /*33f0*/  IMAD R18, R28.reuse, 0x2, R13 ;  /* 0x000000021c127824 */ /* 0x040fe200078e020d */
[----:B------:R-:W-:-:S04]  /*3400*/  IADD3 R28, R28, 0x1, RZ ;  /* 0x000000011c1c7810 */ /* 0x000fc80007ffe0ff */
[----:B------:R0:W-:Y:S01]  /*3410*/  STS.U16 [R18], R29 ;  /* 0x0000001d12007388 */ /* 0x0001e20000000400 */
[----:B------:R-:W-:-:S13]  /*3420*/  ISETP.GE.AND P0, PT, R28, R25, PT ;  /* 0x000000191c00720c */ /* 0x000fda0003f06270 */
[----:B0-----:R-:W-:Y:S05]  /*3430*/  @!P0 BRA `(.L_x_484) ;  /* 0xfffff79000008947 */ /* 0x001fea000383ffff */
.L_x_478:
[----:B------:R-:W-:Y:S05]  /*3440*/  BSYNC B0 ;  /* 0x0000000000007941 */ /* 0x000fea0003800000 */
.L_x_477:
[----:B------:R-:W0:Y:S01]  /*3450*/  LDS.U16 R16, [R13] ;  /* 0x000000000d107984 */ /* 0x000e220000000400 */
[----:B------:R-:W-:Y:S01]  /*3460*/  ISETP.GE.AND P0, PT, R25, 0x2, PT ;  /* 0x000000021900780c */ /* 0x000fe20003f06270 */
[----:B------:R-:W-:Y:S02]  /*3470*/  BSSY B2, `(.L_x_485) ;  /* 0x0000190000027945 */ /* 0x000fe40003800000 */
[----:B------:R-:W1:Y:S01]  /*3480*/  LDS.U16 R17, [R14] ;  /* 0x000000000e117984 */ /* 0x000e620000000400 */
[----:B0-----:R-:W-:Y:S02]  /*3490*/  PRMT R16, RZ, 0x5410, R16 ;  /* 0x00005410ff107816 */ /* 0x001fe40000000010 */
[----:B-1----:R-:W-:-:S04]  /*34a0*/  PRMT R17, RZ, 0x5410, R17 ;  /* 0x00005410ff117816 */ /* 0x002fc80000000011 */
        /* <DEDUP_REMOVED lines=8> */
[----:B------:R-:W-:Y:S01]  /*3530*/  IMAD.MOV.U32 R16, RZ, RZ, 0x1 ;  /* 0x00000001ff107424 */ /* 0x000fe200078e00ff */
[----:B------:R-:W-:Y:S05]  /*3540*/  @!P2 BRA `(.L_x_488) ;  /* 0x000015800000a947 */ /* 0x000fea0003800000 */
[----:B------:R-:W-:Y:S01]  /*3550*/  ISETP.GT.AND P0, PT, R10, RZ, PT ;  /* 0x000000ff0a00720c */ /* 0x000fe20003f04270 */
[----:B------:R-:W-:Y:S01]  /*3560*/  BSSY B0, `(.L_x_489) ;  /* 0x0000124000007945 */ /* 0x000fe20003800000 */
[----:B------:R-:W-:Y:S02]  /*3570*/  IMAD.MOV.U32 R16, RZ, RZ, 0x1 ;  /* 0x00000001ff107424 */ /* 0x000fe400078e00ff */
[----:B------:R-:W-:-:S09]  /*3580*/  IMAD.MOV.U32 R17, RZ, RZ, R10 ;  /* 0x000000ffff117224 */ /* 0x000fd200078e000a */
[----:B------:R-:W-:Y:S05]  /*3590*/  @!P0 BRA `(.L_x_490) ;  /* 0x0000120000008947 */ /* 0x000fea0003800000 */
[----:B------:R-:W-:Y:S01]  /*35a0*/  ISETP.GT.AND P3, PT, R17, 0xc, PT ;  /* 0x0000000c1100780c */ /* 0x000fe20003f64270 */
[----:B------:R-:W-:Y:S01]  /*35b0*/  BSSY B3, `(.L_x_491) ;  /* 0x00000ba000037945 */ /* 0x000fe20003800000 */
[----:B------:R-:W-:-:S11]  /*35c0*/  PLOP3.LUT P0, PT, PT, PT, PT, 0x80, 0x0 ;  /* 0x000000000000781c */ /* 0x000fd60003f0f070 */
[----:B------:R-:W-:Y:S05]  /*35d0*/  @!P3 BRA `(.L_x_492) ;  /* 0x00000b700000b947 */ /* 0x000fea0003800000 */
[----:B------:R-:W-:Y:S02]  /*35e0*/  PLOP3.LUT P0, PT, PT, PT, PT, 0x8, 0x0 ;  /* 0x000000000000781c */ /* 0x000fe40003f0e170 */
.L_x_493:
[C---:B------:R-:W-:Y:S01]  /*35f0*/  IMAD R19, R16.reuse, 0x2, R14 ;  /* 0x0000000210137824 */ /* 0x040fe200078e020e */
[----:B------:R-:W-:Y:S01]  /*3600*/  IADD3 R17, R17, -0x10, RZ ;  /* 0xfffffff011117810 */ /* 0x000fe20007ffe0ff */
[C---:B------:R-:W-:Y:S01]  /*3610*/  IMAD R18, R16.reuse, 0x2, R13 ;  /* 0x0000000210127824 */ /* 0x040fe200078e020d */
[----:B------:R-:W-:Y:S02]  /*3620*/  IADD3 R16, R16, 0x10, RZ ;  /* 0x0000001010107810 */ /* 0x000fe40007ffe0ff */
[----:B------:R-:W0:Y:S01]  /*3630*/  LDS.U16 R21, [R19] ;  /* 0x0000000013157984 */ /* 0x000e220000000400 */
[----:B------:R-:W-:-:S03]  /*3640*/  ISETP.GT.AND P3, PT, R17, 0xc, PT ;  /* 0x0000000c1100780c */ /* 0x000fc60003f64270 */
[----:B------:R-:W1:Y:S04]  /*3650*/  LDS.U16 R27, [R18] ;  /* 0x00000000121b7984 */ /* 0x000e680000000400 */
[----:B------:R-:W2:Y:S04]  /*3660*/  LDS.U16 R31, [R19+0x2] ;  /* 0x00000200131f7984 */ /* 0x000ea80000000400 */
[----:B------:R-:W3:Y:S04]  /*3670*/  LDS.U16 R32, [R18+0x2] ;  /* 0x0000020012207984 */ /* 0x000ee80000000400 */
[----:B------:R-:W4:Y:S04]  /*3680*/  LDS.U16 R29, [R18+0x4] ;  /* 0x00000400121d7984 */ /* 0x000f280000000400 */
[----:B------:R-:W5:Y:S01]  /*3690*/  LDS.U16 R28, [R19+0x4] ;  /* 0x00000400131c7984 */ /* 0x000f620000000400 */
[----:B0-----:R-:W-:-:S02]  /*36a0*/  PRMT R21, RZ, 0x5410, R21 ;  /* 0x00005410ff157816 */ /* 0x001fc40000000015 */
[----:B-1----:R-:W-:Y:S02]  /*36b0*/  PRMT R30, RZ, 0x5410, R27 ;  /* 0x00005410ff1e7816 */ /* 0x002fe4000000001b */
[----:B------:R-:W0:Y:S01]  /*36c0*/  LDS.U16 R27, [R18+0x6] ;  /* 0x00000600121b7984 */ /* 0x000e220000000400 */
[----:B--2---:R-:W-:Y:S02]  /*36d0*/  PRMT R31, RZ, 0x5410, R31 ;  /* 0x00005410ff1f7816 */ /* 0x004fe4000000001f */
[----:B------:R-:W-:Y:S02]  /*36e0*/  F2FP.BF16.PACK_AB R30, R30, R21 ;  /* 0x000000151e1e723e */ /* 0x000fe400000010ff */
[----:B---3--:R-:W-:Y:S01]  /*36f0*/  PRMT R32, RZ, 0x5410, R32 ;  /* 0x00005410ff207816 */ /* 0x008fe20000000020 */
[----:B------:R-:W1:Y:S01]  /*3700*/  LDS.U16 R21, [R19+0x6] ;  /* 0x0000060013157984 */ /* 0x000e620000000400 */
[----:B------:R-:W-:Y:S02]  /*3710*/  PRMT R33, RZ, 0x7610, R30 ;  /* 0x00007610ff217816 */ /* 0x000fe4000000001e */
[----:B------:R-:W-:-:S02]  /*3720*/  F2FP.BF16.PACK_AB R31, R32, R31 ;  /* 0x0000001f201f723e */ /* 0x000fc400000010ff */
[----:B------:R-:W-:Y:S02]  /*3730*/  PRMT R30, RZ, 0x5410, R30 ;  /* 0x00005410ff1e7816 */ /* 0x000fe4000000001e */
[--C-:B------:R-:W-:Y:S02]  /*3740*/  PRMT R32, RZ, 0x7610, R31.reuse ;  /* 0x00007610ff207816 */ /* 0x100fe4000000001f */
[----:B------:R-:W-:Y:S01]  /*3750*/  PRMT R31, RZ, 0x5410, R31 ;  /* 0x00005410ff1f7816 */ /* 0x000fe2000000001f */
[----:B------:R-:W-:Y:S01]  /*3760*/  FMUL.FTZ R33, R33, R30 ;  /* 0x0000001e21217220 */ /* 0x000fe20000410000 */
[----:B----4-:R-:W-:Y:S01]  /*3770*/  PRMT R29, RZ, 0x5410, R29 ;  /* 0x00005410ff1d7816 */ /* 0x010fe2000000001d */
[----:B------:R-:W2:Y:S01]  /*3780*/  LDS.U16 R30, [R19+0x8] ;  /* 0x00000800131e7984 */ /* 0x000ea20000000400 */
[----:B-----5:R-:W-:Y:S01]  /*3790*/  PRMT R34, RZ, 0x5410, R28 ;  /* 0x00005410ff227816 */ /* 0x020fe2000000001c */
[----:B------:R-:W-:Y:S01]  /*37a0*/  FMUL.FTZ R32, R32, R31 ;  /* 0x0000001f20207220 */ /* 0x000fe20000410000 */
[----:B------:R-:W-:Y:S01]  /*37b0*/  F2FP.BF16.PACK_AB R33, RZ, R33 ;  /* 0x00000021ff21723e */ /* 0x000fe200000010ff */
[----:B------:R-:W3:Y:S01]  /*37c0*/  LDS.U16 R31, [R18+0x8] ;  /* 0x00000800121f7984 */ /* 0x000ee20000000400 */
[----:B------:R-:W-:-:S02]  /*37d0*/  F2FP.BF16.PACK_AB R34, R29, R34 ;  /* 0x000000221d22723e */ /* 0x000fc400000010ff */
[----:B------:R-:W-:Y:S01]  /*37e0*/  PRMT R33, RZ, 0x5410, R33 ;  /* 0x00005410ff217816 */ /* 0x000fe20000000021 */
[----:B------:R-:W4:Y:S01]  /*37f0*/  LDS.U16 R29, [R19+0xa] ;  /* 0x00000a00131d7984 */ /* 0x000f220000000400 */
[----:B------:R-:W-:-:S03]  /*3800*/  F2FP.BF16.PACK_AB R32, RZ, R32 ;  /* 0x00000020ff20723e */ /* 0x000fc600000010ff */
[----:B------:R-:W5:Y:S01]  /*3810*/  LDS.U16 R28, [R18+0xa] ;  /* 0x00000a00121c7984 */ /* 0x000f620000000400 */
[----:B------:R-:W-:Y:S01]  /*3820*/  FADD.FTZ R20, R33, R20 ;  /* 0x0000001421147221 */ /* 0x000fe20000010000 */
[--C-:B------:R-:W-:Y:S02]  /*3830*/  PRMT R33, RZ, 0x7610, R34.reuse ;  /* 0x00007610ff217816 */ /* 0x100fe40000000022 */
[----:B------:R-:W-:-:S05]  /*3840*/  PRMT R34, RZ, 0x5410, R34 ;  /* 0x00005410ff227816 */ /* 0x000fca0000000022 */
[----:B------:R-:W-:Y:S01]  /*3850*/  FMUL.FTZ R34, R33, R34 ;  /* 0x0000002221227220 */ /* 0x000fe20000410000 */
[----:B------:R-:W-:Y:S02]  /*3860*/  PRMT R33, RZ, 0x5410, R32 ;  /* 0x00005410ff217816 */ /* 0x000fe40000000020 */
[----:B0-----:R-:W-:Y:S02]  /*3870*/  PRMT R32, RZ, 0x5410, R27 ;  /* 0x00005410ff207816 */ /* 0x001fe4000000001b */
[----:B------:R-:W-:Y:S01]  /*3880*/  F2FP.BF16.PACK_AB R34, RZ, R34 ;  /* 0x00000022ff22723e */ /* 0x000fe200000010ff */
[----:B------:R-:W-:Y:S01]  /*3890*/  FADD.FTZ R20, R20, R33 ;  /* 0x0000002114147221 */ /* 0x000fe20000010000 */
[----:B-1----:R-:W-:-:S04]  /*38a0*/  PRMT R21, RZ, 0x5410, R21 ;  /* 0x00005410ff157816 */ /* 0x002fc80000000015 */
[----:B------:R-:W-:Y:S02]  /*38b0*/  F2FP.BF16.PACK_AB R27, R32, R21 ;  /* 0x00000015201b723e */ /* 0x000fe400000010ff */
[----:B------:R-:W-:Y:S02]  /*38c0*/  PRMT R21, RZ, 0x5410, R34 ;  /* 0x00005410ff157816 */ /* 0x000fe40000000022 */
[----:B------:R-:W-:-:S03]  /*38d0*/  PRMT R32, RZ, 0x5410, R27 ;  /* 0x00005410ff207816 */ /* 0x000fc6000000001b */
[----:B------:R-:W-:Y:S01]  /*38e0*/  FADD.FTZ R20, R20, R21 ;  /* 0x0000001514147221 */ /* 0x000fe20000010000 */
[----:B------:R-:W-:Y:S02]  /*38f0*/  PRMT R21, RZ, 0x7610, R27 ;  /* 0x00007610ff157816 */ /* 0x000fe4000000001b */
[----:B--2---:R-:W-:Y:S02]  /*3900*/  PRMT R30, RZ, 0x5410, R30 ;  /* 0x00005410ff1e7816 */ /* 0x004fe4000000001e */
[----:B---3--:R-:W-:Y:S01]  /*3910*/  PRMT R31, RZ, 0x5410, R31 ;  /* 0x00005410ff1f7816 */ /* 0x008fe2000000001f */
[----:B------:R-:W-:Y:S02]  /*3920*/  FMUL.FTZ R21, R21, R32 ;  /* 0x0000002015157220 */ /* 0x000fe40000410000 */
[----:B------:R-:W0:Y:S01]  /*3930*/  LDS.U16 R32, [R18+0xc] ;  /* 0x00000c0012207984 */ /* 0x000e220000000400 */
[----:B------:R-:W-:Y:S02]  /*3940*/  F2FP.BF16.PACK_AB R30, R31, R30 ;  /* 0x0000001e1f1e723e */ /* 0x000fe400000010ff */
[----:B----4-:R-:W-:Y:S01]  /*3950*/  PRMT R29, RZ, 0x5410, R29 ;  /* 0x00005410ff1d7816 */ /* 0x010fe2000000001d */
[----:B------:R-:W1:Y:S01]  /*3960*/  LDS.U16 R31, [R19+0xc] ;  /* 0x00000c00131f7984 */ /* 0x000e620000000400 */
[----:B-----5:R-:W-:-:S02]  /*3970*/  PRMT R28, RZ, 0x5410, R28 ;  /* 0x00005410ff1c7816 */ /* 0x020fc4000000001c */
[--C-:B------:R-:W-:Y:S02]  /*3980*/  PRMT R34, RZ, 0x7610, R30.reuse ;  /* 0x00007610ff227816 */ /* 0x100fe4000000001e */
[----:B------:R-:W-:Y:S02]  /*3990*/  F2FP.BF16.PACK_AB R28, R28, R29 ;  /* 0x0000001d1c1c723e */ /* 0x000fe400000010ff */
[----:B------:R-:W-:Y:S01]  /*39a0*/  PRMT R27, RZ, 0x5410, R30 ;  /* 0x00005410ff1b7816 */ /* 0x000fe2000000001e */
[----:B------:R-:W2:Y:S01]  /*39b0*/  LDS.U16 R29, [R19+0xe] ;  /* 0x00000e00131d7984 */ /* 0x000ea20000000400 */
[--C-:B------:R-:W-:Y:S02]  /*39c0*/  PRMT R33, RZ, 0x7610, R28.reuse ;  /* 0x00007610ff217816 */ /* 0x100fe4000000001c */
[----:B------:R-:W-:Y:S01]  /*39d0*/  PRMT R28, RZ, 0x5410, R28 ;  /* 0x00005410ff1c7816 */ /* 0x000fe2000000001c */
[----:B------:R-:W3:Y:S01]  /*39e0*/  LDS.U16 R30, [R18+0xe] ;  /* 0x00000e00121e7984 */ /* 0x000ee20000000400 */
[----:B------:R-:W-:Y:S01]  /*39f0*/  FMUL.FTZ R34, R34, R27 ;  /* 0x0000001b22227220 */ /* 0x000fe20000410000 */
[----:B------:R-:W-:-:S02]  /*3a00*/  F2FP.BF16.PACK_AB R21, RZ, R21 ;  /* 0x00000015ff15723e */ /* 0x000fc400000010ff */
[----:B------:R-:W-:Y:S01]  /*3a10*/  FMUL.FTZ R33, R33, R28 ;  /* 0x0000001c21217220 */ /* 0x000fe20000410000 */
[----:B------:R-:W4:Y:S01]  /*3a20*/  LDS.U16 R27, [R19+0x10] ;  /* 0x00001000131b7984 */ /* 0x000f220000000400 */
[----:B------:R-:W-:Y:S02]  /*3a30*/  PRMT R21, RZ, 0x5410, R21 ;  /* 0x00005410ff157816 */ /* 0x000fe40000000015 */
[----:B------:R-:W-:Y:S01]  /*3a40*/  F2FP.BF16.PACK_AB R34, RZ, R34 ;  /* 0x00000022ff22723e */ /* 0x000fe200000010ff */
[----:B------:R-:W5:Y:S01]  /*3a50*/  LDS.U16 R28, [R18+0x10] ;  /* 0x00001000121c7984 */ /* 0x000f620000000400 */
[----:B------:R-:W-:Y:S01]  /*3a60*/  F2FP.BF16.PACK_AB R33, RZ, R33 ;  /* 0x00000021ff21723e */ /* 0x000fe200000010ff */
[----:B------:R-:W-:Y:S01]  /*3a70*/  FADD.FTZ R20, R20, R21 ;  /* 0x0000001514147221 */ /* 0x000fe20000010000 */
[----:B------:R-:W-:Y:S02]  /*3a80*/  PRMT R21, RZ, 0x5410, R34 ;  /* 0x00005410ff157816 */ /* 0x000fe40000000022 */
[----:B------:R-:W-:-:S03]  /*3a90*/  PRMT R33, RZ, 0x5410, R33 ;  /* 0x00005410ff217816 */ /* 0x000fc60000000021 */
[----:B------:R-:W-:Y:S02]  /*3aa0*/  FADD.FTZ R20, R20, R21 ;  /* 0x0000001514147221 */ /* 0x000fe40000010000 */
[----:B------:R-:W5:Y:S02]  /*3ab0*/  LDS.U16 R21, [R19+0x12] ;  /* 0x0000120013157984 */ /* 0x000f640000000400 */
[----:B------:R-:W-:Y:S01]  /*3ac0*/  FADD.FTZ R20, R20, R33 ;  /* 0x0000002114147221 */ /* 0x000fe20000010000 */
[----:B0-----:R-:W-:Y:S02]  /*3ad0*/  PRMT R32, RZ, 0x5410, R32 ;  /* 0x00005410ff207816 */ /* 0x001fe40000000020 */
[----:B-1----:R-:W-:-:S04]  /*3ae0*/  PRMT R31, RZ, 0x5410, R31 ;  /* 0x00005410ff1f7816 */ /* 0x002fc8000000001f */
[----:B------:R-:W-:Y:S02]  /*3af0*/  F2FP.BF16.PACK_AB R31, R32, R31 ;  /* 0x0000001f201f723e */ /* 0x000fe400000010ff */
[----:B--2---:R-:W-:Y:S02]  /*3b00*/  PRMT R32, RZ, 0x5410, R29 ;  /* 0x00005410ff207816 */ /* 0x004fe4000000001d */
[----:B------:R-:W0:Y:S01]  /*3b10*/  LDS.U16 R29, [R18+0x12] ;  /* 0x00001200121d7984 */ /* 0x000e220000000400 */
[----:B---3--:R-:W-:-:S04]  /*3b20*/  PRMT R33, RZ, 0x5410, R30 ;  /* 0x00005410ff217816 */ /* 0x008fc8000000001e */
[----:B------:R-:W-:Y:S02]  /*3b30*/  F2FP.BF16.PACK_AB R30, R33, R32 ;  /* 0x00000020211e723e */ /* 0x000fe400000010ff */
[--C-:B------:R-:W-:Y:S02]  /*3b40*/  PRMT R33, RZ, 0x7610, R31.reuse ;  /* 0x00007610ff217816 */ /* 0x100fe4000000001f */
[----:B------:R-:W-:Y:S02]  /*3b50*/  PRMT R32, RZ, 0x5410, R31 ;  /* 0x00005410ff207816 */ /* 0x000fe4000000001f */
[--C-:B------:R-:W-:Y:S02]  /*3b60*/  PRMT R31, RZ, 0x7610, R30.reuse ;  /* 0x00007610ff1f7816 */ /* 0x100fe4000000001e */
[----:B------:R-:W-:Y:S01]  /*3b70*/  PRMT R30, RZ, 0x5410, R30 ;  /* 0x00005410ff1e7816 */ /* 0x000fe2000000001e */
[----:B------:R-:W-:Y:S01]  /*3b80*/  FMUL.FTZ R33, R33, R32 ;  /* 0x0000002021217220 */ /* 0x000fe20000410000 */
[----:B----4-:R-:W-:-:S02]  /*3b90*/  PRMT R32, RZ, 0x5410, R27 ;  /* 0x00005410ff207816 */ /* 0x010fc4000000001b */
[----:B-----5:R-:W-:Y:S01]  /*3ba0*/  PRMT R27, RZ, 0x5410, R28 ;  /* 0x00005410ff1b7816 */ /* 0x020fe2000000001c */
[----:B------:R-:W-:Y:S01]  /*3bb0*/  FMUL.FTZ R34, R31, R30 ;  /* 0x0000001e1f227220 */ /* 0x000fe20000410000 */
[----:B------:R-:W-:Y:S01]  /*3bc0*/  LDS.U16 R28, [R18+0x14] ;  /* 0x00001400121c7984 */ /* 0x000fe20000000400 */
[----:B------:R-:W-:Y:S02]  /*3bd0*/  F2FP.BF16.PACK_AB R33, RZ, R33 ;  /* 0x00000021ff21723e */ /* 0x000fe400000010ff */
[----:B------:R-:W-:Y:S01]  /*3be0*/  F2FP.BF16.PACK_AB R32, R27, R32 ;  /* 0x000000201b20723e */ /* 0x000fe200000010ff */
[----:B------:R-:W1:Y:S01]  /*3bf0*/  LDS.U16 R31, [R19+0x16] ;  /* 0x00001600131f7984 */ /* 0x000e620000000400 */
[----:B------:R-:W-:Y:S02]  /*3c00*/  PRMT R33, RZ, 0x5410, R33 ;  /* 0x00005410ff217816 */ /* 0x000fe40000000021 */
[----:B------:R-:W-:Y:S01]  /*3c10*/  F2FP.BF16.PACK_AB R34, RZ, R34 ;  /* 0x00000022ff22723e */ /* 0x000fe200000010ff */
[----:B------:R-:W2:Y:S02]  /*3c20*/  LDS.U16 R27, [R19+0x14] ;  /* 0x00001400131b7984 */ /* 0x000ea40000000400 */
[----:B------:R-:W-:Y:S01]  /*3c30*/  FADD.FTZ R20, R20, R33 ;  /* 0x0000002114147221 */ /* 0x000fe20000010000 */
[--C-:B------:R-:W-:Y:S01]  /*3c40*/  PRMT R33, RZ, 0x7610, R32.reuse ;  /* 0x00007610ff217816 */ /* 0x100fe20000000020 */
[----:B------:R-:W3:Y:S01]  /*3c50*/  LDS.U16 R30, [R18+0x16] ;  /* 0x00001600121e7984 */ /* 0x000ee20000000400 */
[----:B------:R-:W-:-:S02]  /*3c60*/  PRMT R32, RZ, 0x5410, R32 ;  /* 0x00005410ff207816 */ /* 0x000fc40000000020 */
[----:B------:R-:W-:Y:S02]  /*3c70*/  PRMT R35, RZ, 0x5410, R34 ;  /* 0x00005410ff237816 */ /* 0x000fe40000000022 */
[----:B------:R-:W-:Y:S01]  /*3c80*/  PRMT R34, RZ, 0x5410, R21 ;  /* 0x00005410ff227816 */ /* 0x000fe20000000015 */
[----:B------:R-:W-:Y:S01]  /*3c90*/  FMUL.FTZ R33, R33, R32 ;  /* 0x0000002021217220 */ /* 0x000fe20000410000 */
[----:B------:R-:W4:Y:S01]  /*3ca0*/  LDS.U16 R21, [R18+0x18] ;  /* 0x0000180012157984 */ /* 0x000f220000000400 */
[----:B------:R-:W-:Y:S01]  /*3cb0*/  FADD.FTZ R32, R20, R35 ;  /* 0x0000002314207221 */ /* 0x000fe20000010000 */
[----:B0-----:R-:W-:Y:S02]  /*3cc0*/  PRMT R29, RZ, 0x5410, R29 ;  /* 0x00005410ff1d7816 */ /* 0x001fe4000000001d */
[----:B------:R-:W0:Y:S01]  /*3cd0*/  LDS.U16 R20, [R19+0x18] ;  /* 0x0000180013147984 */ /* 0x000e220000000400 */
[----:B------:R-:W-:Y:S02]  /*3ce0*/  F2FP.BF16.PACK_AB R33, RZ, R33 ;  /* 0x00000021ff21723e */ /* 0x000fe400000010ff */
[----:B------:R-:W-:Y:S01]  /*3cf0*/  F2FP.BF16.PACK_AB R34, R29, R34 ;  /* 0x000000221d22723e */ /* 0x000fe200000010ff */
[----:B------:R-:W5:Y:S01]  /*3d00*/  LDS.U16 R35, [R18+0x1e] ;  /* 0x00001e0012237984 */ /* 0x000f620000000400 */
[----:B------:R-:W-:-:S02]  /*3d10*/  PRMT R29, RZ, 0x5410, R33 ;  /* 0x00005410ff1d7816 */ /* 0x000fc40000000021 */
[--C-:B------:R-:W-:Y:S02]  /*3d20*/  PRMT R33, RZ, 0x7610, R34.reuse ;  /* 0x00007610ff217816 */ /* 0x100fe40000000022 */
[----:B------:R-:W-:Y:S01]  /*3d30*/  PRMT R34, RZ, 0x5410, R34 ;  /* 0x00005410ff227816 */ /* 0x000fe20000000022 */
[----:B------:R-:W-:-:S04]  /*3d40*/  FADD.FTZ R29, R32, R29 ;  /* 0x0000001d201d7221 */ /* 0x000fc80000010000 */
[----:B------:R-:W-:Y:S02]  /*3d50*/  FMUL.FTZ R33, R33, R34 ;  /* 0x0000002221217220 */ /* 0x000fe40000410000 */
[----:B------:R-:W5:Y:S03]  /*3d60*/  LDS.U16 R34, [R19+0x1e] ;  /* 0x00001e0013227984 */ /* 0x000f660000000400 */
[----:B------:R-:W-:Y:S02]  /*3d70*/  F2FP.BF16.PACK_AB R36, RZ, R33 ;  /* 0x00000021ff24723e */ /* 0x000fe400000010ff */
[----:B-1----:R-:W-:Y:S01]  /*3d80*/  PRMT R31, RZ, 0x5410, R31 ;  /* 0x00005410ff1f7816 */ /* 0x002fe2000000001f */
[----:B------:R-:W1:Y:S01]  /*3d90*/  LDS.U16 R33, [R18+0x1c] ;  /* 0x00001c0012217984 */ /* 0x000e620000000400 */
[----:B------:R-:W-:Y:S02]  /*3da0*/  PRMT R36, RZ, 0x5410, R36 ;  /* 0x00005410ff247816 */ /* 0x000fe40000000024 */
[----:B--2---:R-:W-:-:S02]  /*3db0*/  PRMT R32, RZ, 0x5410, R27 ;  /* 0x00005410ff207816 */ /* 0x004fc4000000001b */
[----:B------:R-:W-:Y:S01]  /*3dc0*/  PRMT R27, RZ, 0x5410, R28 ;  /* 0x00005410ff1b7816 */ /* 0x000fe2000000001c */
[----:B------:R-:W-:Y:S01]  /*3dd0*/  FADD.FTZ R29, R29, R36 ;  /* 0x000000241d1d7221 */ /* 0x000fe20000010000 */
[----:B---3--:R-:W-:Y:S01]  /*3de0*/  PRMT R30, RZ, 0x5410, R30 ;  /* 0x00005410ff1e7816 */ /* 0x008fe2000000001e */
[----:B------:R2:W3:Y:S01]  /*3df0*/  LDS.U16 R28, [R18+0x1a] ;  /* 0x00001a00121c7984 */ /* 0x0004e20000000400 */
[----:B------:R-:W-:Y:S02]  /*3e00*/  F2FP.BF16.PACK_AB R32, R27, R32 ;  /* 0x000000201b20723e */ /* 0x000fe400000010ff */
[----:B------:R-:W-:Y:S01]  /*3e10*/  F2FP.BF16.PACK_AB R30, R30, R31 ;  /* 0x0000001f1e1e723e */ /* 0x000fe200000010ff */
[----:B------:R-:W3:Y:S01]  /*3e20*/  LDS.U16 R27, [R19+0x1a] ;  /* 0x00001a00131b7984 */ /* 0x000ee20000000400 */
[--C-:B------:R-:W-:Y:S02]  /*3e30*/  PRMT R31, RZ, 0x7610, R32.reuse ;  /* 0x00007610ff1f7816 */ /* 0x100fe40000000020 */
[----:B------:R-:W-:-:S02]  /*3e40*/  PRMT R32, RZ, 0x5410, R32 ;  /* 0x00005410ff207816 */ /* 0x000fc40000000020 */
[----:B----4-:R-:W-:Y:S02]  /*3e50*/  PRMT R21, RZ, 0x5410, R21 ;  /* 0x00005410ff157816 */ /* 0x010fe40000000015 */
[----:B0-----:R-:W-:Y:S01]  /*3e60*/  PRMT R20, RZ, 0x5410, R20 ;  /* 0x00005410ff147816 */ /* 0x001fe20000000014 */
[----:B------:R-:W-:Y:S01]  /*3e70*/  FMUL.FTZ R31, R31, R32 ;  /* 0x000000201f1f7220 */ /* 0x000fe20000410000 */
[----:B--2---:R-:W-:Y:S01]  /*3e80*/  PRMT R18, RZ, 0x7610, R30 ;  /* 0x00007610ff127816 */ /* 0x004fe2000000001e */
[----:B------:R0:W2:Y:S01]  /*3e90*/  LDS.U16 R32, [R19+0x1c] ;  /* 0x00001c0013207984 */ /* 0x0000a20000000400 */
[----:B------:R-:W-:Y:S02]  /*3ea0*/  F2FP.BF16.PACK_AB R20, R21, R20 ;  /* 0x000000141514723e */ /* 0x000fe400000010ff */
[----:B------:R-:W-:Y:S02]  /*3eb0*/  F2FP.BF16.PACK_AB R31, RZ, R31 ;  /* 0x0000001fff1f723e */ /* 0x000fe400000010ff */
[----:B-----5:R-:W-:-:S02]  /*3ec0*/  PRMT R35, RZ, 0x5410, R35 ;  /* 0x00005410ff237816 */ /* 0x020fc40000000023 */
[----:B0-----:R-:W-:Y:S02]  /*3ed0*/  PRMT R19, RZ, 0x5410, R30 ;  /* 0x00005410ff137816 */ /* 0x001fe4000000001e */
[----:B------:R-:W-:-:S03]  /*3ee0*/  PRMT R34, RZ, 0x5410, R34 ;  /* 0x00005410ff227816 */ /* 0x000fc60000000022 */
[----:B------:R-:W-:Y:S01]  /*3ef0*/  FMUL.FTZ R30, R18, R19 ;  /* 0x00000013121e7220 */ /* 0x000fe20000410000 */
[--C-:B------:R-:W-:Y:S02]  /*3f00*/  PRMT R19, RZ, 0x7610, R20.reuse ;  /* 0x00007610ff137816 */ /* 0x100fe40000000014 */
[----:B------:R-:W-:Y:S02]  /*3f10*/  PRMT R20, RZ, 0x5410, R20 ;  /* 0x00005410ff147816 */ /* 0x000fe40000000014 */
[----:B------:R-:W-:Y:S02]  /*3f20*/  PRMT R18, RZ, 0x5410, R31 ;  /* 0x00005410ff127816 */ /* 0x000fe4000000001f */
[----:B------:R-:W-:Y:S01]  /*3f30*/  F2FP.BF16.PACK_AB R30, RZ, R30 ;  /* 0x0000001eff1e723e */ /* 0x000fe200000010ff */
[----:B------:R-:W-:Y:S01]  /*3f40*/  FMUL.FTZ R20, R19, R20 ;  /* 0x0000001413147220 */ /* 0x000fe20000410000 */
[----:B-1----:R-:W-:Y:S01]  /*3f50*/  PRMT R33, RZ, 0x5410, R33 ;  /* 0x00005410ff217816 */ /* 0x002fe20000000021 */
[----:B------:R-:W-:Y:S01]  /*3f60*/  FADD.FTZ R18, R29, R18 ;  /* 0x000000121d127221 */ /* 0x000fe20000010000 */
[----:B------:R-:W-:-:S02]  /*3f70*/  PRMT R19, RZ, 0x5410, R30 ;  /* 0x00005410ff137816 */ /* 0x000fc4000000001e */
[----:B------:R-:W-:Y:S02]  /*3f80*/  F2FP.BF16.PACK_AB R20, RZ, R20 ;  /* 0x00000014ff14723e */ /* 0x000fe400000010ff */
[----:B---3--:R-:W-:Y:S01]  /*3f90*/  PRMT R28, RZ, 0x5410, R28 ;  /* 0x00005410ff1c7816 */ /* 0x008fe2000000001c */
[----:B------:R-:W-:Y:S01]  /*3fa0*/  FADD.FTZ R18, R18, R19 ;  /* 0x0000001312127221 */ /* 0x000fe20000010000 */
[----:B------:R-:W-:Y:S02]  /*3fb0*/  PRMT R27, RZ, 0x5410, R27 ;  /* 0x00005410ff1b7816 */ /* 0x000fe4000000001b */
[----:B------:R-:W-:Y:S02]  /*3fc0*/  PRMT R19, RZ, 0x5410, R20 ;  /* 0x00005410ff137816 */ /* 0x000fe40000000014 */
[----:B------:R-:W-:Y:S02]  /*3fd0*/  F2FP.BF16.PACK_AB R27, R28, R27 ;  /* 0x0000001b1c1b723e */ /* 0x000fe400000010ff */
[----:B------:R-:W-:Y:S01]  /*3fe0*/  F2FP.BF16.PACK_AB R34, R35, R34 ;  /* 0x000000222322723e */ /* 0x000fe200000010ff */
[----:B------:R-:W-:Y:S01]  /*3ff0*/  FADD.FTZ R18, R18, R19 ;  /* 0x0000001312127221 */ /* 0x000fe20000010000 */
[----:B------:R-:W-:-:S02]  /*4000*/  PRMT R19, RZ, 0x7610, R27 ;  /* 0x00007610ff137816 */ /* 0x000fc4000000001b */
[----:B--2---:R-:W-:Y:S02]  /*4010*/  PRMT R32, RZ, 0x5410, R32 ;  /* 0x00005410ff207816 */ /* 0x004fe40000000020 */
[----:B------:R-:W-:Y:S02]  /*4020*/  PRMT R20, RZ, 0x5410, R27 ;  /* 0x00005410ff147816 */ /* 0x000fe4000000001b */
[----:B------:R-:W-:-:S03]  /*4030*/  F2FP.BF16.PACK_AB R32, R33, R32 ;  /* 0x000000202120723e */ /* 0x000fc600000010ff */
[----:B------:R-:W-:Y:S01]  /*4040*/  FMUL.FTZ R19, R19, R20 ;  /* 0x0000001413137220 */ /* 0x000fe20000410000 */
[--C-:B------:R-:W-:Y:S02]  /*4050*/  PRMT R20, RZ, 0x7610, R32.reuse ;  /* 0x00007610ff147816 */ /* 0x100fe40000000020 */
[----:B------:R-:W-:Y:S02]  /*4060*/  PRMT R21, RZ, 0x5410, R32 ;  /* 0x00005410ff157816 */ /* 0x000fe40000000020 */
[----:B------:R-:W-:-:S03]  /*4070*/  F2FP.BF16.PACK_AB R19, RZ, R19 ;  /* 0x00000013ff13723e */ /* 0x000fc600000010ff */
[----:B------:R-:W-:Y:S01]  /*4080*/  FMUL.FTZ R20, R20, R21 ;  /* 0x0000001514147220 */ /* 0x000fe20000410000 */
[--C-:B------:R-:W-:Y:S02]  /*4090*/  PRMT R21, RZ, 0x7610, R34.reuse ;  /* 0x00007610ff157816 */ /* 0x100fe40000000022 */
[----:B------:R-:W-:Y:S02]  /*40a0*/  PRMT R34, RZ, 0x5410, R34 ;  /* 0x00005410ff227816 */ /* 0x000fe40000000022 */
[----:B------:R-:W-:Y:S02]  /*40b0*/  PRMT R19, RZ, 0x5410, R19 ;  /* 0x00005410ff137816 */ /* 0x000fe40000000013 */
[----:B------:R-:W-:Y:S01]  /*40c0*/  F2FP.BF16.PACK_AB R20, RZ, R20 ;  /* 0x00000014ff14723e */ /* 0x000fe200000010ff */
[----:B------:R-:W-:Y:S02]  /*40d0*/  FMUL.FTZ R21, R21, R34 ;  /* 0x0000002215157220 */ /* 0x000fe40000410000 */
[----:B------:R-:W-:Y:S01]  /*40e0*/  FADD.FTZ R18, R18, R19 ;  /* 0x0000001312127221 */ /* 0x000fe20000010000 */
[----:B------:R-:W-:-:S02]  /*40f0*/  PRMT R19, RZ, 0x5410, R20 ;  /* 0x00005410ff137816 */ /* 0x000fc40000000014 */
[----:B------:R-:W-:-:S03]  /*4100*/  F2FP.BF16.PACK_AB R21, RZ, R21 ;  /* 0x00000015ff15723e */ /* 0x000fc600000010ff */
[----:B------:R-:W-:Y:S01]  /*4110*/  FADD.FTZ R18, R18, R19 ;  /* 0x0000001312127221 */ /* 0x000fe20000010000 */
[----:B------:R-:W-:-:S05]  /*4120*/  PRMT R21, RZ, 0x5410, R21 ;  /* 0x00005410ff157816 */ /* 0x000fca0000000015 */
[----:B------:R-:W-:Y:S01]  /*4130*/  FADD.FTZ R20, R18, R21 ;  /* 0x0000001512147221 */ /* 0x000fe20000010000 */
[----:B------:R-:W-:Y:S05]  /*4140*/  @P3 BRA `(.L_x_493) ;  /* 0xfffff4a000003947 */ /* 0x000fea000383ffff */
.L_x_492:
[----:B------:R-:W-:Y:S05]  /*4150*/  BSYNC B3 ;  /* 0x0000000000037941 */ /* 0x000fea0003800000 */
.L_x_491:
[----:B------:R-:W-:Y:S01]  /*4160*/  ISETP.GT.AND P3, PT, R17, 0x4, PT ;  /* 0x000000041100780c */ /* 0x000fe20003f64270 */
[----:B------:R-:W-:-:S12]  /*4170*/  BSSY B3, `(.L_x_494) ;  /* 0x000005f000037945 */ /* 0x000fd80003800000 */
[----:B------:R-:W-:Y:S05]  /*4180*/  @!P3 BRA `(.L_x_495) ;  /* 0x000005d00000b947 */ /* 0x000fea0003800000 */
[C---:B------:R-:W-:Y:S01]  /*4190*/  IMAD R19, R16.reuse, 0x2, R14 ;  /* 0x0000000210137824 */ /* 0x040fe200078e020e */
[----:B------:R-:W-:Y:S01]  /*41a0*/  PLOP3.LUT P0, PT, PT, PT, PT, 0x8, 0x0 ;  /* 0x000000000000781c */ /* 0x000fe20003f0e170 */
[C---:B------:R-:W-:Y:S01]  /*41b0*/  IMAD R18, R16.reuse, 0x2, R13 ;  /* 0x0000000210127824 */ /* 0x040fe200078e020d */
[----:B------:R-:W-:Y:S02]  /*41c0*/  IADD3 R17, R17, -0x8, RZ ;  /* 0xfffffff811117810 */ /* 0x000fe40007ffe0ff */
[----:B------:R-:W0:Y:S01]  /*41d0*/  LDS.U16 R32, [R19] ;  /* 0x0000000013207984 */ /* 0x000e220000000400 */
[----:B------:R-:W-:-:S03]  /*41e0*/  IADD3 R16, R16, 0x8, RZ ;  /* 0x0000000810107810 */ /* 0x000fc60007ffe0ff */
[----:B------:R-:W1:Y:S04]  /*41f0*/  LDS.U16 R33, [R18] ;  /* 0x0000000012217984 */ /* 0x000e680000000400 */
[----:B------:R-:W2:Y:S04]  /*4200*/  LDS.U16 R27, [R18+0x2] ;  /* 0x00000200121b7984 */ /* 0x000ea80000000400 */
[----:B------:R-:W-:Y:S04]  /*4210*/  LDS.U16 R21, [R19+0x2] ;  /* 0x0000020013157984 */ /* 0x000fe80000000400 */
[----:B------:R-:W3:Y:S04]  /*4220*/  LDS.U16 R30, [R19+0x4] ;  /* 0x00000400131e7984 */ /* 0x000ee80000000400 */
[----:B------:R-:W4:Y:S04]  /*4230*/  LDS.U16 R31, [R18+0x4] ;  /* 0x00000400121f7984 */ /* 0x000f280000000400 */
[----:B------:R-:W5:Y:S04]  /*4240*/  LDS.U16 R29, [R18+0x6] ;  /* 0x00000600121d7984 */ /* 0x000f680000000400 */
[----:B------:R-:W5:Y:S04]  /*4250*/  LDS.U16 R28, [R19+0x6] ;  /* 0x00000600131c7984 */ /* 0x000f680000000400 */
[----:B------:R-:W5:Y:S01]  /*4260*/  LDS.U16 R35, [R18+0xe] ;  /* 0x00000e0012237984 */ /* 0x000f620000000400 */
[----:B0-----:R-:W-:-:S02]  /*4270*/  PRMT R32, RZ, 0x5410, R32 ;  /* 0x00005410ff207816 */ /* 0x001fc40000000020 */
[----:B-1----:R-:W-:-:S04]  /*4280*/  PRMT R33, RZ, 0x5410, R33 ;  /* 0x00005410ff217816 */ /* 0x002fc80000000021 */
[----:B------:R-:W-:Y:S02]  /*4290*/  F2FP.BF16.PACK_AB R32, R33, R32 ;  /* 0x000000202120723e */ /* 0x000fe400000010ff */
[----:B--2---:R-:W-:Y:S02]  /*42a0*/  PRMT R27, RZ, 0x5410, R27 ;  /* 0x00005410ff1b7816 */ /* 0x004fe4000000001b */
[--C-:B------:R-:W-:Y:S02]  /*42b0*/  PRMT R33, RZ, 0x7610, R32.reuse ;  /* 0x00007610ff217816 */ /* 0x100fe40000000020 */
[----:B------:R-:W-:Y:S02]  /*42c0*/  PRMT R32, RZ, 0x5410, R32 ;  /* 0x00005410ff207816 */ /* 0x000fe40000000020 */
[----:B---3--:R-:W-:-:S03]  /*42d0*/  PRMT R30, RZ, 0x5410, R30 ;  /* 0x00005410ff1e7816 */ /* 0x008fc6000000001e */
[----:B------:R-:W-:Y:S01]  /*42e0*/  FMUL.FTZ R33, R33, R32 ;  /* 0x0000002021217220 */ /* 0x000fe20000410000 */
[----:B------:R-:W-:Y:S02]  /*42f0*/  PRMT R32, RZ, 0x5410, R21 ;  /* 0x00005410ff207816 */ /* 0x000fe40000000015 */
[----:B------:R-:W0:Y:S01]  /*4300*/  LDS.U16 R21, [R19+0x8] ;  /* 0x0000080013157984 */ /* 0x000e220000000400 */
[----:B----4-:R-:W-:Y:S02]  /*4310*/  PRMT R31, RZ, 0x5410, R31 ;  /* 0x00005410ff1f7816 */ /* 0x010fe4000000001f */
[----:B------:R-:W-:Y:S02]  /*4320*/  F2FP.BF16.PACK_AB R33, RZ, R33 ;  /* 0x00000021ff21723e */ /* 0x000fe400000010ff */
[----:B------:R-:W-:Y:S02]  /*4330*/  F2FP.BF16.PACK_AB R32, R27, R32 ;  /* 0x000000201b20723e */ /* 0x000fe400000010ff */
[----:B------:R-:W1:Y:S01]  /*4340*/  LDS.U16 R27, [R18+0x8] ;  /* 0x00000800121b7984 */ /* 0x000e620000000400 */
[----:B------:R-:W-:-:S02]  /*4350*/  PRMT R33, RZ, 0x5410, R33 ;  /* 0x00005410ff217816 */ /* 0x000fc40000000021 */
[----:B------:R-:W-:Y:S02]  /*4360*/  F2FP.BF16.PACK_AB R31, R31, R30 ;  /* 0x0000001e1f1f723e */ /* 0x000fe400000010ff */
[--C-:B------:R-:W-:Y:S01]  /*4370*/  PRMT R30, RZ, 0x7610, R32.reuse ;  /* 0x00007610ff1e7816 */ /* 0x100fe20000000020 */
[----:B------:R-:W-:Y:S01]  /*4380*/  FADD.FTZ R20, R20, R33 ;  /* 0x0000002114147221 */ /* 0x000fe20000010000 */
[----:B------:R-:W-:Y:S02]  /*4390*/  PRMT R33, RZ, 0x5410, R32 ;  /* 0x00005410ff217816 */ /* 0x000fe40000000020 */
[----:B-----5:R-:W-:Y:S02]  /*43a0*/  PRMT R29, RZ, 0x5410, R29 ;  /* 0x00005410ff1d7816 */ /* 0x020fe4000000001d */
[----:B------:R-:W-:Y:S01]  /*43b0*/  PRMT R34, RZ, 0x5410, R31 ;  /* 0x00005410ff227816 */ /* 0x000fe2000000001f */
[----:B------:R-:W-:Y:S01]  /*43c0*/  FMUL.FTZ R32, R30, R33 ;  /* 0x000000211e207220 */ /* 0x000fe20000410000 */
[----:B------:R-:W-:-:S02]  /*43d0*/  PRMT R30, RZ, 0x5410, R28 ;  /* 0x00005410ff1e7816 */ /* 0x000fc4000000001c */
[----:B------:R-:W-:Y:S01]  /*43e0*/  PRMT R33, RZ, 0x7610, R31 ;  /* 0x00007610ff217816 */ /* 0x000fe2000000001f */
[----:B------:R-:W2:Y:S01]  /*43f0*/  LDS.U16 R28, [R19+0xa] ;  /* 0x00000a00131c7984 */ /* 0x000ea20000000400 */
[----:B------:R-:W-:Y:S02]  /*4400*/  F2FP.BF16.PACK_AB R30, R29, R30 ;  /* 0x0000001e1d1e723e */ /* 0x000fe400000010ff */
[----:B------:R-:W-:Y:S01]  /*4410*/  F2FP.BF16.PACK_AB R36, RZ, R32 ;  /* 0x00000020ff24723e */ /* 0x000fe200000010ff */
[----:B------:R-:W3:Y:S01]  /*4420*/  LDS.U16 R29, [R18+0xa] ;  /* 0x00000a00121d7984 */ /* 0x000ee20000000400 */
[----:B------:R-:W-:Y:S01]  /*4430*/  FMUL.FTZ R31, R33, R34 ;  /* 0x00000022211f7220 */ /* 0x000fe20000410000 */
[----:B------:R-:W-:Y:S02]  /*4440*/  PRMT R35, RZ, 0x5410, R35 ;  /* 0x00005410ff237816 */ /* 0x000fe40000000023 */
[----:B------:R-:W4:Y:S02]  /*4450*/  LDS.U16 R32, [R19+0xc] ;  /* 0x00000c0013207984 */ /* 0x000f240000000400 */
[----:B------:R-:W-:-:S02]  /*4460*/  F2FP.BF16.PACK_AB R31, RZ, R31 ;  /* 0x0000001fff1f723e */ /* 0x000fc400000010ff */
[----:B------:R5:W4:Y:S02]  /*4470*/  LDS.U16 R33, [R18+0xc] ;  /* 0x00000c0012217984 */ /* 0x000b240000000400 */
[----:B------:R-:W-:Y:S02]  /*4480*/  PRMT R31, RZ, 0x5410, R31 ;  /* 0x00005410ff1f7816 */ /* 0x000fe4000000001f */
[----:B------:R1:W4:Y:S01]  /*4490*/  LDS.U16 R34, [R19+0xe] ;  /* 0x00000e0013227984 */ /* 0x0003220000000400 */
[----:B0-----:R-:W-:Y:S02]  /*44a0*/  PRMT R21, RZ, 0x5410, R21 ;  /* 0x00005410ff157816 */ /* 0x001fe40000000015 */
[----:B-----5:R-:W-:Y:S02]  /*44b0*/  PRMT R18, RZ, 0x7610, R30 ;  /* 0x00007610ff127816 */ /* 0x020fe4000000001e */
[----:B-1----:R-:W-:-:S05]  /*44c0*/  PRMT R19, RZ, 0x5410, R36 ;  /* 0x00005410ff137816 */ /* 0x002fca0000000024 */
[----:B------:R-:W-:Y:S01]  /*44d0*/  FADD.FTZ R20, R20, R19 ;  /* 0x0000001314147221 */ /* 0x000fe20000010000 */
[----:B------:R-:W-:-:S03]  /*44e0*/  PRMT R19, RZ, 0x5410, R30 ;  /* 0x00005410ff137816 */ /* 0x000fc6000000001e */
[----:B------:R-:W-:Y:S02]  /*44f0*/  FADD.FTZ R20, R20, R31 ;  /* 0x0000001f14147221 */ /* 0x000fe40000010000 */
[----:B------:R-:W-:Y:S01]  /*4500*/  FMUL.FTZ R30, R18, R19 ;  /* 0x00000013121e7220 */ /* 0x000fe20000410000 */
[----:B------:R-:W-:-:S04]  /*4510*/  PRMT R18, RZ, 0x5410, R27 ;  /* 0x00005410ff127816 */ /* 0x000fc8000000001b */
[----:B------:R-:W-:Y:S02]  /*4520*/  F2FP.BF16.PACK_AB R21, R18, R21 ;  /* 0x000000151215723e */ /* 0x000fe400000010ff */
[----:B------:R-:W-:Y:S02]  /*4530*/  F2FP.BF16.PACK_AB R30, RZ, R30 ;  /* 0x0000001eff1e723e */ /* 0x000fe400000010ff */
[--C-:B------:R-:W-:Y:S02]  /*4540*/  PRMT R18, RZ, 0x7610, R21.reuse ;  /* 0x00007610ff127816 */ /* 0x100fe40000000015 */
[----:B------:R-:W-:Y:S02]  /*4550*/  PRMT R21, RZ, 0x5410, R21 ;  /* 0x00005410ff157816 */ /* 0x000fe40000000015 */
[----:B--2---:R-:W-:Y:S02]  /*4560*/  PRMT R28, RZ, 0x5410, R28 ;  /* 0x00005410ff1c7816 */ /* 0x004fe4000000001c */
[----:B---3--:R-:W-:Y:S01]  /*4570*/  PRMT R29, RZ, 0x5410, R29 ;  /* 0x00005410ff1d7816 */ /* 0x008fe2000000001d */
[----:B------:R-:W-:Y:S01]  /*4580*/  FMUL.FTZ R21, R18, R21 ;  /* 0x0000001512157220 */ /* 0x000fe20000410000 */
[----:B------:R-:W-:-:S02]  /*4590*/  PRMT R19, RZ, 0x5410, R30 ;  /* 0x00005410ff137816 */ /* 0x000fc4000000001e */
[----:B------:R-:W-:Y:S02]  /*45a0*/  F2FP.BF16.PACK_AB R28, R29, R28 ;  /* 0x0000001c1d1c723e */ /* 0x000fe400000010ff */
[----:B------:R-:W-:Y:S01]  /*45b0*/  F2FP.BF16.PACK_AB R21, RZ, R21 ;  /* 0x00000015ff15723e */ /* 0x000fe200000010ff */
[----:B------:R-:W-:Y:S01]  /*45c0*/  FADD.FTZ R18, R20, R19 ;  /* 0x0000001314127221 */ /* 0x000fe20000010000 */
[----:B----4-:R-:W-:Y:S02]  /*45d0*/  PRMT R32, RZ, 0x5410, R32 ;  /* 0x00005410ff207816 */ /* 0x010fe40000000020 */
[----:B------:R-:W-:Y:S02]  /*45e0*/  PRMT R33, RZ, 0x5410, R33 ;  /* 0x00005410ff217816 */ /* 0x000fe40000000021 */
[----:B------:R-:W-:Y:S02]  /*45f0*/  PRMT R21, RZ, 0x5410, R21 ;  /* 0x00005410ff157816 */ /* 0x000fe40000000015 */
[----:B------:R-:W-:-:S02]  /*4600*/  PRMT R19, RZ, 0x7610, R28 ;  /* 0x00007610ff137816 */ /* 0x000fc4000000001c */
[----:B------:R-:W-:Y:S01]  /*4610*/  F2FP.BF16.PACK_AB R32, R33, R32 ;  /* 0x000000202120723e */ /* 0x000fe200000010ff */
[----:B------:R-:W-:Y:S01]  /*4620*/  FADD.FTZ R18, R18, R21 ;  /* 0x0000001512127221 */ /* 0x000fe20000010000 */
[----:B------:R-:W-:Y:S02]  /*4630*/  PRMT R28, RZ, 0x5410, R28 ;  /* 0x00005410ff1c7816 */ /* 0x000fe4000000001c */
[----:B------:R-:W-:Y:S02]  /*4640*/  PRMT R34, RZ, 0x5410, R34 ;  /* 0x00005410ff227816 */ /* 0x000fe40000000022 */
[--C-:B------:R-:W-:Y:S01]  /*4650*/  PRMT R20, RZ, 0x7610, R32.reuse ;  /* 0x00007610ff147816 */ /* 0x100fe20000000020 */
[----:B------:R-:W-:Y:S01]  /*4660*/  FMUL.FTZ R19, R19, R28 ;  /* 0x0000001c13137220 */ /* 0x000fe20000410000 */
[----:B------:R-:W-:Y:S02]  /*4670*/  PRMT R21, RZ, 0x5410, R32 ;  /* 0x00005410ff157816 */ /* 0x000fe40000000020 */
[----:B------:R-:W-:-:S02]  /*4680*/  F2FP.BF16.PACK_AB R34, R35, R34 ;  /* 0x000000222322723e */ /* 0x000fc400000010ff */
[----:B------:R-:W-:Y:S01]  /*4690*/  F2FP.BF16.PACK_AB R19, RZ, R19 ;  /* 0x00000013ff13723e */ /* 0x000fe200000010ff */
        /* <DEDUP_REMOVED lines=11> */
[----:B------:R-:W-:Y:S02]  /*4750*/  FADD.FTZ R20, R18, R21 ;  /* 0x0000001512147221 */ /* 0x000fe40000010000 */
.L_x_495:
[----:B------:R-:W-:Y:S05]  /*4760*/  BSYNC B3 ;  /* 0x0000000000037941 */ /* 0x000fea0003800000 */
.L_x_494:
[----:B------:R-:W-:-:S13]  /*4770*/  ISETP.NE.OR P0, PT, R17, RZ, P0 ;  /* 0x000000ff1100720c */ /* 0x000fda0000705670 */
[----:B------:R-:W-:Y:S01]  /*4780*/  @!P0 BREAK B0 ;  /* 0x0000000000008942 */ /* 0x000fe20003800000 */
[----:B------:R-:W-:Y:S05]  /*4790*/  @!P0 BRA `(.L_x_488) ;  /* 0x0000033000008947 */ /* 0x000fea0003800000 */
.L_x_490:
[----:B------:R-:W-:Y:S05]  /*47a0*/  BSYNC B0 ;  /* 0x0000000000007941 */ /* 0x000fea0003800000 */
.L_x_489:
[C---:B------:R-:W-:Y:S01]  /*47b0*/  IMAD R32, R16.reuse, 0x2, R14 ;  /* 0x0000000210207824 */ /* 0x040fe200078e020e */
[----:B------:R-:W-:Y:S01]  /*47c0*/  IADD3 R17, R17, -0x4, RZ ;  /* 0xfffffffc11117810 */ /* 0x000fe20007ffe0ff */
[C---:B------:R-:W-:Y:S01]  /*47d0*/  IMAD R33, R16.reuse, 0x2, R13 ;  /* 0x0000000210217824 */ /* 0x040fe200078e020d */
[----:B------:R-:W-:Y:S02]  /*47e0*/  IADD3 R16, R16, 0x4, RZ ;  /* 0x0000000410107810 */ /* 0x000fe40007ffe0ff */
[----:B------:R-:W0:Y:S01]  /*47f0*/  LDS.U16 R30, [R32] ;  /* 0x00000000201e7984 */ /* 0x000e220000000400 */
[----:B------:R-:W-:-:S03]  /*4800*/  ISETP.NE.AND P0, PT, R17, RZ, PT ;  /* 0x000000ff1100720c */ /* 0x000fc60003f05270 */
[----:B------:R-:W1:Y:S04]  /*4810*/  LDS.U16 R31, [R33] ;  /* 0x00000000211f7984 */ /* 0x000e680000000400 */
[----:B------:R-:W2:Y:S04]  /*4820*/  LDS.U16 R29, [R32+0x2] ;  /* 0x00000200201d7984 */ /* 0x000ea80000000400 */
        /* <DEDUP_REMOVED lines=11> */
[----:B---3--:R-:W-:Y:S02]  /*48e0*/  PRMT R28, RZ, 0x5410, R28 ;  /* 0x00005410ff1c7816 */ /* 0x008fe4000000001c */
[----:B----4-:R-:W-:Y:S01]  /*48f0*/  PRMT R18, RZ, 0x5410, R18 ;  /* 0x00005410ff127816 */ /* 0x010fe20000000012 */
[----:B------:R-:W-:Y:S01]  /*4900*/  FMUL.FTZ R30, R31, R30 ;  /* 0x0000001e1f1e7220 */ /* 0x000fe20000410000 */
[----:B------:R-:W-:-:S02]  /*4910*/  F2FP.BF16.PACK_AB R28, R28, R29 ;  /* 0x0000001d1c1c723e */ /* 0x000fc400000010ff */
[----:B-----5:R-:W-:Y:S02]  /*4920*/  PRMT R27, RZ, 0x5410, R27 ;  /* 0x00005410ff1b7816 */ /* 0x020fe4000000001b */
[----:B------:R-:W-:Y:S02]  /*4930*/  F2FP.BF16.PACK_AB R30, RZ, R30 ;  /* 0x0000001eff1e723e */ /* 0x000fe400000010ff */
[----:B------:R-:W-:Y:S02]  /*4940*/  PRMT R19, RZ, 0x5410, R19 ;  /* 0x00005410ff137816 */ /* 0x000fe40000000013 */
[----:B------:R-:W-:Y:S02]  /*4950*/  PRMT R29, RZ, 0x5410, R30 ;  /* 0x00005410ff1d7816 */ /* 0x000fe4000000001e */
[----:B------:R-:W-:Y:S02]  /*4960*/  PRMT R30, RZ, 0x5410, R21 ;  /* 0x00005410ff1e7816 */ /* 0x000fe40000000015 */
[----:B------:R-:W-:Y:S01]  /*4970*/  F2FP.BF16.PACK_AB R18, R27, R18 ;  /* 0x000000121b12723e */ /* 0x000fe200000010ff */
[----:B------:R-:W-:Y:S01]  /*4980*/  FADD.FTZ R20, R29, R20 ;  /* 0x000000141d147221 */ /* 0x000fe20000010000 */
[----:B------:R-:W-:-:S02]  /*4990*/  PRMT R29, RZ, 0x7610, R28 ;  /* 0x00007610ff1d7816 */ /* 0x000fc4000000001c */
[----:B------:R-:W-:Y:S02]  /*49a0*/  PRMT R28, RZ, 0x5410, R28 ;  /* 0x00005410ff1c7816 */ /* 0x000fe4000000001c */
[----:B------:R-:W-:Y:S02]  /*49b0*/  F2FP.BF16.PACK_AB R21, R30, R19 ;  /* 0x000000131e15723e */ /* 0x000fe400000010ff */
[--C-:B------:R-:W-:Y:S01]  /*49c0*/  PRMT R19, RZ, 0x7610, R18.reuse ;  /* 0x00007610ff137816 */ /* 0x100fe20000000012 */
[----:B------:R-:W-:Y:S01]  /*49d0*/  FMUL.FTZ R28, R29, R28 ;  /* 0x0000001c1d1c7220 */ /* 0x000fe20000410000 */
[----:B------:R-:W-:Y:S02]  /*49e0*/  PRMT R18, RZ, 0x5410, R18 ;  /* 0x00005410ff127816 */ /* 0x000fe40000000012 */
[--C-:B------:R-:W-:Y:S02]  /*49f0*/  PRMT R30, RZ, 0x5410, R21.reuse ;  /* 0x00005410ff1e7816 */ /* 0x100fe40000000015 */
[----:B------:R-:W-:Y:S01]  /*4a00*/  F2FP.BF16.PACK_AB R28, RZ, R28 ;  /* 0x0000001cff1c723e */ /* 0x000fe200000010ff */
[----:B------:R-:W-:Y:S01]  /*4a10*/  FMUL.FTZ R18, R19, R18 ;  /* 0x0000001213127220 */ /* 0x000fe20000410000 */
[----:B------:R-:W-:-:S04]  /*4a20*/  PRMT R19, RZ, 0x7610, R21 ;  /* 0x00007610ff137816 */ /* 0x000fc80000000015 */
[----:B------:R-:W-:Y:S01]  /*4a30*/  F2FP.BF16.PACK_AB R18, RZ, R18 ;  /* 0x00000012ff12723e */ /* 0x000fe200000010ff */
[----:B------:R-:W-:Y:S01]  /*4a40*/  FMUL.FTZ R30, R19, R30 ;  /* 0x0000001e131e7220 */ /* 0x000fe20000410000 */
[----:B------:R-:W-:Y:S02]  /*4a50*/  PRMT R19, RZ, 0x5410, R28 ;  /* 0x00005410ff137816 */ /* 0x000fe4000000001c */
[----:B------:R-:W-:Y:S02]  /*4a60*/  PRMT R18, RZ, 0x5410, R18 ;  /* 0x00005410ff127816 */ /* 0x000fe40000000012 */
[----:B------:R-:W-:Y:S01]  /*4a70*/  F2FP.BF16.PACK_AB R30, RZ, R30 ;  /* 0x0000001eff1e723e */ /* 0x000fe200000010ff */
[----:B------:R-:W-:-:S04]  /*4a80*/  FADD.FTZ R19, R20, R19 ;  /* 0x0000001314137221 */ /* 0x000fc80000010000 */
[----:B------:R-:W-:Y:S01]  /*4a90*/  FADD.FTZ R18, R19, R18 ;  /* 0x0000001213127221 */ /* 0x000fe20000010000 */
[----:B------:R-:W-:-:S05]  /*4aa0*/  PRMT R19, RZ, 0x5410, R30 ;  /* 0x00005410ff137816 */ /* 0x000fca000000001e */
[----:B------:R-:W-:Y:S01]  /*4ab0*/  FADD.FTZ R20, R18, R19 ;  /* 0x0000001312147221 */ /* 0x000fe20000010000 */
[----:B------:R-:W-:Y:S05]  /*4ac0*/  @P0 BRA `(.L_x_489) ;  /* 0xfffffce000000947 */ /* 0x000fea000383ffff */
.L_x_488:
[----:B------:R-:W-:Y:S05]  /*4ad0*/  BSYNC B1 ;  /* 0x0000000000017941 */ /* 0x000fea0003800000 */
.L_x_487:
[----:B------:R-:W-:-:S13]  /*4ae0*/  ISETP.NE.AND P0, PT, R3, RZ, PT ;  /* 0x000000ff0300720c */ /* 0x000fda0003f05270 */
[----:B------:R-:W-:Y:S05]  /*4af0*/  @!P0 BRA `(.L_x_486) ;  /* 0x0000027000008947 */ /* 0x000fea0003800000 */
[C---:B------:R-:W-:Y:S01]  /*4b00*/  IMAD R17, R16.reuse, 0x2, R14 ;  /* 0x0000000210117824 */ /* 0x040fe200078e020e */
[----:B------:R-:W-:Y:S01]  /*4b10*/  ISETP.NE.AND P0, PT, R3, 0x1, PT ;  /* 0x000000010300780c */ /* 0x000fe20003f05270 */
[----:B------:R-:W-:-:S03]  /*4b20*/  IMAD R16, R16, 0x2, R13 ;  /* 0x0000000210107824 */ /* 0x000fc600078e020d */
[----:B------:R-:W0:Y:S04]  /*4b30*/  LDS.U16 R18, [R17] ;  /* 0x0000000011127984 */ /* 0x000e280000000400 */
        /* <DEDUP_REMOVED lines=11> */
[----:B------:R-:W0:Y:S01]  /*4bf0*/  LDS.U16 R18, [R17+0x2] ;  /* 0x0000020011127984 */ /* 0x000e220000000400 */
[----:B------:R-:W-:-:S03]  /*4c00*/  ISETP.NE.AND P0, PT, R3, 0x2, PT ;  /* 0x000000020300780c */ /* 0x000fc60003f05270 */
[----:B------:R-:W1:Y:S01]  /*4c10*/  LDS.U16 R19, [R16+0x2] ;  /* 0x0000020010137984 */ /* 0x000e620000000400 */
        /* <DEDUP_REMOVED lines=10> */
[----:B------:R-:W0:Y:S04]  /*4cc0*/  LDS.U16 R17, [R17+0x4] ;  /* 0x0000040011117984 */ /* 0x000e280000000400 */
        /* <DEDUP_REMOVED lines=9> */
[----:B------:R-:W-:Y:S02]  /*4d60*/  FADD.FTZ R20, R20, R17 ;  /* 0x0000001114147221 */ /* 0x000fe40000010000 */
.L_x_486:
[----:B------:R-:W-:Y:S05]  /*4d70*/  BSYNC B2 ;  /* 0x0000000000027941 */ /* 0x000fea0003800000 */
.L_x_485:
[----:B------:R-:W-:Y:S01]  /*4d80*/  WARPSYNC 0xffffffff ;  /* 0xffffffff00007948 */ /* 0x000fe20003800000 */
[----:B------:R-:W-:Y:S01]  /*4d90*/  SHF.R.S32.HI R19, RZ, 0x1f, R22 ;  /* 0x0000001fff137819 */ /* 0x000fe20000011416 */
[----:B------:R-:W-:Y:S01]  /*4da0*/  IMAD.MOV.U32 R16, RZ, RZ, R4 ;  /* 0x000000ffff107224 */ /* 0x000fe200078e0004 */
[----:B------:R-:W-:Y:S01]  /*4db0*/  SHF.R.S32.HI R21, RZ, 0x1f, R26 ;  /* 0x0000001fff157819 */ /* 0x000fe2000001141a */
[----:B------:R-:W-:Y:S01]  /*4dc0*/  IMAD.MOV.U32 R17, RZ, RZ, R23 ;  /* 0x000000ffff117224 */ /* 0x000fe200078e0017 */
[----:B------:R-:W-:Y:S01]  /*4dd0*/  F2FP.BF16.PACK_AB R20, RZ, R20 ;  /* 0x00000014ff14723e */ /* 0x000fe200000010ff */
[----:B------:R-:W-:Y:S01]  /*4de0*/  IMAD R19, R19, c[0x0][0x1d8], RZ ;  /* 0x0000760013137a24 */ /* 0x000fe200078e02ff */
[----:B------:R-:W-:Y:S01]  /*4df0*/  IADD3 R2, R2, c[0x0][0x14], RZ ;  /* 0x0000050002027a10 */ /* 0x000fe20007ffe0ff */
[----:B------:R-:W-:-:S04]  /*4e00*/  IMAD.WIDE.U32 R16, R22, c[0x0][0x1d8], R16 ;  /* 0x0000760016107a25 */ /* 0x000fc800078e0010 */
[----:B------:R-:W-:Y:S02]  /*4e10*/  IMAD R19, R22, c[0x0][0x1dc], R19 ;  /* 0x0000770016137a24 */ /* 0x000fe400078e0213 */
[----:B------:R-:W-:Y:S02]  /*4e20*/  IMAD R21, R21, c[0x0][0x1e0], RZ ;  /* 0x0000780015157a24 */ /* 0x000fe400078e02ff */
[----:B------:R-:W-:Y:S02]  /*4e30*/  IMAD.IADD R17, R17, 0x1, R19 ;  /* 0x0000000111117824 */ /* 0x000fe400078e0213 */
[C---:B------:R-:W-:Y:S02]  /*4e40*/  IMAD R21, R26.reuse, c[0x0][0x1e4], R21 ;  /* 0x000079001a157a24 */ /* 0x040fe400078e0215 */
[----:B------:R-:W-:-:S04]  /*4e50*/  IMAD.WIDE.U32 R16, R26, c[0x0][0x1e0], R16 ;  /* 0x000078001a107a25 */ /* 0x000fc800078e0010 */
[----:B------:R-:W-:Y:S01]  /*4e60*/  IMAD.IADD R17, R17, 0x1, R21 ;  /* 0x0000000111117824 */ /* 0x000fe200078e0215 */
[----:B------:R-:W-:-:S04]  /*4e70*/  LEA R18, P0, R16, c[0x0][0x1b0], 0x1 ;  /* 0x00006c0010127a11 */ /* 0x000fc800078008ff */
[----:B------:R-:W-:Y:S02]  /*4e80*/  LEA.HI.X R19, R16, c[0x0][0x1b4], R17, 0x1, P0 ;  /* 0x00006d0010137a11 */ /* 0x000fe400000f0c11 */
[----:B------:R-:W-:-:S03]  /*4e90*/  ISETP.GE.AND P0, PT, R2, UR4, PT ;  /* 0x0000000402007c0c */ /* 0x000fc6000bf06270 */
[----:B------:R0:W-:Y:S10]  /*4ea0*/  STG.E.U16 [R18.64], R20 ;  /* 0x0000001412007986 */ /* 0x0001f4000c101506 */
[----:B------:R-:W-:Y:S01]  /*4eb0*/  @P0 CALL.REL.NOINC `(.L_x_496) ;  /* 0x0000001000000944 */ /* 0x000fe20003c00000 */
[----:B------:R-:W-:Y:S05]  /*4ec0*/  BRA `(.L_x_497) ;  /* 0xffffda6000007947 */ /* 0x000fea000383ffff */
.L_x_496:
[----:B------:R-:W-:Y:S05]  /*4ed0*/  EXIT ;  /* 0x000000000000794d */ /* 0x000fea0003800000 */
        .weak           $__internal_5_$__cuda_sm20_dblrcp_rn_slowpath_v3
        .type           $__internal_5_$__cuda_sm20_dblrcp_rn_slowpath_v3,@function
        .size           $__internal_5_$__cuda_sm20_dblrcp_rn_slowpath_v3,(.L_x_1742 - $__internal_5_$__cuda_sm20_dblrcp_rn_slowpath_v3)
$__internal_5_$__cuda_sm20_dblrcp_rn_slowpath_v3:
[----:B------:R-:W-:Y:S01]  /*4ee0*/  IMAD.MOV.U32 R16, RZ, RZ, R22 ;  /* 0x000000ffff107224 */ /* 0x000fe200078e0016 */
[----:B------:R-:W-:Y:S01]  /*4ef0*/  BSSY B0, `(.L_x_498) ;  /* 0x0000026000007945 */ /* 0x000fe20003800000 */
[----:B------:R-:W-:-:S06]  /*4f00*/  IMAD.MOV.U32 R17, RZ, RZ, R23 ;  /* 0x000000ffff117224 */ /* 0x000fcc00078e0017 */
        /* <DEDUP_REMOVED lines=24> */
.L_x_501:
        /* <DEDUP_REMOVED lines=10> */
.L_x_499:
[----:B------:R-:W-:Y:S01]  /*5130*/  LOP3.LUT R21, R17, 0x80000, RZ, 0xfc, !PT ;  /* 0x0008000011157812 */ /* 0x000fe200078efcff */
[----:B------:R-:W-:Y:S02]  /*5140*/  IMAD.MOV.U32 R20, RZ, RZ, R16 ;  /* 0x000000ffff147224 */ /* 0x000fe400078e0010 */
.L_x_500:
[----:B------:R-:W-:Y:S05]  /*5150*/  BSYNC B0 ;  /* 0x0000000000007941 */ /* 0x000fea0003800000 */
.L_x_498:
[----:B0-----:R-:W-:Y:S02]  /*5160*/  IMAD.MOV.U32 R16, RZ, RZ, R0 ;  /* 0x000000ffff107224 */ /* 0x001fe400078e0000 */
[----:B------:R-:W-:Y:S02]  /*5170*/  IMAD.MOV.U32 R17, RZ, RZ, 0x0 ;  /* 0x00000000ff117424 */ /* 0x000fe400078e00ff */
[----:B-1----:R-:W-:Y:S02]  /*5180*/  IMAD.MOV.U32 R18, RZ, RZ, R20 ;  /* 0x000000ffff127224 */ /* 0x002fe400078e0014 */
[----:B------:R-:W-:Y:S01]  /*5190*/  IMAD.MOV.U32 R19, RZ, RZ, R21 ;  /* 0x000000ffff137224 */ /* 0x000fe200078e0015 */
[----:B------:R-:W-:Y:S06]  /*51a0*/  RET.REL.NODEC R16 `(_ZN2at6native54_GLOBAL__N__aa9a477a_21_UpSampleBilinear2d_cu_607db5e327upsample_gen2d_aa_out_frameIN3c108BFloat16EfNS0_18upsample_antialias20BicubicFilterFunctorEEEvT0_S7_NS_27GenericPackedTensorAccessorIKT_Lm4ENS_16DefaultPtrTraitsElEENS8_IS9_Lm4ESB_lEERKT1_) ;  /* 0xffffae5010007950 */ /* 0x000fec0003c3ffff */
.L_x_502:
        /* <DEDUP_REMOVED lines=13> */
.L_x_1742:


//--------------------- .text._ZN2at6native54_GLOBAL__N__aa9a477a_21_UpSampleBilinear2d_cu_607db5e327upsample_gen2d_aa_out_frameIN3c104HalfEfNS0_18upsample_antialias20BicubicFilterFunctorEEEvT0_S7_NS_27GenericPackedTensorAccessorIKT_Lm4ENS_16DefaultPtrTraitsElEENS8_IS9_Lm4ESB_lEERKT1_ --------------------------
	.section	.text._ZN2at6native54_GLOBAL__N__aa9a477a_21_UpSampleBilinear2d_cu_607db5e327upsample_gen2d_aa_out_frameIN3c104HalfEfNS0_18upsample_antialias20BicubicFilterFunctorEEEvT0_S7_NS_27GenericPackedTensorAccessorIKT_Lm4ENS_16DefaultPtrTraitsElEENS8_IS9_Lm4ESB_lEERKT1_,"ax",@progbits
	.sectioninfo	@"SHI_REGISTERS=40"
	.align	128
.text._ZN2at6native54_GLOBAL__N__aa9a477a_21_UpSampleBilinear2d_cu_607db5e327upsample_gen2d_aa_out_frameIN3c104HalfEfNS0_18upsample_antialias20BicubicFilterFunctorEEEvT0_S7_NS_27GenericPackedTensorAccessorIKT_Lm4ENS_16DefaultPtrTraitsElEENS8_IS9_Lm4ESB_lEERKT1_:
        .type           _ZN2at6native54_GLOBAL__N__aa9a477a_21_UpSampleBilinear2d_cu_607db5e327upsample_gen2d_aa_out_frameIN3c104HalfEfNS0_18upsample_antialias20BicubicFilterFunctorEEEvT0_S7_NS_27GenericPackedTensorAccessorIKT_Lm4ENS_16DefaultPtrTraitsElEENS8_IS9_Lm4ESB_lEERKT1_,@function
        .size           _ZN2at6native54_GLOBAL__N__aa9a477a_21_UpSampleBilinear2d_cu_607db5e327upsample_gen2d_aa_out_frameIN3c104HalfEfNS0_18upsample_antialias20BicubicFilterFunctorEEEvT0_S7_NS_27GenericPackedTensorAccessorIKT_Lm4ENS_16DefaultPtrTraitsElEENS8_IS9_Lm4ESB_lEERKT1_,(.L_x_1744 - _ZN2at6native54_GLOBAL__N__aa9a477a_21_UpSampleBilinear2d_cu_607db5e327upsample_gen2d_aa_out_frameIN3c104HalfEfNS0_18upsample_antialias20BicubicFilterFunctorEEEvT0_S7_NS_27GenericPackedTensorAccessorIKT_Lm4ENS_16DefaultPtrTraitsElEENS8_IS9_Lm4ESB_lEERKT1_)
        .other          _ZN2at6native54_GLOBAL__N__aa9a477a_21_UpSampleBilinear2d_cu_607db5e327upsample_gen2d_aa_out_frameIN3c104HalfEfNS0_18upsample_antialias20BicubicFilterFunctorEEEvT0_S7_NS_27GenericPackedTensorAccessorIKT_Lm4ENS_16DefaultPtrTraitsElEENS8_IS9_Lm4ESB_lEERKT1_,@"STO_CUDA_ENTRY STV_DEFAULT"
_ZN2at6native54_GLOBAL__N__aa9a477a_21_UpSampleBilinear2d_cu_607db5e327upsample_gen2d_aa_out_frameIN3c104HalfEfNS0_18upsample_antialias20BicubicFilterFunctorEEEvT0_S7_NS_27GenericPackedTensorAccessorIKT_Lm4ENS_16DefaultPtrTraitsElEENS8_IS9_Lm4ESB_lEERKT1_:
        /* <DEDUP_REMOVED lines=34> */
[----:B--2---:R-:W-:Y:S01]  /*0220*/  SHF.L.U32 R7, R10, 0x1, RZ ;  /* 0x000000010a077819 */ /* 0x004fe200000006ff */
[----:B------:R-:W-:Y:S01]  /*0230*/  FADD.FTZ R15, R13, 0.5 ;  /* 0x3f0000000d0f7421 */ /* 0x000fe20000010000 */
[----:B------:R-:W-:Y:S02]  /*0240*/  IADD3 R9, R3, c[0x0][0x4], RZ ;  /* 0x0000010003097a10 */ /* 0x000fe40007ffe0ff */
[----:B------:R-:W-:-:S02]  /*0250*/  IADD3 R16, R7, 0x1, RZ ;  /* 0x0000000107107810 */ /* 0x000fc40007ffe0ff */
[----:B------:R-:W1:Y:S01]  /*0260*/  F2I.FTZ.TRUNC.NTZ R12, R12 ;  /* 0x0000000c000c7305 */ /* 0x000e62000021f100 */
[----:B---3--:R-:W-:Y:S02]  /*0270*/  IMAD.SHL.U32 R8, R8, 0x2, RZ ;  /* 0x0000000208087824 */ /* 0x008fe400078e00ff */
[----:B------:R-:W-:-:S03]  /*0280*/  IMAD R13, R2, c[0x0][0x0], R9 ;  /* 0x00000000020d7a24 */ /* 0x000fc600078e0209 */
        /* <DEDUP_REMOVED lines=32> */
[----:B01----:R-:W-:Y:S05]  /*0490*/  CALL.REL.NOINC `($__internal_6_$__cuda_sm20_dblrcp_rn_slowpath_v3) ;  /* 0x00004a4000007944 */ /* 0x003fea0003c00000 */
[----:B------:R-:W-:Y:S02]  /*04a0*/  IMAD.MOV.U32 R16, RZ, RZ, R18 ;  /* 0x000000ffff107224 */ /* 0x000fe400078e0012 */
[----:B------:R-:W-:-:S05]  /*04b0*/  IMAD.MOV.U32 R17, RZ, RZ, R19 ;  /* 0x000000ffff117224 */ /* 0x000fca00078e0013 */
.L_x_506:
[----:B01----:R-:W0:Y:S01]  /*04c0*/  F2F.F32.F64 R18, R16 ;  /* 0x0000001000127310 */ /* 0x003e220000301000 */
[----:B------:R-:W0:-:S14]  /*04d0*/  DSETP.GEU.AND P0, PT, |R16|, c[0x2][0x0], PT ;  /* 0x008000001000762a */ /* 0x000e1c0003f0e200 */
[----:B0-----:R-:W-:Y:S02]  /*04e0*/  @!P0 FMUL R18, R18, 1.175494350822287508e-38 ;  /* 0x0080000012128820 */ /* 0x001fe40000400000 */
.L_x_505:
        /* <DEDUP_REMOVED lines=9> */
[----:B------:R-:W-:Y:S02]  /*0580*/  ISETP.GE.U32.AND P1, PT, R0, 0x3, PT ;  /* 0x000000030000780c */ /* 0x000fe40003f26070 */
[----:B------:R-:W-:-:S11]  /*0590*/  MOV R0, RZ ;  /* 0x000000ff00007202 */ /* 0x000fd60000000f00 */
[----:B------:R-:W-:Y:S05]  /*05a0*/  @!P1 BRA `(.L_x_510) ;  /* 0x0000074000009947 */ /* 0x000fea0003800000 */
[----:B------:R-:W-:Y:S01]  /*05b0*/  IADD3 R0, R7, 0x1, RZ ;  /* 0x0000000107007810 */ /* 0x000fe20007ffe0ff */
[----:B------:R-:W-:Y:S01]  /*05c0*/  HFMA2.MMA R16, -RZ, RZ, 0, 0 ;  /* 0x00000000ff107435 */ /* 0x000fe200000001ff */
[----:B------:R-:W-:-:S03]  /*05d0*/  IMAD.IADD R19, R24, 0x1, -R17 ;  /* 0x0000000118137824 */ /* 0x000fc600078e0a11 */
[----:B------:R-:W-:Y:S02]  /*05e0*/  IMAD R15, R0, R3, RZ ;  /* 0x00000003000f7224 */ /* 0x000fe400078e02ff */
[----:B------:R-:W-:Y:S02]  /*05f0*/  IMAD.MOV.U32 R0, RZ, RZ, RZ ;  /* 0x000000ffff007224 */ /* 0x000fe400078e00ff */
[----:B------:R-:W-:Y:S02]  /*0600*/  IMAD.SHL.U32 R20, R15, 0x2, RZ ;  /* 0x000000020f147824 */ /* 0x000fe400078e00ff */
.L_x_523:
        /* <DEDUP_REMOVED lines=17> */
.L_x_512:
[----:B------:R-:W-:-:S04]  /*0720*/  IMAD.MOV.U32 R22, RZ, RZ, 0x3fc00000 ;  /* 0x3fc00000ff167424 */ /* 0x000fc800078e00ff */
[----:B------:R-:W-:-:S04]  /*0730*/  FFMA.FTZ R22, R21, R22, -2.5 ;  /* 0xc020000015167423 */ /* 0x000fc80000010016 */
[----:B------:R-:W-:-:S04]  /*0740*/  FMUL.FTZ R22, R21, R22 ;  /* 0x0000001615167220 */ /* 0x000fc80000410000 */
[----:B------:R-:W-:Y:S02]  /*0750*/  FFMA.FTZ R23, R21, R22, 1 ;  /* 0x3f80000015177423 */ /* 0x000fe40000010016 */
.L_x_513:
[----:B------:R-:W-:Y:S05]  /*0760*/  BSYNC B3 ;  /* 0x0000000000037941 */ /* 0x000fea0003800000 */
.L_x_511:
        /* <DEDUP_REMOVED lines=21> */
.L_x_515:
[----:B0-----:R-:W-:-:S04]  /*08c0*/  IMAD.MOV.U32 R22, RZ, RZ, 0x3fc00000 ;  /* 0x3fc00000ff167424 */ /* 0x001fc800078e00ff */
[----:B------:R-:W-:-:S04]  /*08d0*/  FFMA.FTZ R22, R27, R22, -2.5 ;  /* 0xc02000001b167423 */ /* 0x000fc80000010016 */
[----:B------:R-:W-:-:S04]  /*08e0*/  FMUL.FTZ R22, R27, R22 ;  /* 0x000000161b167220 */ /* 0x000fc80000410000 */
[----:B------:R-:W-:Y:S02]  /*08f0*/  FFMA.FTZ R21, R27, R22, 1 ;  /* 0x3f8000001b157423 */ /* 0x000fe40000010016 */
.L_x_516:
[----:B------:R-:W-:Y:S05]  /*0900*/  BSYNC B3 ;  /* 0x0000000000037941 */ /* 0x000fea0003800000 */
.L_x_514:
        /* <DEDUP_REMOVED lines=21> */
.L_x_518:
[----:B0-----:R-:W-:-:S04]  /*0a60*/  IMAD.MOV.U32 R22, RZ, RZ, 0x3fc00000 ;  /* 0x3fc00000ff167424 */ /* 0x001fc800078e00ff */
[----:B------:R-:W-:-:S04]  /*0a70*/  FFMA.FTZ R22, R27, R22, -2.5 ;  /* 0xc02000001b167423 */ /* 0x000fc80000010016 */
[----:B------:R-:W-:-:S04]  /*0a80*/  FMUL.FTZ R22, R27, R22 ;  /* 0x000000161b167220 */ /* 0x000fc80000410000 */
[----:B------:R-:W-:Y:S02]  /*0a90*/  FFMA.FTZ R21, R27, R22, 1 ;  /* 0x3f8000001b157423 */ /* 0x000fe40000010016 */
.L_x_519:
[----:B------:R-:W-:Y:S05]  /*0aa0*/  BSYNC B3 ;  /* 0x0000000000037941 */ /* 0x000fea0003800000 */
.L_x_517:
        /* <DEDUP_REMOVED lines=14> */
[----:B------:R-:W-:-:S12]  /*0b90*/  HFMA2.MMA R0, -RZ, RZ, 0, 0 ;  /* 0x00000000ff007435 */ /* 0x000fd800000001ff */
[----:B------:R-:W-:Y:S05]  /*0ba0*/  @P1 BRA `(.L_x_522) ;  /* 0x0000009000001947 */ /* 0x000fea0003800000 */
[----:B------:R-:W-:-:S04]  /*0bb0*/  FADD.FTZ R0, R27, -5 ;  /* 0xc0a000001b007421 */ /* 0x000fc80000010000 */
[----:B------:R-:W-:-:S04]  /*0bc0*/  FFMA.FTZ R0, R27, R0, 8 ;  /* 0x410000001b007423 */ /* 0x000fc80000010000 */
[----:B------:R-:W-:-:S04]  /*0bd0*/  FFMA.FTZ R0, R27, R0, -4 ;  /* 0xc08000001b007423 */ /* 0x000fc80000010000 */
[----:B------:R-:W-:Y:S01]  /*0be0*/  FMUL.FTZ R0, R0, -0.5 ;  /* 0xbf00000000007820 */ /* 0x000fe20000410000 */
[----:B------:R-:W-:Y:S05]  /*0bf0*/  BRA `(.L_x_522) ;  /* 0x0000004000007947 */ /* 0x000fea0003800000 */
.L_x_521:
[----:B0-----:R-:W-:-:S04]  /*0c00*/  IMAD.MOV.U32 R0, RZ, RZ, 0x3fc00000 ;  /* 0x3fc00000ff007424 */ /* 0x001fc800078e00ff */
[----:B------:R-:W-:-:S04]  /*0c10*/  FFMA.FTZ R0, R27, R0, -2.5 ;  /* 0xc02000001b007423 */ /* 0x000fc80000010000 */
[----:B------:R-:W-:-:S04]  /*0c20*/  FMUL.FTZ R0, R27, R0 ;  /* 0x000000001b007220 */ /* 0x000fc80000410000 */
[----:B------:R-:W-:Y:S02]  /*0c30*/  FFMA.FTZ R0, R27, R0, 1 ;  /* 0x3f8000001b007423 */ /* 0x000fe40000010000 */
.L_x_522:
[----:B------:R-:W-:Y:S05]  /*0c40*/  BSYNC B3 ;  /* 0x0000000000037941 */ /* 0x000fea0003800000 */
.L_x_520:
        /* <DEDUP_REMOVED lines=10> */
.L_x_510:
[----:B------:R-:W-:Y:S05]  /*0cf0*/  BSYNC B0 ;  /* 0x0000000000007941 */ /* 0x000fea0003800000 */
.L_x_509:
[----:B------:R-:W-:-:S13]  /*0d00*/  ISETP.NE.AND P1, PT, R17, RZ, PT ;  /* 0x000000ff1100720c */ /* 0x000fda0003f25270 */
[----:B------:R-:W-:Y:S05]  /*0d10*/  @!P1 BRA `(.L_x_508) ;  /* 0x000001f000009947 */ /* 0x000fea0003800000 */
.L_x_527:
        /* <DEDUP_REMOVED lines=17> */
.L_x_525:
[----:B------:R-:W-:-:S05]  /*0e30*/  MOV R20, 0x3fc00000 ;  /* 0x3fc0000000147802 */ /* 0x000fca0000000f00 */
[----:B------:R-:W-:-:S04]  /*0e40*/  FFMA.FTZ R20, R19, R20, -2.5 ;  /* 0xc020000013147423 */ /* 0x000fc80000010014 */
[----:B------:R-:W-:-:S04]  /*0e50*/  FMUL.FTZ R20, R19, R20 ;  /* 0x0000001413147220 */ /* 0x000fc80000410000 */
[----:B------:R-:W-:Y:S02]  /*0e60*/  FFMA.FTZ R21, R19, R20, 1 ;  /* 0x3f80000013157423 */ /* 0x000fe40000010014 */
.L_x_526:
[----:B------:R-:W-:Y:S05]  /*0e70*/  BSYNC B0 ;  /* 0x0000000000007941 */ /* 0x000fea0003800000 */
.L_x_524:
        /* <DEDUP_REMOVED lines=9> */
.L_x_508:
[----:B------:R-:W-:Y:S05]  /*0f10*/  BSYNC B1 ;  /* 0x0000000000017941 */ /* 0x000fea0003800000 */
.L_x_507:
        /* <DEDUP_REMOVED lines=8> */
[----:B------:R-:W-:-:S12]  /*0fa0*/  HFMA2.MMA R16, -RZ, RZ, 0, 0 ;  /* 0x00000000ff107435 */ /* 0x000fd800000001ff */
[----:B------:R-:W-:Y:S05]  /*0fb0*/  @!P0 BRA `(.L_x_531) ;  /* 0x0000023000008947 */ /* 0x000fea0003800000 */
[----:B------:R-:W-:Y:S01]  /*0fc0*/  F2FP.PACK_AB R18, RZ, R0 ;  /* 0x00000000ff12723e */ /* 0x000fe200000000ff */
[----:B------:R-:W-:Y:S01]  /*0fd0*/  IMAD.IADD R26, R24, 0x1, -R17 ;  /* 0x00000001181a7824 */ /* 0x000fe200078e0a11 */
[----:B------:R-:W-:Y:S01]  /*0fe0*/  FSETP.NEU.FTZ.AND P0, PT, R0, RZ, PT ;  /* 0x000000ff0000720b */ /* 0x000fe20003f1d000 */
[----:B------:R-:W-:Y:S02]  /*0ff0*/  IMAD.MOV.U32 R16, RZ, RZ, RZ ;  /* 0x000000ffff107224 */ /* 0x000fe400078e00ff */
[----:B------:R-:W-:-:S05]  /*1000*/  HADD2.F32 R18, -RZ, R18.H0_H0 ;  /* 0x20000012ff127230 */ /* 0x000fca0000004100 */
.L_x_534:
        /* <DEDUP_REMOVED lines=18> */
[----:B------:R-:W-:Y:S01]  /*1130*/  FMUL.FTZ R22, R22, R27 ;  /* 0x0000001b16167220 */ /* 0x000fe20000410000 */
        /* <DEDUP_REMOVED lines=8> */
.L_x_533:
[----:B------:R-:W-:Y:S05]  /*11c0*/  BSYNC B3 ;  /* 0x0000000000037941 */ /* 0x000fea0003800000 */
.L_x_532:
[----:B------:R-:W-:Y:S01]  /*11d0*/  IADD3 R16, R16, 0x4, RZ ;  /* 0x0000000410107810 */ /* 0x000fe20007ffe0ff */
[----:B------:R-:W-:Y:S05]  /*11e0*/  @P1 BRA `(.L_x_534) ;  /* 0xfffffe2000001947 */ /* 0x000fea000383ffff */
.L_x_531:
[----:B------:R-:W-:Y:S05]  /*11f0*/  BSYNC B1 ;  /* 0x0000000000017941 */ /* 0x000fea0003800000 */
.L_x_530:
[----:B------:R-:W-:-:S13]  /*1200*/  ISETP.NE.AND P0, PT, R17, RZ, PT ;  /* 0x000000ff1100720c */ /* 0x000fda0003f05270 */
[----:B------:R-:W-:Y:S05]  /*1210*/  @!P0 BRA `(.L_x_529) ;  /* 0x000000f000008947 */ /* 0x000fea0003800000 */
[----:B------:R-:W-:Y:S02]  /*1220*/  F2FP.PACK_AB R18, RZ, R0 ;  /* 0x00000000ff12723e */ /* 0x000fe400000000ff */
[----:B------:R-:W-:-:S03]  /*1230*/  FSETP.NEU.FTZ.AND P1, PT, R0, RZ, PT ;  /* 0x000000ff0000720b */ /* 0x000fc60003f3d000 */
[----:B------:R-:W-:-:S04]  /*1240*/  HADD2.F32 R18, -RZ, R18.H0_H0 ;  /* 0x20000012ff127230 */ /* 0x000fc80000004100 */
[----:B0-----:R0:W1:Y:S06]  /*1250*/  MUFU.RCP R19, R18 ;  /* 0x0000001200137308 */ /* 0x00106c0000001000 */
.L_x_535:
        /* <DEDUP_REMOVED lines=11> */
.L_x_529:
[----:B------:R-:W-:Y:S05]  /*1310*/  BSYNC B0 ;  /* 0x0000000000007941 */ /* 0x000fea0003800000 */
.L_x_528:
        /* <DEDUP_REMOVED lines=8> */
.L_x_538:
[----:B------:R-:W-:Y:S02]  /*13a0*/  IADD3 R17, R15, R16, RZ ;  /* 0x000000100f117210 */ /* 0x000fe40007ffe0ff */
[----:B------:R-:W-:Y:S02]  /*13b0*/  IADD3 R0, R0, -0x1, RZ ;  /* 0xffffffff00007810 */ /* 0x000fe40007ffe0ff */
[----:B------:R-:W-:Y:S01]  /*13c0*/  IADD3 R16, R16, 0x1, RZ ;  /* 0x0000000110107810 */ /* 0x000fe20007ffe0ff */
[----:B------:R-:W-:Y:S01]  /*13d0*/  IMAD.SHL.U32 R17, R17, 0x2, RZ ;  /* 0x0000000211117824 */ /* 0x000fe200078e00ff */
[----:B------:R-:W-:-:S04]  /*13e0*/  ISETP.NE.AND P0, PT, R0, RZ, PT ;  /* 0x000000ff0000720c */ /* 0x000fc80003f05270 */
[----:B------:R0:W-:Y:S09]  /*13f0*/  STS.U16 [R17], RZ ;  /* 0x000000ff11007388 */ /* 0x0001f20000000400 */
[----:B0-----:R-:W-:Y:S05]  /*1400*/  @P0 BRA `(.L_x_538) ;  /* 0xffffff9000000947 */ /* 0x001fea000383ffff */
.L_x_537:
[----:B------:R-:W-:Y:S05]  /*1410*/  BSYNC B0 ;  /* 0x0000000000007941 */ /* 0x000fea0003800000 */
.L_x_536:
[----:B------:R-:W-:Y:S05]  /*1420*/  @!P1 BRA `(.L_x_504) ;  /* 0x000000a000009947 */ /* 0x000fea0003800000 */
.L_x_539:
        /* <DEDUP_REMOVED lines=10> */
.L_x_504:
[----:B------:R-:W-:Y:S05]  /*14d0*/  BSYNC B2 ;  /* 0x0000000000027941 */ /* 0x000fea0003800000 */
.L_x_503:
        /* <DEDUP_REMOVED lines=24> */
.L_x_543:
[----:B-1----:R-:W1:Y:S01]  /*1660*/  F2F.F32.F64 R0, R18 ;  /* 0x0000001200007310 */ /* 0x002e620000301000 */
[----:B------:R-:W1:-:S14]  /*1670*/  DSETP.GEU.AND P0, PT, |R18|, c[0x2][0x0], PT ;  /* 0x008000001200762a */ /* 0x000e5c0003f0e200 */
[----:B-1----:R-:W-:Y:S02]  /*1680*/  @!P0 FMUL R0, R0, 1.175494350822287508e-38 ;  /* 0x0080000000008820 */ /* 0x002fe40000400000 */
.L_x_542:
[----:B------:R-:W-:Y:S01]  /*1690*/  ISETP.GE.AND P0, PT, R25, 0x1, PT ;  /* 0x000000011900780c */ /* 0x000fe20003f06270 */
[----:B------:R-:W-:Y:S01]  /*16a0*/  BSSY B1, `(.L_x_544) ;  /* 0x00000a3000017945 */ /* 0x000fe20003800000 */
[----:B------:R-:W-:-:S11]  /*16b0*/  IMAD.MOV.U32 R3, RZ, RZ, RZ ;  /* 0x000000ffff037224 */ /* 0x000fd600078e00ff */
        /* <DEDUP_REMOVED lines=15> */
[----:B------:R-:W-:-:S03]  /*17b0*/  IMAD.IADD R7, R25, 0x1, -R16 ;  /* 0x0000000119077824 */ /* 0x000fc600078e0a10 */
[----:B------:R-:W-:Y:S02]  /*17c0*/  SHF.L.U32 R2, R2, 0x1, RZ ;  /* 0x0000000102027819 */ /* 0x000fe400000006ff */
.L_x_560:
        /* <DEDUP_REMOVED lines=17> */
.L_x_549:
[----:B------:R-:W-:-:S04]  /*18e0*/  IMAD.MOV.U32 R18, RZ, RZ, 0x3fc00000 ;  /* 0x3fc00000ff127424 */ /* 0x000fc800078e00ff */
[----:B------:R-:W-:-:S04]  /*18f0*/  FFMA.FTZ R18, R19, R18, -2.5 ;  /* 0xc020000013127423 */ /* 0x000fc80000010012 */
[----:B------:R-:W-:-:S04]  /*1900*/  FMUL.FTZ R18, R19, R18 ;  /* 0x0000001213127220 */ /* 0x000fc80000410000 */
[----:B------:R-:W-:Y:S02]  /*1910*/  FFMA.FTZ R18, R19, R18, 1 ;  /* 0x3f80000013127423 */ /* 0x000fe40000010012 */
.L_x_550:
[----:B------:R-:W-:Y:S05]  /*1920*/  BSYNC B3 ;  /* 0x0000000000037941 */ /* 0x000fea0003800000 */
.L_x_548:
[----:B0-----:R-:W-:Y:S01]  /*1930*/  IADD3 R20, R17, 0x1, RZ ;  /* 0x0000000111147810 */ /* 0x001fe20007ffe0ff */
        /* <DEDUP_REMOVED lines=20> */
.L_x_552:
[----:B0-----:R-:W-:-:S10]  /*1a80*/  HFMA2.MMA R18, -RZ, RZ, 1.9375, 0 ;  /* 0x3fc00000ff127435 */ /* 0x001fd400000001ff */
[----:B------:R-:W-:-:S04]  /*1a90*/  FFMA.FTZ R18, R21, R18, -2.5 ;  /* 0xc020000015127423 */ /* 0x000fc80000010012 */
[----:B------:R-:W-:-:S04]  /*1aa0*/  FMUL.FTZ R18, R21, R18 ;  /* 0x0000001215127220 */ /* 0x000fc80000410000 */
[----:B------:R-:W-:Y:S02]  /*1ab0*/  FFMA.FTZ R18, R21, R18, 1 ;  /* 0x3f80000015127423 */ /* 0x000fe40000010012 */
.L_x_553:
[----:B------:R-:W-:Y:S05]  /*1ac0*/  BSYNC B3 ;  /* 0x0000000000037941 */ /* 0x000fea0003800000 */
.L_x_551:
[----:B------:R-:W-:Y:S01]  /*1ad0*/  IADD3 R19, R17, 0x2, RZ ;  /* 0x0000000211137810 */ /* 0x000fe20007ffe0ff */
[----:B------:R-:W-:Y:S01]  /*1ae0*/  BSSY B3, `(.L_x_554) ;  /* 0x0000018000037945 */ /* 0x000fe20003800000 */
[----:B------:R-:W-:-:S04]  /*1af0*/  FADD.FTZ R22, R23, R18 ;  /* 0x0000001217167221 */ /* 0x000fc80000010000 */
        /* <DEDUP_REMOVED lines=18> */
.L_x_555:
[----:B0-----:R-:W-:-:S04]  /*1c20*/  IMAD.MOV.U32 R3, RZ, RZ, 0x3fc00000 ;  /* 0x3fc00000ff037424 */ /* 0x001fc800078e00ff */
[----:B------:R-:W-:-:S04]  /*1c30*/  FFMA.FTZ R3, R20, R3, -2.5 ;  /* 0xc020000014037423 */ /* 0x000fc80000010003 */
[----:B------:R-:W-:-:S04]  /*1c40*/  FMUL.FTZ R3, R20, R3 ;  /* 0x0000000314037220 */ /* 0x000fc80000410000 */
[----:B------:R-:W-:Y:S02]  /*1c50*/  FFMA.FTZ R3, R20, R3, 1 ;  /* 0x3f80000014037423 */ /* 0x000fe40000010003 */
.L_x_556:
[----:B------:R-:W-:Y:S05]  /*1c60*/  BSYNC B3 ;  /* 0x0000000000037941 */ /* 0x000fea0003800000 */
.L_x_554:
        /* <DEDUP_REMOVED lines=21> */
.L_x_558:
[----:B0-----:R-:W-:-:S05]  /*1dc0*/  MOV R18, 0x3fc00000 ;  /* 0x3fc0000000127802 */ /* 0x001fca0000000f00 */
[----:B------:R-:W-:-:S04]  /*1dd0*/  FFMA.FTZ R18, R21, R18, -2.5 ;  /* 0xc020000015127423 */ /* 0x000fc80000010012 */
[----:B------:R-:W-:-:S04]  /*1de0*/  FMUL.FTZ R18, R21, R18 ;  /* 0x0000001215127220 */ /* 0x000fc80000410000 */
[----:B------:R-:W-:Y:S02]  /*1df0*/  FFMA.FTZ R3, R21, R18, 1 ;  /* 0x3f80000015037423 */ /* 0x000fe40000010012 */
.L_x_559:
[----:B------:R-:W-:Y:S05]  /*1e00*/  BSYNC B3 ;  /* 0x0000000000037941 */ /* 0x000fea0003800000 */
.L_x_557:
        /* <DEDUP_REMOVED lines=10> */
.L_x_547:
[----:B------:R-:W-:Y:S05]  /*1eb0*/  BSYNC B0 ;  /* 0x0000000000007941 */ /* 0x000fea0003800000 */
.L_x_546:
[----:B------:R-:W-:-:S13]  /*1ec0*/  ISETP.NE.AND P1, PT, R16, RZ, PT ;  /* 0x000000ff1000720c */ /* 0x000fda0003f25270 */
[----:B------:R-:W-:Y:S05]  /*1ed0*/  @!P1 BRA `(.L_x_545) ;  /* 0x000001f000009947 */ /* 0x000fea0003800000 */
.L_x_564:
        /* <DEDUP_REMOVED lines=17> */
.L_x_562:
[----:B------:R-:W-:-:S10]  /*1ff0*/  HFMA2.MMA R2, -RZ, RZ, 1.9375, 0 ;  /* 0x3fc00000ff027435 */ /* 0x000fd400000001ff */
[----:B------:R-:W-:-:S04]  /*2000*/  FFMA.FTZ R2, R7, R2, -2.5 ;  /* 0xc020000007027423 */ /* 0x000fc80000010002 */
[----:B------:R-:W-:-:S04]  /*2010*/  FMUL.FTZ R2, R7, R2 ;  /* 0x0000000207027220 */ /* 0x000fc80000410000 */
[----:B------:R-:W-:Y:S02]  /*2020*/  FFMA.FTZ R2, R7, R2, 1 ;  /* 0x3f80000007027423 */ /* 0x000fe40000010002 */
.L_x_563:
[----:B------:R-:W-:Y:S05]  /*2030*/  BSYNC B0 ;  /* 0x0000000000007941 */ /* 0x000fea0003800000 */
.L_x_561:
        /* <DEDUP_REMOVED lines=9> */
.L_x_545:
[----:B------:R-:W-:Y:S05]  /*20d0*/  BSYNC B1 ;  /* 0x0000000000017941 */ /* 0x000fea0003800000 */
.L_x_544:
[----:B------:R-:W-:Y:S01]  /*20e0*/  BSSY B0, `(.L_x_565) ;  /* 0x000003f000007945 */ /* 0x000fe20003800000 */
[----:B------:R-:W-:Y:S01]  /*20f0*/  MOV R7, RZ ;  /* 0x000000ff00077202 */ /* 0x000fe20000000f00 */
        /* <DEDUP_REMOVED lines=9> */
[----:B------:R-:W-:Y:S01]  /*2190*/  HFMA2.MMA R7, -RZ, RZ, 0, 0 ;  /* 0x00000000ff077435 */ /* 0x000fe200000001ff */
[----:B------:R-:W-:Y:S01]  /*21a0*/  FSETP.NEU.FTZ.AND P0, PT, R3, RZ, PT ;  /* 0x000000ff0300720b */ /* 0x000fe20003f1d000 */
[----:B0-----:R-:W-:Y:S02]  /*21b0*/  IMAD.IADD R21, R25, 0x1, -R0 ;  /* 0x0000000119157824 */ /* 0x001fe400078e0a00 */
[----:B------:R-:W-:-:S05]  /*21c0*/  HADD2.F32 R2, -RZ, R2.H0_H0 ;  /* 0x20000002ff027230 */ /* 0x000fca0000004100 */
.L_x_571:
        /* <DEDUP_REMOVED lines=27> */
.L_x_570:
[----:B------:R-:W-:Y:S05]  /*2380*/  BSYNC B3 ;  /* 0x0000000000037941 */ /* 0x000fea0003800000 */
.L_x_569:
[----:B------:R-:W-:Y:S01]  /*2390*/  IADD3 R7, R7, 0x4, RZ ;  /* 0x0000000407077810 */ /* 0x000fe20007ffe0ff */
[----:B------:R-:W-:Y:S05]  /*23a0*/  @P1 BRA `(.L_x_571) ;  /* 0xfffffe2000001947 */ /* 0x000fea000383ffff */
.L_x_568:
[----:B------:R-:W-:Y:S05]  /*23b0*/  BSYNC B1 ;  /* 0x0000000000017941 */ /* 0x000fea0003800000 */
.L_x_567:
[----:B------:R-:W-:-:S13]  /*23c0*/  ISETP.NE.AND P0, PT, R0, RZ, PT ;  /* 0x000000ff0000720c */ /* 0x000fda0003f05270 */
[----:B------:R-:W-:Y:S05]  /*23d0*/  @!P0 BRA `(.L_x_566) ;  /* 0x000000f000008947 */ /* 0x000fea0003800000 */
[----:B------:R-:W-:Y:S02]  /*23e0*/  F2FP.PACK_AB R2, RZ, R3 ;  /* 0x00000003ff02723e */ /* 0x000fe400000000ff */
[----:B------:R-:W-:-:S03]  /*23f0*/  FSETP.NEU.FTZ.AND P1, PT, R3, RZ, PT ;  /* 0x000000ff0300720b */ /* 0x000fc60003f3d000 */
[----:B------:R-:W-:-:S04]  /*2400*/  HADD2.F32 R2, -RZ, R2.H0_H0 ;  /* 0x20000002ff027230 */ /* 0x000fc80000004100 */
[----:B0-----:R0:W1:Y:S06]  /*2410*/  MUFU.RCP R6, R2 ;  /* 0x0000000200067308 */ /* 0x00106c0000001000 */
.L_x_572:
[----:B0-----:R-:W-:Y:S02]  /*2420*/  @P1 IADD3 R2, R14, R7, RZ ;  /* 0x000000070e021210 */ /* 0x001fe40007ffe0ff */
[----:B------:R-:W-:Y:S02]  /*2430*/  IADD3 R0, R0, -0x1, RZ ;  /* 0xffffffff00007810 */ /* 0x000fe40007ffe0ff */
[----:B------:R-:W-:Y:S01]  /*2440*/  IADD3 R7, R7, 0x1, RZ ;  /* 0x0000000107077810 */ /* 0x000fe20007ffe0ff */
[----:B------:R-:W-:Y:S01]  /*2450*/  @P1 IMAD.SHL.U32 R2, R2, 0x2, RZ ;  /* 0x0000000202021824 */ /* 0x000fe200078e00ff */
[----:B------:R-:W-:-:S04]  /*2460*/  ISETP.NE.AND P0, PT, R0, RZ, PT ;  /* 0x000000ff0000720c */ /* 0x000fc80003f05270 */
[----:B------:R-:W0:Y:S02]  /*2470*/  @P1 LDS.U16 R3, [R2] ;  /* 0x0000000002031984 */ /* 0x000e240000000400 */
[----:B0-----:R-:W-:-:S05]  /*2480*/  @P1 HADD2.F32 R3, -RZ, R3.H0_H0 ;  /* 0x20000003ff031230 */ /* 0x001fca0000004100 */
[----:B-1----:R-:W-:-:S05]  /*2490*/  @P1 FMUL.FTZ R3, R3, R6 ;  /* 0x0000000603031220 */ /* 0x002fca0000410000 */
[----:B------:R-:W-:-:S05]  /*24a0*/  @P1 F2FP.PACK_AB R3, RZ, R3 ;  /* 0x00000003ff03123e */ /* 0x000fca00000000ff */
[----:B------:R0:W-:Y:S01]  /*24b0*/  @P1 STS.U16 [R2], R3 ;  /* 0x0000000302001388 */ /* 0x0001e20000000400 */
[----:B------:R-:W-:Y:S05]  /*24c0*/  @P0 BRA `(.L_x_572) ;  /* 0xffffff5000000947 */ /* 0x000fea000383ffff */
.L_x_566:
[----:B------:R-:W-:Y:S05]  /*24d0*/  BSYNC B0 ;  /* 0x0000000000007941 */ /* 0x000fea0003800000 */
.L_x_565:
        /* <DEDUP_REMOVED lines=8> */
.L_x_575:
[----:B------:R-:W-:Y:S02]  /*2560*/  IADD3 R2, R14, R7, RZ ;  /* 0x000000070e027210 */ /* 0x000fe40007ffe0ff */
[----:B------:R-:W-:Y:S02]  /*2570*/  IADD3 R0, R0, -0x1, RZ ;  /* 0xffffffff00007810 */ /* 0x000fe40007ffe0ff */
[----:B------:R-:W-:Y:S01]  /*2580*/  IADD3 R7, R7, 0x1, RZ ;  /* 0x0000000107077810 */ /* 0x000fe20007ffe0ff */
[----:B------:R-:W-:Y:S01]  /*2590*/  IMAD.SHL.U32 R2, R2, 0x2, RZ ;  /* 0x0000000202027824 */ /* 0x000fe200078e00ff */
[----:B------:R-:W-:-:S04]  /*25a0*/  ISETP.NE.AND P0, PT, R0, RZ, PT ;  /* 0x000000ff0000720c */ /* 0x000fc80003f05270 */
[----:B------:R0:W-:Y:S09]  /*25b0*/  STS.U16 [R2], RZ ;  /* 0x000000ff02007388 */ /* 0x0001f20000000400 */
[----:B0-----:R-:W-:Y:S05]  /*25c0*/  @P0 BRA `(.L_x_575) ;  /* 0xffffff9000000947 */ /* 0x001fea000383ffff */
.L_x_574:
[----:B------:R-:W-:Y:S05]  /*25d0*/  BSYNC B0 ;  /* 0x0000000000007941 */ /* 0x000fea0003800000 */
.L_x_573:
[----:B------:R-:W-:Y:S05]  /*25e0*/  @!P1 BRA `(.L_x_541) ;  /* 0x000000a000009947 */ /* 0x000fea0003800000 */
.L_x_576:
[----:B0-----:R-:W-:Y:S01]  /*25f0*/  IMAD.IADD R0, R14, 0x1, R7 ;  /* 0x000000010e007824 */ /* 0x001fe200078e0207 */
        /* <DEDUP_REMOVED lines=9> */
.L_x_541:
[----:B------:R-:W-:Y:S05]  /*2690*/  BSYNC B2 ;  /* 0x0000000000027941 */ /* 0x000fea0003800000 */
.L_x_540:
        /* <DEDUP_REMOVED lines=14> */
[----:B------:R-:W-:Y:S01]  /*2780*/  ULDC.64 UR6, c[0x0][0x118] ;  /* 0x0000460000067ab9 */ /* 0x000fe20000000a00 */
[----:B------:R-:W-:Y:S01]  /*2790*/  IADD3 R16, -R12, -0x2, -R11 ;  /* 0xfffffffe0c107810 */ /* 0x000fe20007ffe90b */
[----:B------:R-:W-:Y:S01]  /*27a0*/  IMAD R7, R4, c[0x0][0x1ec], R3 ;  /* 0x00007b0004077a24 */ /* 0x000fe200078e0203 */
[----:B------:R-:W-:Y:S01]  /*27b0*/  ISETP.GE.U32.AND P1, PT, R6, 0x3, PT ;  /* 0x000000030600780c */ /* 0x000fe20003f26070 */
[----:B------:R-:W-:Y:S01]  /*27c0*/  IMAD.WIDE.U32 R2, R4, c[0x0][0x1e8], RZ ;  /* 0x00007a0004027a25 */ /* 0x000fe200078e00ff */
[----:B------:R-:W-:-:S02]  /*27d0*/  SHF.R.S32.HI R4, RZ, 0x1f, R5 ;  /* 0x0000001fff047819 */ /* 0x000fc40000011405 */
[----:B------:R-:W-:Y:S01]  /*27e0*/  SHF.R.S32.HI R6, RZ, 0x1f, R9 ;  /* 0x0000001fff067819 */ /* 0x000fe20000011409 */
[----:B------:R-:W-:Y:S01]  /*27f0*/  IMAD.IADD R3, R3, 0x1, R7 ;  /* 0x0000000103037824 */ /* 0x000fe200078e0207 */
[----:B------:R-:W-:Y:S01]  /*2800*/  IADD3 R7, -R10, -0x2, -R9 ;  /* 0xfffffffe0a077810 */ /* 0x000fe20007ffe909 */
[----:B------:R-:W-:Y:S01]  /*2810*/  IMAD R4, R4, c[0x0][0x1f0], RZ ;  /* 0x00007c0004047a24 */ /* 0x000fe200078e02ff */
[----:B------:R-:W-:Y:S01]  /*2820*/  IADD3 R8, -R12, -0x3, -R11 ;  /* 0xfffffffd0c087810 */ /* 0x000fe20007ffe90b */
[----:B------:R-:W-:Y:S01]  /*2830*/  IMAD R6, R6, c[0x0][0x1a8], RZ ;  /* 0x00006a0006067a24 */ /* 0x000fe200078e02ff */
[----:B------:R-:W-:Y:S01]  /*2840*/  SHF.L.U32 R15, R15, 0x1, RZ ;  /* 0x000000010f0f7819 */ /* 0x000fe200000006ff */
[C---:B------:R-:W-:Y:S01]  /*2850*/  IMAD R23, R5.reuse, c[0x0][0x1f4], R4 ;  /* 0x00007d0005177a24 */ /* 0x040fe200078e0204 */
[----:B------:R-:W-:Y:S01]  /*2860*/  ISETP.GE.U32.AND P2, PT, R8, 0x3, PT ;  /* 0x000000030800780c */ /* 0x000fe20003f46070 */
[----:B------:R-:W-:Y:S01]  /*2870*/  IMAD.WIDE.U32 R4, R5, c[0x0][0x1f0], R2 ;  /* 0x00007c0005047a25 */ /* 0x000fe200078e0002 */
[----:B------:R-:W-:-:S02]  /*2880*/  LOP3.LUT R3, R16, 0x3, RZ, 0xc0, !PT ;  /* 0x0000000310037812 */ /* 0x000fc400078ec0ff */
[----:B------:R-:W-:Y:S01]  /*2890*/  IADD3 R8, R15, 0x4, RZ ;  /* 0x000000040f087810 */ /* 0x000fe20007ffe0ff */
[----:B------:R-:W-:Y:S01]  /*28a0*/  IMAD.MOV.U32 R2, RZ, RZ, R0 ;  /* 0x000000ffff027224 */ /* 0x000fe200078e0000 */
[----:B------:R-:W-:Y:S01]  /*28b0*/  LOP3.LUT R0, R7, 0x3, RZ, 0xc0, !PT ;  /* 0x0000000307007812 */ /* 0x000fe200078ec0ff */
[----:B------:R-:W-:Y:S01]  /*28c0*/  IMAD R17, R9, c[0x0][0x1ac], R6 ;  /* 0x00006b0009117a24 */ /* 0x000fe200078e0206 */
[----:B------:R-:W-:Y:S01]  /*28d0*/  IADD3 R23, R5, R23, RZ ;  /* 0x0000001705177210 */ /* 0x000fe20007ffe0ff */
[----:B------:R-:W-:Y:S01]  /*28e0*/  IMAD.WIDE.U32 R6, R9, c[0x0][0x1a8], RZ ;  /* 0x00006a0009067a25 */ /* 0x000fe200078e00ff */
[----:B------:R-:W-:-:S03]  /*28f0*/  IADD3 R12, R0, R10, R9 ;  /* 0x0000000a000c7210 */ /* 0x000fc60007ffe009 */
[----:B------:R-:W-:Y:S01]  /*2900*/  IMAD.IADD R10, R16, 0x1, -R3 ;  /* 0x00000001100a7824 */ /* 0x000fe200078e0a03 */
[----:B------:R-:W-:Y:S01]  /*2910*/  IADD3 R9, R7, R17, RZ ;  /* 0x0000001107097210 */ /* 0x000fe20007ffe0ff */
[----:B------:R-:W-:Y:S02]  /*2920*/  IMAD.MOV R12, RZ, RZ, -R12 ;  /* 0x000000ffff0c7224 */ /* 0x000fe400078e0a0c */
.L_x_597:
        /* <DEDUP_REMOVED lines=11> */
[----:B------:R-:W-:Y:S02]  /*29e0*/  MOV R19, R21 ;  /* 0x0000001500137202 */ /* 0x000fe40000000f00 */
[----:B------:R-:W-:-:S03]  /*29f0*/  LOP3.LUT R16, R2, c[0x0][0x178], RZ, 0x3c, !PT ;  /* 0x00005e0002107a12 */ /* 0x000fc600078e3cff */
[----:B------:R-:W-:Y:S01]  /*2a00*/  IMAD.HI.U32 R22, R17, R19, RZ ;  /* 0x0000001311167227 */ /* 0x000fe200078e00ff */
[----:B------:R-:W-:-:S03]  /*2a10*/  ISETP.GE.AND P3, PT, R16, RZ, PT ;  /* 0x000000ff1000720c */ /* 0x000fc60003f66270 */
        /* <DEDUP_REMOVED lines=8> */
[----:B------:R-:W-:Y:S02]  /*2aa0*/  ISETP.GE.AND P0, PT, R25, 0x1, PT ;  /* 0x000000011900780c */ /* 0x000fe40003f06270 */
[----:B------:R-:W-:Y:S02]  /*2ab0*/  @!P3 IADD3 R22, -R22, RZ, RZ ;  /* 0x000000ff1616b210 */ /* 0x000fe40007ffe1ff */
[----:B------:R-:W-:-:S05]  /*2ac0*/  @!P4 LOP3.LUT R22, RZ, c[0x0][0x178], RZ, 0x33, !PT ;  /* 0x00005e00ff16ca12 */ /* 0x000fca00078e33ff */
[----:B------:R-:W-:-:S04]  /*2ad0*/  IMAD.MOV R17, RZ, RZ, -R22 ;  /* 0x000000ffff117224 */ /* 0x000fc800078e0a16 */
[----:B------:R-:W-:Y:S01]  /*2ae0*/  IMAD R26, R17, c[0x0][0x178], R2 ;  /* 0x00005e00111a7a24 */ /* 0x000fe200078e0202 */
[----:B------:R-:W-:Y:S05]  /*2af0*/  @!P0 BRA `(.L_x_578) ;  /* 0x0000094000008947 */ /* 0x000fea0003800000 */
[----:B------:R-:W-:Y:S01]  /*2b00*/  SHF.R.S32.HI R16, RZ, 0x1f, R22 ;  /* 0x0000001fff107819 */ /* 0x000fe20000011416 */
[----:B------:R-:W-:Y:S01]  /*2b10*/  IMAD.MOV.U32 R28, RZ, RZ, RZ ;  /* 0x000000ffff1c7224 */ /* 0x000fe200078e00ff */
[----:B------:R-:W-:Y:S02]  /*2b20*/  MOV R17, R9 ;  /* 0x0000000900117202 */ /* 0x000fe40000000f00 */
[----:B------:R-:W-:Y:S01]  /*2b30*/  SHF.R.S32.HI R18, RZ, 0x1f, R26 ;  /* 0x0000001fff127819 */ /* 0x000fe2000001141a */
[----:B------:R-:W-:Y:S02]  /*2b40*/  IMAD R19, R16, c[0x0][0x190], RZ ;  /* 0x0000640010137a24 */ /* 0x000fe400078e02ff */
[----:B------:R-:W-:Y:S02]  /*2b50*/  IMAD.MOV.U32 R16, RZ, RZ, R6 ;  /* 0x000000ffff107224 */ /* 0x000fe400078e0006 */
[----:B------:R-:W-:-:S02]  /*2b60*/  IMAD R19, R22, c[0x0][0x194], R19 ;  /* 0x0000650016137a24 */ /* 0x000fc400078e0213 */
[----:B------:R-:W-:-:S04]  /*2b70*/  IMAD.WIDE.U32 R16, R22, c[0x0][0x190], R16 ;  /* 0x0000640016107a25 */ /* 0x000fc800078e0010 */
[----:B------:R-:W-:Y:S02]  /*2b80*/  IMAD R21, R18, c[0x0][0x198], RZ ;  /* 0x0000660012157a24 */ /* 0x000fe400078e02ff */
[----:B------:R-:W-:Y:S02]  /*2b90*/  IMAD.IADD R17, R17, 0x1, R19 ;  /* 0x0000000111117824 */ /* 0x000fe400078e0213 */
[C---:B------:R-:W-:Y:S02]  /*2ba0*/  IMAD R21, R26.reuse, c[0x0][0x19c], R21 ;  /* 0x000067001a157a24 */ /* 0x040fe400078e0215 */
[----:B------:R-:W-:-:S05]  /*2bb0*/  IMAD.WIDE.U32 R16, R26, c[0x0][0x198], R16 ;  /* 0x000066001a107a25 */ /* 0x000fca00078e0010 */
[----:B------:R-:W-:-:S03]  /*2bc0*/  IADD3 R27, R17, R21, RZ ;  /* 0x00000015111b7210 */ /* 0x000fc60007ffe0ff */
.L_x_584:
[----:B------:R-:W-:Y:S01]  /*2bd0*/  IMAD.IADD R29, R11, 0x1, R28 ;  /* 0x000000010b1d7824 */ /* 0x000fe200078e021c */
[----:B------:R-:W-:-:S04]  /*2be0*/  MOV R19, R27 ;  /* 0x0000001b00137202 */ /* 0x000fc80000000f00 */
        /* <DEDUP_REMOVED lines=14> */
[----:B0-----:R-:W-:Y:S02]  /*2cd0*/  HADD2.F32 R30, -RZ, R29.H0_H0 ;  /* 0x2000001dff1e7230 */ /* 0x001fe40000004100 */
[----:B--2---:R-:W-:-:S05]  /*2ce0*/  HADD2.F32 R21, -RZ, R21.H0_H0 ;  /* 0x20000015ff157230 */ /* 0x004fca0000004100 */
[----:B------:R-:W-:-:S05]  /*2cf0*/  F2FP.PACK_AB R21, R30, R21 ;  /* 0x000000151e15723e */ /* 0x000fca00000000ff */
[--C-:B------:R-:W-:Y:S02]  /*2d00*/  HADD2.F32 R29, -RZ, R21.reuse.H0_H0 ;  /* 0x20000015ff1d7230 */ /* 0x100fe40000004100 */
[----:B------:R-:W-:-:S05]  /*2d10*/  HADD2.F32 R30, -RZ, R21.H1_H1 ;  /* 0x30000015ff1e7230 */ /* 0x000fca0000004100 */
[----:B------:R-:W-:-:S05]  /*2d20*/  FMUL.FTZ R29, R29, R30 ;  /* 0x0000001e1d1d7220 */ /* 0x000fca0000410000 */
[----:B------:R-:W-:-:S05]  /*2d30*/  F2FP.PACK_AB R29, RZ, R29 ;  /* 0x0000001dff1d723e */ /* 0x000fca00000000ff */
[----:B------:R-:W-:Y:S01]  /*2d40*/  HADD2.F32 R29, -RZ, R29.H0_H0 ;  /* 0x2000001dff1d7230 */ /* 0x000fe20000004100 */
[----:B------:R-:W-:Y:S05]  /*2d50*/  @!P0 BRA `(.L_x_580) ;  /* 0x0000067000008947 */ /* 0x000fea0003800000 */
[----:B------:R-:W-:Y:S01]  /*2d60*/  BSSY B2, `(.L_x_581) ;  /* 0x000003e000027945 */ /* 0x000fe20003800000 */
[----:B------:R-:W-:Y:S01]  /*2d70*/  HFMA2.MMA R30, -RZ, RZ, 0, 5.9604644775390625e-08 ;  /* 0x00000001ff1e7435 */ /* 0x000fe200000001ff */
[----:B------:R-:W-:Y:S01]  /*2d80*/  ISETP.NE.AND P0, PT, R0, RZ, PT ;  /* 0x000000ff0000720c */ /* 0x000fe20003f05270 */
[----:B------:R-:W-:Y:S07]  /*2d90*/  @!P1 BRA `(.L_x_582) ;  /* 0x000003a000009947 */ /* 0x000fee0003800000 */
[----:B------:R-:W-:Y:S02]  /*2da0*/  IMAD.MOV.U32 R30, RZ, RZ, 0x8 ;  /* 0x00000008ff1e7424 */ /* 0x000fe400078e00ff */
[----:B------:R-:W-:-:S03]  /*2db0*/  IMAD.MOV.U32 R32, RZ, RZ, R12 ;  /* 0x000000ffff207224 */ /* 0x000fc600078e000c */
[----:B------:R-:W-:Y:S01]  /*2dc0*/  IADD3 R33, P3, P4, R31, c[0x0][0x168], R30 ;  /* 0x00005a001f217a10 */ /* 0x000fe20007c7e01e */
[----:B------:R-:W-:Y:S01]  /*2dd0*/  IMAD.MOV.U32 R30, RZ, RZ, 0x1 ;  /* 0x00000001ff1e7424 */ /* 0x000fe200078e00ff */
[----:B------:R-:W-:Y:S02]  /*2de0*/  MOV R31, R8 ;  /* 0x00000008001f7202 */ /* 0x000fe40000000f00 */
[----:B------:R-:W-:Y:S02]  /*2df0*/  IADD3.X R21, R20, c[0x0][0x16c], RZ, P3, P4 ;  /* 0x00005b0014157a10 */ /* 0x000fe40001fe84ff */
.L_x_583:
        /* <DEDUP_REMOVED lines=8> */
[----:B------:R-:W-:Y:S01]  /*2e80*/  ISETP.NE.AND P3, PT, R32, 0x2, PT ;  /* 0x000000022000780c */ /* 0x000fe20003f65270 */
[----:B0-----:R-:W-:Y:S02]  /*2e90*/  HADD2.F32 R37, -RZ, R37.H0_H0 ;  /* 0x20000025ff257230 */ /* 0x001fe40000004100 */
[----:B--2---:R-:W-:Y:S02]  /*2ea0*/  HADD2.F32 R36, -RZ, R36.H0_H0 ;  /* 0x20000024ff247230 */ /* 0x004fe40000004100 */
[----:B---3--:R-:W-:-:S03]  /*2eb0*/  HADD2.F32 R35, -RZ, R35.H0_H0 ;  /* 0x20000023ff237230 */ /* 0x008fc60000004100 */
[----:B------:R-:W-:Y:S01]  /*2ec0*/  F2FP.PACK_AB R37, R36, R37 ;  /* 0x000000252425723e */ /* 0x000fe200000000ff */
[----:B----4-:R-:W-:-:S04]  /*2ed0*/  HADD2.F32 R34, -RZ, R34.H0_H0 ;  /* 0x20000022ff227230 */ /* 0x010fc80000004100 */
[--C-:B------:R-:W-:Y:S02]  /*2ee0*/  HADD2.F32 R36, -RZ, R37.reuse.H1_H1 ;  /* 0x30000025ff247230 */ /* 0x100fe40000004100 */
[----:B------:R-:W-:Y:S02]  /*2ef0*/  HADD2.F32 R37, -RZ, R37.H0_H0 ;  /* 0x20000025ff257230 */ /* 0x000fe40000004100 */
[----:B-----5:R-:W-:-:S03]  /*2f00*/  HADD2.F32 R33, -RZ, R33.H0_H0 ;  /* 0x20000021ff217230 */ /* 0x020fc60000004100 */
[----:B------:R-:W-:-:S05]  /*2f10*/  FMUL.FTZ R36, R36, R37 ;  /* 0x0000002524247220 */ /* 0x000fca0000410000 */
[----:B------:R-:W-:-:S05]  /*2f20*/  F2FP.PACK_AB R36, RZ, R36 ;  /* 0x00000024ff24723e */ /* 0x000fca00000000ff */
[----:B------:R-:W-:-:S05]  /*2f30*/  HADD2.F32 R36, -RZ, R36.H0_H0 ;  /* 0x20000024ff247230 */ /* 0x000fca0000004100 */
[----:B------:R-:W-:Y:S02]  /*2f40*/  FADD.FTZ R29, R36, R29 ;  /* 0x0000001d241d7221 */ /* 0x000fe40000010000 */
[----:B------:R-:W0:Y:S02]  /*2f50*/  LDS.U16 R36, [R31] ;  /* 0x000000001f247984 */ /* 0x000e240000000400 */
[----:B0-----:R-:W-:-:S05]  /*2f60*/  HADD2.F32 R36, -RZ, R36.H0_H0 ;  /* 0x20000024ff247230 */ /* 0x001fca0000004100 */
[----:B------:R-:W-:-:S05]  /*2f70*/  F2FP.PACK_AB R36, R35, R36 ;  /* 0x000000242324723e */ /* 0x000fca00000000ff */
[--C-:B------:R-:W-:Y:S02]  /*2f80*/  HADD2.F32 R35, -RZ, R36.reuse.H1_H1 ;  /* 0x30000024ff237230 */ /* 0x100fe40000004100 */
[----:B------:R-:W-:-:S05]  /*2f90*/  HADD2.F32 R36, -RZ, R36.H0_H0 ;  /* 0x20000024ff247230 */ /* 0x000fca0000004100 */
[----:B------:R-:W-:-:S05]  /*2fa0*/  FMUL.FTZ R35, R35, R36 ;  /* 0x0000002423237220 */ /* 0x000fca0000410000 */
[----:B------:R-:W-:-:S05]  /*2fb0*/  F2FP.PACK_AB R35, RZ, R35 ;  /* 0x00000023ff23723e */ /* 0x000fca00000000ff */
[----:B------:R-:W-:Y:S02]  /*2fc0*/  HADD2.F32 R36, -RZ, R35.H0_H0 ;  /* 0x20000023ff247230 */ /* 0x000fe40000004100 */
[----:B------:R-:W0:Y:S03]  /*2fd0*/  LDS.U16 R35, [R31+0x2] ;  /* 0x000002001f237984 */ /* 0x000e260000000400 */
[----:B------:R-:W-:Y:S01]  /*2fe0*/  FADD.FTZ R29, R29, R36 ;  /* 0x000000241d1d7221 */ /* 0x000fe20000010000 */
[----:B0-----:R-:W-:-:S05]  /*2ff0*/  HADD2.F32 R35, -RZ, R35.H0_H0 ;  /* 0x20000023ff237230 */ /* 0x001fca0000004100 */
[----:B------:R-:W-:-:S05]  /*3000*/  F2FP.PACK_AB R35, R34, R35 ;  /* 0x000000232223723e */ /* 0x000fca00000000ff */
[--C-:B------:R-:W-:Y:S02]  /*3010*/  HADD2.F32 R34, -RZ, R35.reuse.H1_H1 ;  /* 0x30000023ff227230 */ /* 0x100fe40000004100 */
[----:B------:R-:W-:-:S05]  /*3020*/  HADD2.F32 R35, -RZ, R35.H0_H0 ;  /* 0x20000023ff237230 */ /* 0x000fca0000004100 */
[----:B------:R-:W-:-:S05]  /*3030*/  FMUL.FTZ R34, R34, R35 ;  /* 0x0000002322227220 */ /* 0x000fca0000410000 */
[----:B------:R-:W-:-:S05]  /*3040*/  F2FP.PACK_AB R34, RZ, R34 ;  /* 0x00000022ff22723e */ /* 0x000fca00000000ff */
[----:B------:R-:W-:-:S05]  /*3050*/  HADD2.F32 R34, -RZ, R34.H0_H0 ;  /* 0x20000022ff227230 */ /* 0x000fca0000004100 */
[----:B------:R-:W-:Y:S02]  /*3060*/  FADD.FTZ R29, R29, R34 ;  /* 0x000000221d1d7221 */ /* 0x000fe40000010000 */
[----:B------:R0:W1:Y:S02]  /*3070*/  LDS.U16 R34, [R31+0x4] ;  /* 0x000004001f227984 */ /* 0x0000640000000400 */
[----:B0-----:R-:W-:Y:S01]  /*3080*/  IADD3 R31, R31, 0x8, RZ ;  /* 0x000000081f1f7810 */ /* 0x001fe20007ffe0ff */
[----:B-1----:R-:W-:-:S05]  /*3090*/  HADD2.F32 R34, -RZ, R34.H0_H0 ;  /* 0x20000022ff227230 */ /* 0x002fca0000004100 */
[----:B------:R-:W-:-:S05]  /*30a0*/  F2FP.PACK_AB R34, R33, R34 ;  /* 0x000000222122723e */ /* 0x000fca00000000ff */
[--C-:B------:R-:W-:Y:S02]  /*30b0*/  HADD2.F32 R33, -RZ, R34.reuse.H1_H1 ;  /* 0x30000022ff217230 */ /* 0x100fe40000004100 */
[----:B------:R-:W-:-:S05]  /*30c0*/  HADD2.F32 R34, -RZ, R34.H0_H0 ;  /* 0x20000022ff227230 */ /* 0x000fca0000004100 */
[----:B------:R-:W-:-:S05]  /*30d0*/  FMUL.FTZ R33, R33, R34 ;  /* 0x0000002221217220 */ /* 0x000fca0000410000 */
[----:B------:R-:W-:-:S05]  /*30e0*/  F2FP.PACK_AB R33, RZ, R33 ;  /* 0x00000021ff21723e */ /* 0x000fca00000000ff */
[----:B------:R-:W-:Y:S01]  /*30f0*/  HADD2.F32 R34, -RZ, R33.H0_H0 ;  /* 0x20000021ff227230 */ /* 0x000fe20000004100 */
[----:B------:R-:W-:-:S04]  /*3100*/  IADD3 R33, P4, R20, 0x8, RZ ;  /* 0x0000000814217810 */ /* 0x000fc80007f9e0ff */
[----:B------:R-:W-:Y:S01]  /*3110*/  FADD.FTZ R29, R29, R34 ;  /* 0x000000221d1d7221 */ /* 0x000fe20000010000 */
[----:B------:R-:W-:Y:S01]  /*3120*/  IADD3.X R21, RZ, R21, RZ, P4, !PT ;  /* 0x00000015ff157210 */ /* 0x000fe200027fe4ff */
[----:B------:R-:W-:Y:S05]  /*3130*/  @P3 BRA `(.L_x_583) ;  /* 0xfffffcc000003947 */ /* 0x000fea000383ffff */
.L_x_582:
[----:B------:R-:W-:Y:S05]  /*3140*/  BSYNC B2 ;  /* 0x0000000000027941 */ /* 0x000fea0003800000 */
.L_x_581:
[----:B------:R-:W-:Y:S05]  /*3150*/  @!P0 BRA `(.L_x_580) ;  /* 0x0000027000008947 */ /* 0x000fea0003800000 */
[----:B------:R-:W-:-:S05]  /*3160*/  IMAD.WIDE R18, R30, 0x2, R18 ;  /* 0x000000021e127825 */ /* 0x000fca00078e0212 */
[----:B------:R-:W2:Y:S01]  /*3170*/  LDG.E.U16 R21, [R18.64] ;  /* 0x0000000612157981 */ /* 0x000ea2000c1e1500 */
[----:B------:R-:W-:Y:S01]  /*3180*/  IMAD R30, R30, 0x2, R15 ;  /* 0x000000021e1e7824 */ /* 0x000fe200078e020f */
[----:B------:R-:W-:-:S04]  /*3190*/  ISETP.NE.AND P0, PT, R0, 0x1, PT ;  /* 0x000000010000780c */ /* 0x000fc80003f05270 */
[----:B------:R-:W0:Y:S02]  /*31a0*/  LDS.U16 R20, [R30] ;  /* 0x000000001e147984 */ /* 0x000e240000000400 */
[----:B0-----:R-:W-:Y:S02]  /*31b0*/  HADD2.F32 R20, -RZ, R20.H0_H0 ;  /* 0x20000014ff147230 */ /* 0x001fe40000004100 */
[----:B--2---:R-:W-:-:S05]  /*31c0*/  HADD2.F32 R21, -RZ, R21.H0_H0 ;  /* 0x20000015ff157230 */ /* 0x004fca0000004100 */
[----:B------:R-:W-:-:S05]  /*31d0*/  F2FP.PACK_AB R20, R21, R20 ;  /* 0x000000141514723e */ /* 0x000fca00000000ff */
[--C-:B------:R-:W-:Y:S02]  /*31e0*/  HADD2.F32 R21, -RZ, R20.reuse.H1_H1 ;  /* 0x30000014ff157230 */ /* 0x100fe40000004100 */
[----:B------:R-:W-:-:S05]  /*31f0*/  HADD2.F32 R20, -RZ, R20.H0_H0 ;  /* 0x20000014ff147230 */ /* 0x000fca0000004100 */
[----:B------:R-:W-:-:S05]  /*3200*/  FMUL.FTZ R20, R21, R20 ;  /* 0x0000001415147220 */ /* 0x000fca0000410000 */
[----:B------:R-:W-:-:S05]  /*3210*/  F2FP.PACK_AB R20, RZ, R20 ;  /* 0x00000014ff14723e */ /* 0x000fca00000000ff */
[----:B------:R-:W-:-:S05]  /*3220*/  HADD2.F32 R20, -RZ, R20.H0_H0 ;  /* 0x20000014ff147230 */ /* 0x000fca0000004100 */
[----:B------:R-:W-:Y:S01]  /*3230*/  FADD.FTZ R29, R29, R20 ;  /* 0x000000141d1d7221 */ /* 0x000fe20000010000 */
[----:B------:R-:W-:Y:S05]  /*3240*/  @!P0 BRA `(.L_x_580) ;  /* 0x0000018000008947 */ /* 0x000fea0003800000 */
[----:B------:R-:W-:Y:S01]  /*3250*/  ISETP.NE.AND P0, PT, R0, 0x2, PT ;  /* 0x000000020000780c */ /* 0x000fe20003f05270 */
[----:B------:R-:W2:Y:S04]  /*3260*/  LDG.E.U16 R21, [R18.64+0x2] ;  /* 0x0000020612157981 */ /* 0x000ea8000c1e1500 */
[----:B------:R-:W0:Y:S08]  /*3270*/  LDS.U16 R20, [R30+0x2] ;  /* 0x000002001e147984 */ /* 0x000e300000000400 */
[----:B------:R-:W3:Y:S04]  /*3280*/  @P0 LDG.E.U16 R32, [R18.64+0x4] ;  /* 0x0000040612200981 */ /* 0x000ee8000c1e1500 */
[----:B------:R-:W1:Y:S01]  /*3290*/  @P0 LDS.U16 R31, [R30+0x4] ;  /* 0x000004001e1f0984 */ /* 0x000e620000000400 */
[----:B0-----:R-:W-:-:S02]  /*32a0*/  HADD2.F32 R20, -RZ, R20.H0_H0 ;  /* 0x20000014ff147230 */ /* 0x001fc40000004100 */
[----:B-1----:R-:W-:-:S05]  /*32b0*/  @P0 HADD2.F32 R31, -RZ, R31.H0_H0 ;  /* 0x2000001fff1f0230 */ /* 0x002fca0000004100 */
[----:B------:R-:W-:-:S05]  /*32c0*/  @P0 F2FP.PACK_AB R31, RZ, R31 ;  /* 0x0000001fff1f023e */ /* 0x000fca00000000ff */
[----:B------:R-:W-:Y:S02]  /*32d0*/  @P0 HADD2.F32 R31, -RZ, R31.H0_H0 ;  /* 0x2000001fff1f0230 */ /* 0x000fe40000004100 */
[----:B--2---:R-:W-:-:S05]  /*32e0*/  HADD2.F32 R21, -RZ, R21.H0_H0 ;  /* 0x20000015ff157230 */ /* 0x004fca0000004100 */
[----:B------:R-:W-:-:S05]  /*32f0*/  F2FP.PACK_AB R20, R21, R20 ;  /* 0x000000141514723e */ /* 0x000fca00000000ff */
[----:B------:R-:W-:Y:S02]  /*3300*/  HADD2.F32 R21, -RZ, R20.H1_H1 ;  /* 0x30000014ff157230 */ /* 0x000fe40000004100 */
[----:B---3--:R-:W-:Y:S02]  /*3310*/  @P0 HADD2.F32 R32, -RZ, R32.H0_H0 ;  /* 0x20000020ff200230 */ /* 0x008fe40000004100 */
[----:B------:R-:W-:-:S03]  /*3320*/  HADD2.F32 R20, -RZ, R20.H0_H0 ;  /* 0x20000014ff147230 */ /* 0x000fc60000004100 */
[----:B------:R-:W-:Y:S02]  /*3330*/  @P0 F2FP.PACK_AB R32, RZ, R32 ;  /* 0x00000020ff20023e */ /* 0x000fe400000000ff */
[----:B------:R-:W-:-:S03]  /*3340*/  FMUL.FTZ R20, R21, R20 ;  /* 0x0000001415147220 */ /* 0x000fc60000410000 */
[----:B------:R-:W-:Y:S02]  /*3350*/  @P0 HADD2.F32 R32, -RZ, R32.H0_H0 ;  /* 0x20000020ff200230 */ /* 0x000fe40000004100 */
[----:B------:R-:W-:-:S03]  /*3360*/  F2FP.PACK_AB R20, RZ, R20 ;  /* 0x00000014ff14723e */ /* 0x000fc600000000ff */
[----:B------:R-:W-:Y:S02]  /*3370*/  @P0 FMUL.FTZ R31, R32, R31 ;  /* 0x0000001f201f0220 */ /* 0x000fe40000410000 */
[----:B------:R-:W-:-:S03]  /*3380*/  HADD2.F32 R20, -RZ, R20.H0_H0 ;  /* 0x20000014ff147230 */ /* 0x000fc60000004100 */
[----:B------:R-:W-:Y:S02]  /*3390*/  @P0 F2FP.PACK_AB R31, RZ, R31 ;  /* 0x0000001fff1f023e */ /* 0x000fe400000000ff */
[----:B------:R-:W-:-:S03]  /*33a0*/  FADD.FTZ R29, R29, R20 ;  /* 0x000000141d1d7221 */ /* 0x000fc60000010000 */
[----:B------:R-:W-:-:S05]  /*33b0*/  @P0 HADD2.F32 R18, -RZ, R31.H0_H0 ;  /* 0x2000001fff120230 */ /* 0x000fca0000004100 */
[----:B------:R-:W-:Y:S02]  /*33c0*/  @P0 FADD.FTZ R29, R29, R18 ;  /* 0x000000121d1d0221 */ /* 0x000fe40000010000 */
.L_x_580:
[----:B------:R-:W-:Y:S05]  /*33d0*/  BSYNC B1 ;  /* 0x0000000000017941 */ /* 0x000fea0003800000 */
.L_x_579:
[----:B------:R-:W-:Y:S01]  /*33e0*/  F2FP.PACK_AB R29, RZ, R29 ;  /* 0x0000001dff1d723e */ /* 0x000fe200000000ff */
[C---:B------:R-:W-:Y:S01]  /*33f0*/  IMAD R18, R28.reuse, 0x2, R13 ;  /* 0x000000021c127824 */ /* 0x040fe200078e020d */
[----:B------:R-:W-:-:S04]  /*3400*/  IADD3 R28, R28, 0x1, RZ ;  /* 0x000000011c1c7810 */ /* 0x000fc80007ffe0ff */
[----:B------:R0:W-:Y:S01]  /*3410*/  STS.U16 [R18], R29 ;  /* 0x0000001d12007388 */ /* 0x0001e20000000400 */
[----:B------:R-:W-:-:S13]  /*3420*/  ISETP.GE.AND P0, PT, R28, R25, PT ;  /* 0x000000191c00720c */ /* 0x000fda0003f06270 */
[----:B0-----:R-:W-:Y:S05]  /*3430*/  @!P0 BRA `(.L_x_584) ;  /* 0xfffff79000008947 */ /* 0x001fea000383ffff */
.L_x_578:
[----:B------:R-:W-:Y:S05]  /*3440*/  BSYNC B0 ;  /* 0x0000000000007941 */ /* 0x000fea0003800000 */
.L_x_577:
[----:B------:R-:W0:Y:S01]  /*3450*/  LDS.U16 R16, [R13] ;  /* 0x000000000d107984 */ /* 0x000e220000000400 */
[----:B------:R-:W-:Y:S01]  /*3460*/  ISETP.GE.AND P0, PT, R25, 0x2, PT ;  /* 0x000000021900780c */ /* 0x000fe20003f06270 */
[----:B------:R-:W-:Y:S02]  /*3470*/  BSSY B2, `(.L_x_585) ;  /* 0x0000190000027945 */ /* 0x000fe40003800000 */
[----:B------:R-:W1:Y:S01]  /*3480*/  LDS.U16 R17, [R14] ;  /* 0x000000000e117984 */ /* 0x000e620000000400 */
[----:B0-----:R-:W-:Y:S02]  /*3490*/  HADD2.F32 R16, -RZ, R16.H0_H0 ;  /* 0x20000010ff107230 */ /* 0x001fe40000004100 */
[----:B-1----:R-:W-:-:S05]  /*34a0*/  HADD2.F32 R17, -RZ, R17.H0_H0 ;  /* 0x20000011ff117230 */ /* 0x002fca0000004100 */
        /* <DEDUP_REMOVED lines=8> */
[----:B------:R-:W-:Y:S01]  /*3530*/  MOV R17, 0x1 ;  /* 0x0000000100117802 */ /* 0x000fe20000000f00 */
        /* <DEDUP_REMOVED lines=11> */
.L_x_593:
[C---:B------:R-:W-:Y:S01]  /*35f0*/  LEA R16, R17.reuse, R14, 0x1 ;  /* 0x0000000e11107211 */ /* 0x040fe200078e08ff */
[C---:B------:R-:W-:Y:S01]  /*3600*/  IMAD R19, R17.reuse, 0x2, R13 ;  /* 0x0000000211137824 */ /* 0x040fe200078e020d */
[----:B------:R-:W-:Y:S02]  /*3610*/  IADD3 R18, R18, -0x10, RZ ;  /* 0xfffffff012127810 */ /* 0x000fe40007ffe0ff */
[----:B------:R-:W-:Y:S01]  /*3620*/  IADD3 R17, R17, 0x10, RZ ;  /* 0x0000001011117810 */ /* 0x000fe20007ffe0ff */
[----:B------:R-:W0:Y:S01]  /*3630*/  LDS.U16 R21, [R16] ;  /* 0x0000000010157984 */ /* 0x000e220000000400 */
[----:B------:R-:W-:-:S03]  /*3640*/  ISETP.GT.AND P3, PT, R18, 0xc, PT ;  /* 0x0000000c1200780c */ /* 0x000fc60003f64270 */
[----:B------:R-:W1:Y:S04]  /*3650*/  LDS.U16 R27, [R19] ;  /* 0x00000000131b7984 */ /* 0x000e680000000400 */
[----:B------:R-:W2:Y:S04]  /*3660*/  LDS.U16 R33, [R16+0x2] ;  /* 0x0000020010217984 */ /* 0x000ea80000000400 */
[----:B------:R-:W3:Y:S04]  /*3670*/  LDS.U16 R34, [R19+0x2] ;  /* 0x0000020013227984 */ /* 0x000ee80000000400 */
[----:B------:R-:W4:Y:S04]  /*3680*/  LDS.U16 R29, [R16+0x4] ;  /* 0x00000400101d7984 */ /* 0x000f280000000400 */
[----:B------:R-:W5:Y:S04]  /*3690*/  LDS.U16 R28, [R19+0x4] ;  /* 0x00000400131c7984 */ /* 0x000f680000000400 */
[----:B------:R-:W5:Y:S04]  /*36a0*/  LDS.U16 R30, [R16+0x6] ;  /* 0x00000600101e7984 */ /* 0x000f680000000400 */
[----:B------:R-:W5:Y:S01]  /*36b0*/  LDS.U16 R31, [R19+0x6] ;  /* 0x00000600131f7984 */ /* 0x000f620000000400 */
[----:B0-----:R-:W-:-:S02]  /*36c0*/  HADD2.F32 R21, -RZ, R21.H0_H0 ;  /* 0x20000015ff157230 */ /* 0x001fc40000004100 */
[----:B-1----:R-:W-:Y:S02]  /*36d0*/  HADD2.F32 R32, -RZ, R27.H0_H0 ;  /* 0x2000001bff207230 */ /* 0x002fe40000004100 */
[----:B--2---:R-:W-:-:S03]  /*36e0*/  HADD2.F32 R27, -RZ, R33.H0_H0 ;  /* 0x20000021ff1b7230 */ /* 0x004fc60000004100 */
[----:B------:R-:W-:Y:S02]  /*36f0*/  F2FP.PACK_AB R33, R32, R21 ;  /* 0x000000152021723e */ /* 0x000fe400000000ff */
[----:B------:R-:W0:Y:S01]  /*3700*/  LDS.U16 R21, [R16+0x8] ;  /* 0x0000080010157984 */ /* 0x000e220000000400 */
[----:B---3--:R-:W-:Y:S02]  /*3710*/  HADD2.F32 R34, -RZ, R34.H0_H0 ;  /* 0x20000022ff227230 */ /* 0x008fe40000004100 */
[----:B----4-:R-:W-:-:S03]  /*3720*/  HADD2.F32 R29, -RZ, R29.H0_H0 ;  /* 0x2000001dff1d7230 */ /* 0x010fc60000004100 */
[----:B------:R-:W-:Y:S01]  /*3730*/  F2FP.PACK_AB R32, R34, R27 ;  /* 0x0000001b2220723e */ /* 0x000fe200000000ff */
[--C-:B------:R-:W-:Y:S01]  /*3740*/  HADD2.F32 R34, -RZ, R33.reuse.H1_H1 ;  /* 0x30000021ff227230 */ /* 0x100fe20000004100 */
[----:B------:R-:W1:Y:S01]  /*3750*/  LDS.U16 R27, [R19+0x8] ;  /* 0x00000800131b7984 */ /* 0x000e620000000400 */
[----:B------:R-:W-:Y:S02]  /*3760*/  HADD2.F32 R33, -RZ, R33.H0_H0 ;  /* 0x20000021ff217230 */ /* 0x000fe40000004100 */
[----:B-----5:R-:W-:-:S03]  /*3770*/  HADD2.F32 R28, -RZ, R28.H0_H0 ;  /* 0x2000001cff1c7230 */ /* 0x020fc60000004100 */
[----:B------:R-:W-:Y:S01]  /*3780*/  FMUL.FTZ R33, R34, R33 ;  /* 0x0000002122217220 */ /* 0x000fe20000410000 */
[----:B------:R-:W-:Y:S01]  /*3790*/  HADD2.F32 R34, -RZ, R30.H0_H0 ;  /* 0x2000001eff227230 */ /* 0x000fe20000004100 */
[----:B------:R-:W-:Y:S01]  /*37a0*/  F2FP.PACK_AB R30, R28, R29 ;  /* 0x0000001d1c1e723e */ /* 0x000fe200000000ff */
[----:B------:R-:W-:Y:S02]  /*37b0*/  HADD2.F32 R31, -RZ, R31.H0_H0 ;  /* 0x2000001fff1f7230 */ /* 0x000fe40000004100 */
[----:B------:R-:W-:Y:S01]  /*37c0*/  F2FP.PACK_AB R33, RZ, R33 ;  /* 0x00000021ff21723e */ /* 0x000fe200000000ff */
[--C-:B------:R-:W-:Y:S02]  /*37d0*/  HADD2.F32 R29, -RZ, R32.reuse.H1_H1 ;  /* 0x30000020ff1d7230 */ /* 0x100fe40000004100 */
[----:B------:R-:W-:Y:S01]  /*37e0*/  F2FP.PACK_AB R28, R31, R34 ;  /* 0x000000221f1c723e */ /* 0x000fe200000000ff */
[----:B------:R-:W-:Y:S02]  /*37f0*/  HADD2.F32 R32, -RZ, R32.H0_H0 ;  /* 0x20000020ff207230 */ /* 0x000fe40000004100 */
[----:B------:R-:W-:-:S02]  /*3800*/  HADD2.F32 R31, -RZ, R30.H1_H1 ;  /* 0x3000001eff1f7230 */ /* 0x000fc40000004100 */
[----:B------:R-:W-:Y:S01]  /*3810*/  HADD2.F32 R30, -RZ, R30.H0_H0 ;  /* 0x2000001eff1e7230 */ /* 0x000fe20000004100 */
[----:B------:R-:W-:Y:S01]  /*3820*/  FMUL.FTZ R29, R29, R32 ;  /* 0x000000201d1d7220 */ /* 0x000fe20000410000 */
[----:B------:R-:W-:Y:S02]  /*3830*/  HADD2.F32 R33, -RZ, R33.H0_H0 ;  /* 0x20000021ff217230 */ /* 0x000fe40000004100 */
[--C-:B------:R-:W-:Y:S01]  /*3840*/  HADD2.F32 R32, -RZ, R28.reuse.H1_H1 ;  /* 0x3000001cff207230 */ /* 0x100fe20000004100 */
[----:B------:R-:W-:Y:S01]  /*3850*/  FMUL.FTZ R30, R31, R30 ;  /* 0x0000001e1f1e7220 */ /* 0x000fe20000410000 */
[----:B------:R-:W-:Y:S01]  /*3860*/  F2FP.PACK_AB R31, RZ, R29 ;  /* 0x0000001dff1f723e */ /* 0x000fe200000000ff */
[----:B------:R-:W-:Y:S01]  /*3870*/  FADD.FTZ R20, R33, R20 ;  /* 0x0000001421147221 */ /* 0x000fe20000010000 */
[----:B------:R-:W-:Y:S01]  /*3880*/  HADD2.F32 R33, -RZ, R28.H0_H0 ;  /* 0x2000001cff217230 */ /* 0x000fe20000004100 */
[----:B------:R-:W2:Y:S01]  /*3890*/  LDS.U16 R29, [R16+0xa] ;  /* 0x00000a00101d7984 */ /* 0x000ea20000000400 */
[----:B------:R-:W-:Y:S01]  /*38a0*/  F2FP.PACK_AB R28, RZ, R30 ;  /* 0x0000001eff1c723e */ /* 0x000fe200000000ff */
[----:B------:R-:W-:-:S02]  /*38b0*/  HADD2.F32 R31, -RZ, R31.H0_H0 ;  /* 0x2000001fff1f7230 */ /* 0x000fc40000004100 */
[----:B------:R-:W3:Y:S01]  /*38c0*/  LDS.U16 R30, [R19+0xa] ;  /* 0x00000a00131e7984 */ /* 0x000ee20000000400 */
[----:B------:R-:W-:Y:S01]  /*38d0*/  FMUL.FTZ R32, R32, R33 ;  /* 0x0000002120207220 */ /* 0x000fe20000410000 */
[----:B0-----:R-:W-:Y:S01]  /*38e0*/  HADD2.F32 R33, -RZ, R21.H0_H0 ;  /* 0x20000015ff217230 */ /* 0x001fe20000004100 */
[----:B------:R-:W-:Y:S01]  /*38f0*/  FADD.FTZ R20, R20, R31 ;  /* 0x0000001f14147221 */ /* 0x000fe20000010000 */
[----:B------:R-:W-:Y:S02]  /*3900*/  HADD2.F32 R21, -RZ, R28.H0_H0 ;  /* 0x2000001cff157230 */ /* 0x000fe40000004100 */
[----:B------:R-:W-:Y:S01]  /*3910*/  F2FP.PACK_AB R32, RZ, R32 ;  /* 0x00000020ff20723e */ /* 0x000fe200000000ff */
[----:B-1----:R-:W-:Y:S02]  /*3920*/  HADD2.F32 R34, -RZ, R27.H0_H0 ;  /* 0x2000001bff227230 */ /* 0x002fe40000004100 */
[----:B------:R-:W-:Y:S01]  /*3930*/  FADD.FTZ R20, R20, R21 ;  /* 0x0000001514147221 */ /* 0x000fe20000010000 */
[----:B------:R-:W0:Y:S01]  /*3940*/  LDS.U16 R27, [R19+0xe] ;  /* 0x00000e00131b7984 */ /* 0x000e220000000400 */
[----:B------:R-:W-:Y:S01]  /*3950*/  HADD2.F32 R31, -RZ, R32.H0_H0 ;  /* 0x20000020ff1f7230 */ /* 0x000fe20000004100 */
[----:B------:R-:W-:-:S02]  /*3960*/  F2FP.PACK_AB R33, R34, R33 ;  /* 0x000000212221723e */ /* 0x000fc400000000ff */
[----:B------:R-:W1:Y:S02]  /*3970*/  LDS.U16 R32, [R16+0xc] ;  /* 0x00000c0010207984 */ /* 0x000e640000000400 */
[----:B------:R-:W-:Y:S01]  /*3980*/  FADD.FTZ R31, R20, R31 ;  /* 0x0000001f141f7221 */ /* 0x000fe20000010000 */
[--C-:B------:R-:W-:Y:S01]  /*3990*/  HADD2.F32 R21, -RZ, R33.reuse.H1_H1 ;  /* 0x30000021ff157230 */ /* 0x100fe20000004100 */
[----:B------:R-:W4:Y:S01]  /*39a0*/  LDS.U16 R20, [R16+0xe] ;  /* 0x00000e0010147984 */ /* 0x000f220000000400 */
[----:B------:R-:W-:-:S03]  /*39b0*/  HADD2.F32 R28, -RZ, R33.H0_H0 ;  /* 0x20000021ff1c7230 */ /* 0x000fc60000004100 */
[----:B------:R-:W5:Y:S02]  /*39c0*/  LDS.U16 R33, [R19+0xc] ;  /* 0x00000c0013217984 */ /* 0x000f640000000400 */
[----:B------:R-:W-:Y:S02]  /*39d0*/  FMUL.FTZ R34, R21, R28 ;  /* 0x0000001c15227220 */ /* 0x000fe40000410000 */
[----:B------:R-:W5:Y:S03]  /*39e0*/  LDS.U16 R21, [R19+0x10] ;  /* 0x0000100013157984 */ /* 0x000f660000000400 */
[----:B------:R-:W-:Y:S01]  /*39f0*/  F2FP.PACK_AB R34, RZ, R34 ;  /* 0x00000022ff22723e */ /* 0x000fe200000000ff */
[----:B------:R-:W5:Y:S04]  /*3a00*/  LDS.U16 R28, [R16+0x10] ;  /* 0x00001000101c7984 */ /* 0x000f680000000400 */
[----:B------:R-:W-:-:S02]  /*3a10*/  HADD2.F32 R34, -RZ, R34.H0_H0 ;  /* 0x20000022ff227230 */ /* 0x000fc40000004100 */
[----:B--2---:R-:W-:Y:S02]  /*3a20*/  HADD2.F32 R35, -RZ, R29.H0_H0 ;  /* 0x2000001dff237230 */ /* 0x004fe40000004100 */
[----:B---3--:R-:W-:Y:S01]  /*3a30*/  HADD2.F32 R30, -RZ, R30.H0_H0 ;  /* 0x2000001eff1e7230 */ /* 0x008fe20000004100 */
[----:B------:R-:W-:Y:S02]  /*3a40*/  FADD.FTZ R29, R31, R34 ;  /* 0x000000221f1d7221 */ /* 0x000fe40000010000 */
[----:B------:R-:W2:Y:S02]  /*3a50*/  LDS.U16 R31, [R19+0x12] ;  /* 0x00001200131f7984 */ /* 0x000ea40000000400 */
[----:B------:R-:W-:Y:S02]  /*3a60*/  F2FP.PACK_AB R34, R30, R35 ;  /* 0x000000231e22723e */ /* 0x000fe400000000ff */
[----:B------:R-:W3:Y:S01]  /*3a70*/  LDS.U16 R30, [R16+0x12] ;  /* 0x00001200101e7984 */ /* 0x000ee20000000400 */
[----:B0-----:R-:W-:-:S02]  /*3a80*/  HADD2.F32 R27, -RZ, R27.H0_H0 ;  /* 0x2000001bff1b7230 */ /* 0x001fc40000004100 */
[----:B-1----:R-:W-:Y:S02]  /*3a90*/  HADD2.F32 R32, -RZ, R32.H0_H0 ;  /* 0x20000020ff207230 */ /* 0x002fe40000004100 */
[----:B----4-:R-:W-:Y:S02]  /*3aa0*/  HADD2.F32 R20, -RZ, R20.H0_H0 ;  /* 0x20000014ff147230 */ /* 0x010fe40000004100 */
[----:B-----5:R-:W-:Y:S02]  /*3ab0*/  HADD2.F32 R33, -RZ, R33.H0_H0 ;  /* 0x20000021ff217230 */ /* 0x020fe40000004100 */
[----:B------:R-:W-:-:S03]  /*3ac0*/  HADD2.F32 R36, -RZ, R21.H0_H0 ;  /* 0x20000015ff247230 */ /* 0x000fc60000004100 */
[----:B------:R-:W-:Y:S01]  /*3ad0*/  F2FP.PACK_AB R32, R33, R32 ;  /* 0x000000202120723e */ /* 0x000fe200000000ff */
[--C-:B------:R-:W-:Y:S02]  /*3ae0*/  HADD2.F32 R21, -RZ, R34.reuse.H1_H1 ;  /* 0x30000022ff157230 */ /* 0x100fe40000004100 */
[----:B------:R-:W-:Y:S02]  /*3af0*/  HADD2.F32 R34, -RZ, R34.H0_H0 ;  /* 0x20000022ff227230 */ /* 0x000fe40000004100 */
[----:B------:R-:W-:Y:S01]  /*3b00*/  HADD2.F32 R33, -RZ, R28.H0_H0 ;  /* 0x2000001cff217230 */ /* 0x000fe20000004100 */
[----:B------:R-:W-:Y:S02]  /*3b10*/  F2FP.PACK_AB R28, R27, R20 ;  /* 0x000000141b1c723e */ /* 0x000fe400000000ff */
[----:B------:R-:W-:Y:S01]  /*3b20*/  FMUL.FTZ R34, R21, R34 ;  /* 0x0000002215227220 */ /* 0x000fe20000410000 */
[----:B------:R-:W0:Y:S01]  /*3b30*/  LDS.U16 R20, [R19+0x14] ;  /* 0x0000140013147984 */ /* 0x000e220000000400 */
[----:B------:R-:W-:Y:S01]  /*3b40*/  F2FP.PACK_AB R27, R36, R33 ;  /* 0x00000021241b723e */ /* 0x000fe200000000ff */
[----:B------:R-:W-:-:S02]  /*3b50*/  HADD2.F32 R33, -RZ, R32.H1_H1 ;  /* 0x30000020ff217230 */ /* 0x000fc40000004100 */
[----:B------:R-:W1:Y:S01]  /*3b60*/  LDS.U16 R21, [R16+0x14] ;  /* 0x0000140010157984 */ /* 0x000e620000000400 */
[----:B------:R-:W-:Y:S02]  /*3b70*/  HADD2.F32 R32, -RZ, R32.H0_H0 ;  /* 0x20000020ff207230 */ /* 0x000fe40000004100 */
[----:B--2---:R-:W-:Y:S02]  /*3b80*/  HADD2.F32 R36, -RZ, R31.H0_H0 ;  /* 0x2000001fff247230 */ /* 0x004fe40000004100 */
[----:B------:R-:W-:Y:S01]  /*3b90*/  HADD2.F32 R31, -RZ, R28.H1_H1 ;  /* 0x3000001cff1f7230 */ /* 0x000fe20000004100 */
[----:B------:R-:W-:Y:S01]  /*3ba0*/  FMUL.FTZ R33, R33, R32 ;  /* 0x0000002021217220 */ /* 0x000fe20000410000 */
[----:B------:R-:W-:Y:S01]  /*3bb0*/  F2FP.PACK_AB R32, RZ, R34 ;  /* 0x00000022ff20723e */ /* 0x000fe200000000ff */
[----:B---3--:R-:W-:Y:S02]  /*3bc0*/  HADD2.F32 R35, -RZ, R30.H0_H0 ;  /* 0x2000001eff237230 */ /* 0x008fe40000004100 */
[----:B------:R-:W-:Y:S01]  /*3bd0*/  HADD2.F32 R34, -RZ, R28.H0_H0 ;  /* 0x2000001cff227230 */ /* 0x000fe20000004100 */
[----:B------:R-:W-:Y:S01]  /*3be0*/  F2FP.PACK_AB R30, RZ, R33 ;  /* 0x00000021ff1e723e */ /* 0x000fe200000000ff */
[----:B------:R-:W-:Y:S01]  /*3bf0*/  HADD2.F32 R32, -RZ, R32.H0_H0 ;  /* 0x20000020ff207230 */ /* 0x000fe20000004100 */
[----:B------:R-:W-:Y:S01]  /*3c00*/  F2FP.PACK_AB R28, R36, R35 ;  /* 0x00000023241c723e */ /* 0x000fe200000000ff */
[--C-:B------:R-:W-:Y:S01]  /*3c10*/  HADD2.F32 R33, -RZ, R27.reuse.H1_H1 ;  /* 0x3000001bff217230 */ /* 0x100fe20000004100 */
[----:B------:R-:W-:Y:S01]  /*3c20*/  FMUL.FTZ R31, R31, R34 ;  /* 0x000000221f1f7220 */ /* 0x000fe20000410000 */
[----:B------:R-:W-:Y:S01]  /*3c30*/  HADD2.F32 R34, -RZ, R27.H0_H0 ;  /* 0x2000001bff227230 */ /* 0x000fe20000004100 */
[----:B------:R-:W-:Y:S01]  /*3c40*/  FADD.FTZ R29, R29, R32 ;  /* 0x000000201d1d7221 */ /* 0x000fe20000010000 */
[----:B------:R-:W-:-:S02]  /*3c50*/  HADD2.F32 R27, -RZ, R28.H1_H1 ;  /* 0x3000001cff1b7230 */ /* 0x000fc40000004100 */
[----:B------:R-:W-:Y:S01]  /*3c60*/  HADD2.F32 R32, -RZ, R28.H0_H0 ;  /* 0x2000001cff207230 */ /* 0x000fe20000004100 */
[----:B------:R-:W-:Y:S01]  /*3c70*/  FMUL.FTZ R33, R33, R34 ;  /* 0x0000002221217220 */ /* 0x000fe20000410000 */
[----:B------:R-:W-:Y:S01]  /*3c80*/  F2FP.PACK_AB R31, RZ, R31 ;  /* 0x0000001fff1f723e */ /* 0x000fe200000000ff */
[----:B------:R-:W-:Y:S01]  /*3c90*/  HADD2.F32 R30, -RZ, R30.H0_H0 ;  /* 0x2000001eff1e7230 */ /* 0x000fe20000004100 */
[----:B------:R-:W2:Y:S01]  /*3ca0*/  LDS.U16 R34, [R19+0x1e] ;  /* 0x00001e0013227984 */ /* 0x000ea20000000400 */
[----:B------:R-:W-:Y:S01]  /*3cb0*/  FMUL.FTZ R27, R27, R32 ;  /* 0x000000201b1b7220 */ /* 0x000fe20000410000 */
[----:B------:R-:W-:Y:S01]  /*3cc0*/  F2FP.PACK_AB R33, RZ, R33 ;  /* 0x00000021ff21723e */ /* 0x000fe200000000ff */
[----:B------:R-:W-:Y:S01]  /*3cd0*/  HADD2.F32 R28, -RZ, R31.H0_H0 ;  /* 0x2000001fff1c7230 */ /* 0x000fe20000004100 */
[----:B------:R-:W-:Y:S02]  /*3ce0*/  FADD.FTZ R29, R29, R30 ;  /* 0x0000001e1d1d7221 */ /* 0x000fe40000010000 */
[----:B------:R-:W-:Y:S01]  /*3cf0*/  F2FP.PACK_AB R31, RZ, R27 ;  /* 0x0000001bff1f723e */ /* 0x000fe200000000ff */
[----:B------:R-:W-:Y:S01]  /*3d00*/  HADD2.F32 R30, -RZ, R33.H0_H0 ;  /* 0x20000021ff1e7230 */ /* 0x000fe20000004100 */
[----:B------:R-:W-:Y:S01]  /*3d10*/  FADD.FTZ R29, R29, R28 ;  /* 0x0000001c1d1d7221 */ /* 0x000fe20000010000 */
[----:B------:R-:W3:Y:S02]  /*3d20*/  LDS.U16 R27, [R16+0x16] ;  /* 0x00001600101b7984 */ /* 0x000ee40000000400 */
[----:B------:R-:W-:Y:S01]  /*3d30*/  HADD2.F32 R32, -RZ, R31.H0_H0 ;  /* 0x2000001fff207230 */ /* 0x000fe20000004100 */
[----:B------:R-:W-:Y:S01]  /*3d40*/  FADD.FTZ R35, R29, R30 ;  /* 0x0000001e1d237221 */ /* 0x000fe20000010000 */
[----:B0-----:R-:W-:Y:S01]  /*3d50*/  HADD2.F32 R20, -RZ, R20.H0_H0 ;  /* 0x20000014ff147230 */ /* 0x001fe20000004100 */
[----:B------:R-:W0:Y:S01]  /*3d60*/  LDS.U16 R28, [R19+0x16] ;  /* 0x00001600131c7984 */ /* 0x000e220000000400 */
[----:B-1----:R-:W-:Y:S01]  /*3d70*/  HADD2.F32 R21, -RZ, R21.H0_H0 ;  /* 0x20000015ff157230 */ /* 0x002fe20000004100 */
[----:B------:R-:W-:-:S02]  /*3d80*/  FADD.FTZ R35, R35, R32 ;  /* 0x0000002023237221 */ /* 0x000fc40000010000 */
[----:B------:R-:W1:Y:S02]  /*3d90*/  LDS.U16 R29, [R19+0x1a] ;  /* 0x00001a00131d7984 */ /* 0x000e640000000400 */
[----:B------:R-:W-:Y:S02]  /*3da0*/  F2FP.PACK_AB R31, R20, R21 ;  /* 0x00000015141f723e */ /* 0x000fe400000000ff */
[----:B------:R-:W4:Y:S04]  /*3db0*/  LDS.U16 R30, [R19+0x18] ;  /* 0x00001800131e7984 */ /* 0x000f280000000400 */
[----:B------:R-:W5:Y:S01]  /*3dc0*/  LDS.U16 R20, [R16+0x1a] ;  /* 0x00001a0010147984 */ /* 0x000f620000000400 */
[--C-:B------:R-:W-:Y:S02]  /*3dd0*/  HADD2.F32 R36, -RZ, R31.reuse.H1_H1 ;  /* 0x3000001fff247230 */ /* 0x100fe40000004100 */
[----:B------:R-:W-:Y:S01]  /*3de0*/  HADD2.F32 R31, -RZ, R31.H0_H0 ;  /* 0x2000001fff1f7230 */ /* 0x000fe20000004100 */
[----:B------:R-:W5:Y:S04]  /*3df0*/  LDS.U16 R21, [R16+0x18] ;  /* 0x0000180010157984 */ /* 0x000f680000000400 */
[----:B------:R-:W-:Y:S01]  /*3e00*/  FMUL.FTZ R36, R36, R31 ;  /* 0x0000001f24247220 */ /* 0x000fe20000410000 */
[----:B------:R-:W5:Y:S04]  /*3e10*/  LDS.U16 R32, [R19+0x1c] ;  /* 0x00001c0013207984 */ /* 0x000f680000000400 */
[----:B------:R-:W5:Y:S01]  /*3e20*/  LDS.U16 R31, [R16+0x1c] ;  /* 0x00001c00101f7984 */ /* 0x000f620000000400 */
[----:B------:R-:W-:Y:S01]  /*3e30*/  F2FP.PACK_AB R36, RZ, R36 ;  /* 0x00000024ff24723e */ /* 0x000fe200000000ff */
[----:B--2---:R-:W-:-:S02]  /*3e40*/  HADD2.F32 R34, -RZ, R34.H0_H0 ;  /* 0x20000022ff227230 */ /* 0x004fc40000004100 */
[----:B------:R2:W5:Y:S02]  /*3e50*/  LDS.U16 R33, [R16+0x1e] ;  /* 0x00001e0010217984 */ /* 0x0005640000000400 */
[----:B------:R-:W-:Y:S02]  /*3e60*/  HADD2.F32 R36, -RZ, R36.H0_H0 ;  /* 0x20000024ff247230 */ /* 0x000fe40000004100 */
[----:B---3--:R-:W-:-:S03]  /*3e70*/  HADD2.F32 R27, -RZ, R27.H0_H0 ;  /* 0x2000001bff1b7230 */ /* 0x008fc60000004100 */
[----:B------:R-:W-:Y:S01]  /*3e80*/  FADD.FTZ R35, R35, R36 ;  /* 0x0000002423237221 */ /* 0x000fe20000010000 */
[----:B0-----:R-:W-:Y:S02]  /*3e90*/  HADD2.F32 R28, -RZ, R28.H0_H0 ;  /* 0x2000001cff1c7230 */ /* 0x001fe40000004100 */
[----:B-1----:R-:W-:-:S03]  /*3ea0*/  HADD2.F32 R29, -RZ, R29.H0_H0 ;  /* 0x2000001dff1d7230 */ /* 0x002fc60000004100 */
[----:B------:R-:W-:Y:S01]  /*3eb0*/  F2FP.PACK_AB R27, R28, R27 ;  /* 0x0000001b1c1b723e */ /* 0x000fe200000000ff */
[----:B----4-:R-:W-:Y:S02]  /*3ec0*/  HADD2.F32 R30, -RZ, R30.H0_H0 ;  /* 0x2000001eff1e7230 */ /* 0x010fe40000004100 */
[----:B-----5:R-:W-:Y:S02]  /*3ed0*/  HADD2.F32 R20, -RZ, R20.H0_H0 ;  /* 0x20000014ff147230 */ /* 0x020fe40000004100 */
[----:B------:R-:W-:-:S03]  /*3ee0*/  HADD2.F32 R21, -RZ, R21.H0_H0 ;  /* 0x20000015ff157230 */ /* 0x000fc60000004100 */
[----:B--2---:R-:W-:Y:S01]  /*3ef0*/  F2FP.PACK_AB R16, R29, R20 ;  /* 0x000000141d10723e */ /* 0x004fe200000000ff */
[--C-:B------:R-:W-:Y:S02]  /*3f00*/  HADD2.F32 R20, -RZ, R27.reuse.H1_H1 ;  /* 0x3000001bff147230 */ /* 0x100fe40000004100 */
[----:B------:R-:W-:Y:S01]  /*3f10*/  HADD2.F32 R27, -RZ, R27.H0_H0 ;  /* 0x2000001bff1b7230 */ /* 0x000fe20000004100 */
[----:B------:R-:W-:Y:S01]  /*3f20*/  F2FP.PACK_AB R19, R30, R21 ;  /* 0x000000151e13723e */ /* 0x000fe200000000ff */
[----:B------:R-:W-:Y:S02]  /*3f30*/  HADD2.F32 R32, -RZ, R32.H0_H0 ;  /* 0x20000020ff207230 */ /* 0x000fe40000004100 */
[----:B------:R-:W-:Y:S01]  /*3f40*/  HADD2.F32 R28, -RZ, R16.H1_H1 ;  /* 0x30000010ff1c7230 */ /* 0x000fe20000004100 */
[----:B------:R-:W-:Y:S01]  /*3f50*/  FMUL.FTZ R27, R20, R27 ;  /* 0x0000001b141b7220 */ /* 0x000fe20000410000 */
[----:B------:R-:W-:Y:S02]  /*3f60*/  HADD2.F32 R31, -RZ, R31.H0_H0 ;  /* 0x2000001fff1f7230 */ /* 0x000fe40000004100 */
[----:B------:R-:W-:-:S02]  /*3f70*/  HADD2.F32 R20, -RZ, R19.H1_H1 ;  /* 0x30000013ff147230 */ /* 0x000fc40000004100 */
[----:B------:R-:W-:Y:S01]  /*3f80*/  HADD2.F32 R21, -RZ, R19.H0_H0 ;  /* 0x20000013ff157230 */ /* 0x000fe20000004100 */
[----:B------:R-:W-:Y:S01]  /*3f90*/  F2FP.PACK_AB R27, RZ, R27 ;  /* 0x0000001bff1b723e */ /* 0x000fe200000000ff */
[----:B------:R-:W-:Y:S01]  /*3fa0*/  HADD2.F32 R29, -RZ, R16.H0_H0 ;  /* 0x20000010ff1d7230 */ /* 0x000fe20000004100 */
[----:B------:R-:W-:Y:S01]  /*3fb0*/  F2FP.PACK_AB R19, R32, R31 ;  /* 0x0000001f2013723e */ /* 0x000fe200000000ff */
[----:B------:R-:W-:Y:S01]  /*3fc0*/  HADD2.F32 R33, -RZ, R33.H0_H0 ;  /* 0x20000021ff217230 */ /* 0x000fe20000004100 */
[----:B------:R-:W-:Y:S01]  /*3fd0*/  FMUL.FTZ R21, R20, R21 ;  /* 0x0000001514157220 */ /* 0x000fe20000410000 */
[----:B------:R-:W-:Y:S01]  /*3fe0*/  HADD2.F32 R20, -RZ, R27.H0_H0 ;  /* 0x2000001bff147230 */ /* 0x000fe20000004100 */
[----:B------:R-:W-:Y:S01]  /*3ff0*/  FMUL.FTZ R16, R28, R29 ;  /* 0x0000001d1c107220 */ /* 0x000fe20000410000 */
[--C-:B------:R-:W-:Y:S01]  /*4000*/  HADD2.F32 R27, -RZ, R19.reuse.H1_H1 ;  /* 0x30000013ff1b7230 */ /* 0x100fe20000004100 */
[----:B------:R-:W-:Y:S01]  /*4010*/  F2FP.PACK_AB R33, R34, R33 ;  /* 0x000000212221723e */ /* 0x000fe200000000ff */
[----:B------:R-:W-:Y:S01]  /*4020*/  HADD2.F32 R28, -RZ, R19.H0_H0 ;  /* 0x20000013ff1c7230 */ /* 0x000fe20000004100 */
[----:B------:R-:W-:Y:S01]  /*4030*/  F2FP.PACK_AB R21, RZ, R21 ;  /* 0x00000015ff15723e */ /* 0x000fe200000000ff */
[----:B------:R-:W-:Y:S01]  /*4040*/  FADD.FTZ R20, R35, R20 ;  /* 0x0000001423147221 */ /* 0x000fe20000010000 */
[----:B------:R-:W-:Y:S01]  /*4050*/  F2FP.PACK_AB R16, RZ, R16 ;  /* 0x00000010ff10723e */ /* 0x000fe200000000ff */
[--C-:B------:R-:W-:Y:S01]  /*4060*/  HADD2.F32 R19, -RZ, R33.reuse.H1_H1 ;  /* 0x30000021ff137230 */ /* 0x100fe20000004100 */
[----:B------:R-:W-:Y:S01]  /*4070*/  FMUL.FTZ R27, R27, R28 ;  /* 0x0000001c1b1b7220 */ /* 0x000fe20000410000 */
[----:B------:R-:W-:-:S02]  /*4080*/  HADD2.F32 R30, -RZ, R33.H0_H0 ;  /* 0x20000021ff1e7230 */ /* 0x000fc40000004100 */
[----:B------:R-:W-:Y:S02]  /*4090*/  HADD2.F32 R21, -RZ, R21.H0_H0 ;  /* 0x20000015ff157230 */ /* 0x000fe40000004100 */
[----:B------:R-:W-:Y:S01]  /*40a0*/  F2FP.PACK_AB R27, RZ, R27 ;  /* 0x0000001bff1b723e */ /* 0x000fe200000000ff */
[----:B------:R-:W-:Y:S01]  /*40b0*/  FMUL.FTZ R30, R19, R30 ;  /* 0x0000001e131e7220 */ /* 0x000fe20000410000 */
[----:B------:R-:W-:Y:S01]  /*40c0*/  HADD2.F32 R19, -RZ, R16.H0_H0 ;  /* 0x20000010ff137230 */ /* 0x000fe20000004100 */
[----:B------:R-:W-:Y:S02]  /*40d0*/  FADD.FTZ R20, R20, R21 ;  /* 0x0000001514147221 */ /* 0x000fe40000010000 */
[----:B------:R-:W-:Y:S01]  /*40e0*/  HADD2.F32 R16, -RZ, R27.H0_H0 ;  /* 0x2000001bff107230 */ /* 0x000fe20000004100 */
[----:B------:R-:W-:Y:S01]  /*40f0*/  F2FP.PACK_AB R30, RZ, R30 ;  /* 0x0000001eff1e723e */ /* 0x000fe200000000ff */
[----:B------:R-:W-:-:S04]  /*4100*/  FADD.FTZ R19, R20, R19 ;  /* 0x0000001314137221 */ /* 0x000fc80000010000 */
[----:B------:R-:W-:Y:S01]  /*4110*/  HADD2.F32 R21, -RZ, R30.H0_H0 ;  /* 0x2000001eff157230 */ /* 0x000fe20000004100 */
[----:B------:R-:W-:-:S04]  /*4120*/  FADD.FTZ R16, R19, R16 ;  /* 0x0000001013107221 */ /* 0x000fc80000010000 */
[----:B------:R-:W-:Y:S01]  /*4130*/  FADD.FTZ R20, R16, R21 ;  /* 0x0000001510147221 */ /* 0x000fe20000010000 */
[----:B------:R-:W-:Y:S05]  /*4140*/  @P3 BRA `(.L_x_593) ;  /* 0xfffff4a000003947 */ /* 0x000fea000383ffff */
.L_x_592:
[----:B------:R-:W-:Y:S05]  /*4150*/  BSYNC B3 ;  /* 0x0000000000037941 */ /* 0x000fea0003800000 */
.L_x_591:
[----:B------:R-:W-:Y:S01]  /*4160*/  ISETP.GT.AND P3, PT, R18, 0x4, PT ;  /* 0x000000041200780c */ /* 0x000fe20003f64270 */
[----:B------:R-:W-:-:S12]  /*4170*/  BSSY B3, `(.L_x_594) ;  /* 0x000005f000037945 */ /* 0x000fd80003800000 */
[----:B------:R-:W-:Y:S05]  /*4180*/  @!P3 BRA `(.L_x_595) ;  /* 0x000005d00000b947 */ /* 0x000fea0003800000 */
[C---:B------:R-:W-:Y:S01]  /*4190*/  IMAD R27, R17.reuse, 0x2, R14 ;  /* 0x00000002111b7824 */ /* 0x040fe200078e020e */
[C---:B------:R-:W-:Y:S02]  /*41a0*/  LEA R21, R17.reuse, R13, 0x1 ;  /* 0x0000000d11157211 */ /* 0x040fe400078e08ff */
[----:B------:R-:W-:Y:S02]  /*41b0*/  PLOP3.LUT P0, PT, PT, PT, PT, 0x8, 0x0 ;  /* 0x000000000000781c */ /* 0x000fe40003f0e170 */
[----:B------:R-:W0:Y:S01]  /*41c0*/  LDS.U16 R16, [R27] ;  /* 0x000000001b107984 */ /* 0x000e220000000400 */
[----:B------:R-:W-:Y:S02]  /*41d0*/  IADD3 R18, R18, -0x8, RZ ;  /* 0xfffffff812127810 */ /* 0x000fe40007ffe0ff */
[----:B------:R-:W-:Y:S01]  /*41e0*/  IADD3 R17, R17, 0x8, RZ ;  /* 0x0000000811117810 */ /* 0x000fe20007ffe0ff */
        /* <DEDUP_REMOVED lines=10> */
[----:B------:R-:W-:Y:S01]  /*4290*/  F2FP.PACK_AB R16, R19, R16 ;  /* 0x000000101310723e */ /* 0x000fe200000000ff */
[----:B---3--:R-:W-:-:S04]  /*42a0*/  HADD2.F32 R31, -RZ, R31.H0_H0 ;  /* 0x2000001fff1f7230 */ /* 0x008fc80000004100 */
[--C-:B------:R-:W-:Y:S02]  /*42b0*/  HADD2.F32 R19, -RZ, R16.reuse.H1_H1 ;  /* 0x30000010ff137230 */ /* 0x100fe40000004100 */
[----:B------:R-:W-:Y:S01]  /*42c0*/  HADD2.F32 R16, -RZ, R16.H0_H0 ;  /* 0x20000010ff107230 */ /* 0x000fe20000004100 */
[----:B------:R-:W-:Y:S01]  /*42d0*/  F2FP.PACK_AB R30, R31, R30 ;  /* 0x0000001e1f1e723e */ /* 0x000fe200000000ff */
[----:B----4-:R-:W-:Y:S02]  /*42e0*/  HADD2.F32 R29, -RZ, R29.H0_H0 ;  /* 0x2000001dff1d7230 */ /* 0x010fe40000004100 */
[----:B-----5:R-:W-:Y:S01]  /*42f0*/  HADD2.F32 R28, -RZ, R28.H0_H0 ;  /* 0x2000001cff1c7230 */ /* 0x020fe20000004100 */
[----:B------:R-:W-:Y:S01]  /*4300*/  FMUL.FTZ R16, R19, R16 ;  /* 0x0000001013107220 */ /* 0x000fe20000410000 */
[--C-:B------:R-:W-:Y:S02]  /*4310*/  HADD2.F32 R19, -RZ, R30.reuse.H1_H1 ;  /* 0x3000001eff137230 */ /* 0x100fe40000004100 */
[----:B------:R-:W-:Y:S01]  /*4320*/  HADD2.F32 R30, -RZ, R30.H0_H0 ;  /* 0x2000001eff1e7230 */ /* 0x000fe20000004100 */
[----:B------:R-:W-:Y:S01]  /*4330*/  F2FP.PACK_AB R31, R28, R29 ;  /* 0x0000001d1c1f723e */ /* 0x000fe200000000ff */
[----:B------:R-:W-:Y:S01]  /*4340*/  HADD2.F32 R33, -RZ, R33.H0_H0 ;  /* 0x20000021ff217230 */ /* 0x000fe20000004100 */
[----:B------:R-:W-:Y:S01]  /*4350*/  F2FP.PACK_AB R16, RZ, R16 ;  /* 0x00000010ff10723e */ /* 0x000fe200000000ff */
[----:B------:R-:W0:Y:S01]  /*4360*/  LDS.U16 R28, [R27+0xa] ;  /* 0x00000a001b1c7984 */ /* 0x000e220000000400 */
[----:B------:R-:W-:Y:S01]  /*4370*/  FMUL.FTZ R19, R19, R30 ;  /* 0x0000001e13137220 */ /* 0x000fe20000410000 */
[----:B------:R-:W-:-:S02]  /*4380*/  HADD2.F32 R36, -RZ, R31.H1_H1 ;  /* 0x3000001fff247230 */ /* 0x000fc40000004100 */
[----:B------:R-:W-:Y:S01]  /*4390*/  HADD2.F32 R35, -RZ, R16.H0_H0 ;  /* 0x20000010ff237230 */ /* 0x000fe20000004100 */
[----:B------:R-:W1:Y:S01]  /*43a0*/  LDS.U16 R29, [R21+0xa] ;  /* 0x00000a00151d7984 */ /* 0x000e620000000400 */
[----:B------:R-:W-:Y:S01]  /*43b0*/  F2FP.PACK_AB R30, RZ, R19 ;  /* 0x00000013ff1e723e */ /* 0x000fe200000000ff */
[----:B------:R-:W-:Y:S02]  /*43c0*/  HADD2.F32 R31, -RZ, R31.H0_H0 ;  /* 0x2000001fff1f7230 */ /* 0x000fe40000004100 */
[----:B------:R-:W2:Y:S01]  /*43d0*/  LDS.U16 R19, [R27+0x6] ;  /* 0x000006001b137984 */ /* 0x000ea20000000400 */
[----:B------:R-:W-:Y:S01]  /*43e0*/  FADD.FTZ R35, R20, R35 ;  /* 0x0000002314237221 */ /* 0x000fe20000010000 */
[----:B------:R-:W-:Y:S01]  /*43f0*/  HADD2.F32 R32, -RZ, R30.H0_H0 ;  /* 0x2000001eff207230 */ /* 0x000fe20000004100 */
[----:B------:R-:W-:Y:S01]  /*4400*/  FMUL.FTZ R36, R36, R31 ;  /* 0x0000001f24247220 */ /* 0x000fe20000410000 */
[----:B------:R-:W3:Y:S01]  /*4410*/  LDS.U16 R16, [R21+0x6] ;  /* 0x0000060015107984 */ /* 0x000ee20000000400 */
[----:B------:R-:W-:-:S02]  /*4420*/  HADD2.F32 R34, -RZ, R34.H0_H0 ;  /* 0x20000022ff227230 */ /* 0x000fc40000004100 */
[----:B------:R-:W-:Y:S01]  /*4430*/  FADD.FTZ R35, R35, R32 ;  /* 0x0000002023237221 */ /* 0x000fe20000010000 */
[----:B------:R-:W4:Y:S01]  /*4440*/  LDS.U16 R20, [R27+0x8] ;  /* 0x000008001b147984 */ /* 0x000f220000000400 */
[----:B------:R-:W-:Y:S02]  /*4450*/  F2FP.PACK_AB R36, RZ, R36 ;  /* 0x00000024ff24723e */ /* 0x000fe400000000ff */
[----:B------:R-:W-:Y:S01]  /*4460*/  F2FP.PACK_AB R33, R34, R33 ;  /* 0x000000212221723e */ /* 0x000fe200000000ff */
[----:B------:R-:W5:Y:S02]  /*4470*/  LDS.U16 R30, [R21+0x8] ;  /* 0x00000800151e7984 */ /* 0x000f640000000400 */
[----:B------:R-:W-:Y:S02]  /*4480*/  HADD2.F32 R36, -RZ, R36.H0_H0 ;  /* 0x20000024ff247230 */ /* 0x000fe40000004100 */
[----:B------:R-:W5:Y:S03]  /*4490*/  LDS.U16 R31, [R27+0xc] ;  /* 0x00000c001b1f7984 */ /* 0x000f660000000400 */
[----:B------:R-:W-:Y:S01]  /*44a0*/  FADD.FTZ R35, R35, R36 ;  /* 0x0000002423237221 */ /* 0x000fe20000010000 */
[----:B------:R0:W5:Y:S02]  /*44b0*/  LDS.U16 R32, [R21+0xc] ;  /* 0x00000c0015207984 */ /* 0x0001640000000400 */
[----:B0-----:R-:W-:-:S02]  /*44c0*/  HADD2.F32 R28, -RZ, R28.H0_H0 ;  /* 0x2000001cff1c7230 */ /* 0x001fc40000004100 */
[----:B-1----:R-:W-:Y:S02]  /*44d0*/  HADD2.F32 R29, -RZ, R29.H0_H0 ;  /* 0x2000001dff1d7230 */ /* 0x002fe40000004100 */
[----:B--2---:R-:W-:Y:S02]  /*44e0*/  HADD2.F32 R19, -RZ, R19.H0_H0 ;  /* 0x20000013ff137230 */ /* 0x004fe40000004100 */
[----:B---3--:R-:W-:Y:S02]  /*44f0*/  HADD2.F32 R16, -RZ, R16.H0_H0 ;  /* 0x20000010ff107230 */ /* 0x008fe40000004100 */
[----:B----4-:R-:W-:-:S03]  /*4500*/  HADD2.F32 R20, -RZ, R20.H0_H0 ;  /* 0x20000014ff147230 */ /* 0x010fc60000004100 */
[----:B------:R-:W-:Y:S01]  /*4510*/  F2FP.PACK_AB R16, R16, R19 ;  /* 0x000000131010723e */ /* 0x000fe200000000ff */
[----:B-----5:R-:W-:-:S04]  /*4520*/  HADD2.F32 R19, -RZ, R30.H0_H0 ;  /* 0x2000001eff137230 */ /* 0x020fc80000004100 */
[--C-:B------:R-:W-:Y:S02]  /*4530*/  HADD2.F32 R21, -RZ, R16.reuse.H1_H1 ;  /* 0x30000010ff157230 */ /* 0x100fe40000004100 */
[----:B------:R-:W-:Y:S01]  /*4540*/  HADD2.F32 R16, -RZ, R16.H0_H0 ;  /* 0x20000010ff107230 */ /* 0x000fe20000004100 */
[----:B------:R-:W-:Y:S01]  /*4550*/  F2FP.PACK_AB R20, R19, R20 ;  /* 0x000000141314723e */ /* 0x000fe200000000ff */
[----:B------:R-:W-:Y:S01]  /*4560*/  HADD2.F32 R31, -RZ, R31.H0_H0 ;  /* 0x2000001fff1f7230 */ /* 0x000fe20000004100 */
[----:B------:R-:W-:Y:S01]  /*4570*/  F2FP.PACK_AB R19, R29, R28 ;  /* 0x0000001c1d13723e */ /* 0x000fe200000000ff */
[----:B------:R-:W-:Y:S01]  /*4580*/  HADD2.F32 R32, -RZ, R32.H0_H0 ;  /* 0x20000020ff207230 */ /* 0x000fe20000004100 */
[----:B------:R-:W-:Y:S01]  /*4590*/  FMUL.FTZ R27, R21, R16 ;  /* 0x00000010151b7220 */ /* 0x000fe20000410000 */
[--C-:B------:R-:W-:Y:S02]  /*45a0*/  HADD2.F32 R21, -RZ, R20.reuse.H1_H1 ;  /* 0x30000014ff157230 */ /* 0x100fe40000004100 */
[----:B------:R-:W-:Y:S01]  /*45b0*/  HADD2.F32 R20, -RZ, R20.H0_H0 ;  /* 0x20000014ff147230 */ /* 0x000fe20000004100 */
[----:B------:R-:W-:Y:S01]  /*45c0*/  F2FP.PACK_AB R16, R32, R31 ;  /* 0x0000001f2010723e */ /* 0x000fe200000000ff */
[--C-:B------:R-:W-:Y:S01]  /*45d0*/  HADD2.F32 R28, -RZ, R19.reuse.H1_H1 ;  /* 0x30000013ff1c7230 */ /* 0x100fe20000004100 */
[----:B------:R-:W-:Y:S01]  /*45e0*/  F2FP.PACK_AB R27, RZ, R27 ;  /* 0x0000001bff1b723e */ /* 0x000fe200000000ff */
[----:B------:R-:W-:Y:S01]  /*45f0*/  HADD2.F32 R19, -RZ, R19.H0_H0 ;  /* 0x20000013ff137230 */ /* 0x000fe20000004100 */
[----:B------:R-:W-:-:S03]  /*4600*/  FMUL.FTZ R21, R21, R20 ;  /* 0x0000001415157220 */ /* 0x000fc60000410000 */
[----:B------:R-:W-:Y:S01]  /*4610*/  HADD2.F32 R20, -RZ, R27.H0_H0 ;  /* 0x2000001bff147230 */ /* 0x000fe20000004100 */
[----:B------:R-:W-:Y:S01]  /*4620*/  FMUL.FTZ R19, R28, R19 ;  /* 0x000000131c137220 */ /* 0x000fe20000410000 */
[--C-:B------:R-:W-:Y:S01]  /*4630*/  HADD2.F32 R27, -RZ, R16.reuse.H1_H1 ;  /* 0x30000010ff1b7230 */ /* 0x100fe20000004100 */
[----:B------:R-:W-:Y:S01]  /*4640*/  F2FP.PACK_AB R21, RZ, R21 ;  /* 0x00000015ff15723e */ /* 0x000fe200000000ff */
[----:B------:R-:W-:Y:S01]  /*4650*/  HADD2.F32 R16, -RZ, R16.H0_H0 ;  /* 0x20000010ff107230 */ /* 0x000fe20000004100 */
[----:B------:R-:W-:Y:S01]  /*4660*/  FADD.FTZ R20, R35, R20 ;  /* 0x0000001423147221 */ /* 0x000fe20000010000 */
[--C-:B------:R-:W-:Y:S01]  /*4670*/  HADD2.F32 R28, -RZ, R33.reuse.H1_H1 ;  /* 0x30000021ff1c7230 */ /* 0x100fe20000004100 */
[----:B------:R-:W-:Y:S01]  /*4680*/  F2FP.PACK_AB R19, RZ, R19 ;  /* 0x00000013ff13723e */ /* 0x000fe200000000ff */
[----:B------:R-:W-:Y:S01]  /*4690*/  HADD2.F32 R33, -RZ, R33.H0_H0 ;  /* 0x20000021ff217230 */ /* 0x000fe20000004100 */
[----:B------:R-:W-:Y:S01]  /*46a0*/  FMUL.FTZ R16, R27, R16 ;  /* 0x000000101b107220 */ /* 0x000fe20000410000 */
[----:B------:R-:W-:-:S02]  /*46b0*/  HADD2.F32 R21, -RZ, R21.H0_H0 ;  /* 0x20000015ff157230 */ /* 0x000fc40000004100 */
[----:B------:R-:W-:Y:S01]  /*46c0*/  HADD2.F32 R19, -RZ, R19.H0_H0 ;  /* 0x20000013ff137230 */ /* 0x000fe20000004100 */
[----:B------:R-:W-:Y:S01]  /*46d0*/  FMUL.FTZ R28, R28, R33 ;  /* 0x000000211c1c7220 */ /* 0x000fe20000410000 */
[----:B------:R-:W-:Y:S01]  /*46e0*/  F2FP.PACK_AB R16, RZ, R16 ;  /* 0x00000010ff10723e */ /* 0x000fe200000000ff */
[----:B------:R-:W-:-:S03]  /*46f0*/  FADD.FTZ R20, R20, R21 ;  /* 0x0000001514147221 */ /* 0x000fc60000010000 */
[----:B------:R-:W-:Y:S01]  /*4700*/  F2FP.PACK_AB R28, RZ, R28 ;  /* 0x0000001cff1c723e */ /* 0x000fe200000000ff */
[----:B------:R-:W-:Y:S01]  /*4710*/  HADD2.F32 R16, -RZ, R16.H0_H0 ;  /* 0x20000010ff107230 */ /* 0x000fe20000004100 */
[----:B------:R-:W-:-:S03]  /*4720*/  FADD.FTZ R19, R20, R19 ;  /* 0x0000001314137221 */ /* 0x000fc60000010000 */
[----:B------:R-:W-:Y:S01]  /*4730*/  HADD2.F32 R21, -RZ, R28.H0_H0 ;  /* 0x2000001cff157230 */ /* 0x000fe20000004100 */
[----:B------:R-:W-:-:S04]  /*4740*/  FADD.FTZ R16, R19, R16 ;  /* 0x0000001013107221 */ /* 0x000fc80000010000 */
[----:B------:R-:W-:Y:S02]  /*4750*/  FADD.FTZ R20, R16, R21 ;  /* 0x0000001510147221 */ /* 0x000fe40000010000 */
.L_x_595:
[----:B------:R-:W-:Y:S05]  /*4760*/  BSYNC B3 ;  /* 0x0000000000037941 */ /* 0x000fea0003800000 */
.L_x_594:
[----:B------:R-:W-:-:S13]  /*4770*/  ISETP.NE.OR P0, PT, R18, RZ, P0 ;  /* 0x000000ff1200720c */ /* 0x000fda0000705670 */
[----:B------:R-:W-:Y:S01]  /*4780*/  @!P0 BREAK B0 ;  /* 0x0000000000008942 */ /* 0x000fe20003800000 */
[----:B------:R-:W-:Y:S05]  /*4790*/  @!P0 BRA `(.L_x_588) ;  /* 0x0000033000008947 */ /* 0x000fea0003800000 */
.L_x_590:
[----:B------:R-:W-:Y:S05]  /*47a0*/  BSYNC B0 ;  /* 0x0000000000007941 */ /* 0x000fea0003800000 */
.L_x_589:
        /* <DEDUP_REMOVED lines=11> */
[----:B------:R5:W5:Y:S04]  /*4860*/  LDS.U16 R21, [R32+0x6] ;  /* 0x0000060020157984 */ /* 0x000b680000000400 */
        /* <DEDUP_REMOVED lines=17> */
[----:B------:R-:W-:-:S02]  /*4980*/  HADD2.F32 R34, -RZ, R27.H0_H0 ;  /* 0x2000001bff227230 */ /* 0x000fc40000004100 */
[--C-:B------:R-:W-:Y:S01]  /*4990*/  HADD2.F32 R30, -RZ, R31.reuse.H0_H0 ;  /* 0x2000001fff1e7230 */ /* 0x100fe20000004100 */
[----:B------:R-:W-:Y:S01]  /*49a0*/  FMUL.FTZ R16, R16, R19 ;  /* 0x0000001310107220 */ /* 0x000fe20000410000 */
[----:B------:R-:W-:Y:S01]  /*49b0*/  HADD2.F32 R19, -RZ, R31.H1_H1 ;  /* 0x3000001fff137230 */ /* 0x000fe20000004100 */
[----:B------:R-:W-:-:S03]  /*49c0*/  F2FP.PACK_AB R21, R34, R21 ;  /* 0x000000152215723e */ /* 0x000fc600000000ff */
[----:B------:R-:W-:Y:S01]  /*49d0*/  F2FP.PACK_AB R16, RZ, R16 ;  /* 0x00000010ff10723e */ /* 0x000fe200000000ff */
[----:B------:R-:W-:Y:S01]  /*49e0*/  FMUL.FTZ R30, R19, R30 ;  /* 0x0000001e131e7220 */ /* 0x000fe20000410000 */
[--C-:B------:R-:W-:Y:S02]  /*49f0*/  HADD2.F32 R27, -RZ, R21.reuse.H1_H1 ;  /* 0x30000015ff1b7230 */ /* 0x100fe40000004100 */
[----:B------:R-:W-:Y:S02]  /*4a00*/  HADD2.F32 R32, -RZ, R21.H0_H0 ;  /* 0x20000015ff207230 */ /* 0x000fe40000004100 */
[----:B------:R-:W-:Y:S01]  /*4a10*/  HADD2.F32 R19, -RZ, R28.H0_H0 ;  /* 0x2000001cff137230 */ /* 0x000fe20000004100 */
[----:B------:R-:W-:Y:S01]  /*4a20*/  F2FP.PACK_AB R30, RZ, R30 ;  /* 0x0000001eff1e723e */ /* 0x000fe200000000ff */
[----:B------:R-:W-:Y:S01]  /*4a30*/  HADD2.F32 R16, -RZ, R16.H0_H0 ;  /* 0x20000010ff107230 */ /* 0x000fe20000004100 */
[----:B------:R-:W-:Y:S02]  /*4a40*/  FMUL.FTZ R27, R27, R32 ;  /* 0x000000201b1b7220 */ /* 0x000fe40000410000 */
[----:B------:R-:W-:Y:S01]  /*4a50*/  FADD.FTZ R19, R19, R20 ;  /* 0x0000001413137221 */ /* 0x000fe20000010000 */
[----:B------:R-:W-:-:S02]  /*4a60*/  HADD2.F32 R21, -RZ, R30.H0_H0 ;  /* 0x2000001eff157230 */ /* 0x000fc40000004100 */
[----:B------:R-:W-:Y:S01]  /*4a70*/  F2FP.PACK_AB R27, RZ, R27 ;  /* 0x0000001bff1b723e */ /* 0x000fe200000000ff */
[----:B------:R-:W-:-:S04]  /*4a80*/  FADD.FTZ R16, R19, R16 ;  /* 0x0000001013107221 */ /* 0x000fc80000010000 */
[----:B------:R-:W-:Y:S01]  /*4a90*/  HADD2.F32 R27, -RZ, R27.H0_H0 ;  /* 0x2000001bff1b7230 */ /* 0x000fe20000004100 */
[----:B------:R-:W-:-:S04]  /*4aa0*/  FADD.FTZ R16, R16, R21 ;  /* 0x0000001510107221 */ /* 0x000fc80000010000 */
[----:B------:R-:W-:Y:S01]  /*4ab0*/  FADD.FTZ R20, R16, R27 ;  /* 0x0000001b10147221 */ /* 0x000fe20000010000 */
[----:B------:R-:W-:Y:S05]  /*4ac0*/  @P0 BRA `(.L_x_589) ;  /* 0xfffffce000000947 */ /* 0x000fea000383ffff */
.L_x_588:
[----:B------:R-:W-:Y:S05]  /*4ad0*/  BSYNC B1 ;  /* 0x0000000000017941 */ /* 0x000fea0003800000 */
.L_x_587:
[----:B------:R-:W-:-:S13]  /*4ae0*/  ISETP.NE.AND P0, PT, R3, RZ, PT ;  /* 0x000000ff0300720c */ /* 0x000fda0003f05270 */
[----:B------:R-:W-:Y:S05]  /*4af0*/  @!P0 BRA `(.L_x_586) ;  /* 0x0000027000008947 */ /* 0x000fea0003800000 */
[C---:B------:R-:W-:Y:S01]  /*4b00*/  LEA R16, R17.reuse, R14, 0x1 ;  /* 0x0000000e11107211 */ /* 0x040fe200078e08ff */
[----:B------:R-:W-:Y:S01]  /*4b10*/  IMAD R17, R17, 0x2, R13 ;  /* 0x0000000211117824 */ /* 0x000fe200078e020d */
[----:B------:R-:W-:-:S03]  /*4b20*/  ISETP.NE.AND P0, PT, R3, 0x1, PT ;  /* 0x000000010300780c */ /* 0x000fc60003f05270 */
[----:B------:R-:W0:Y:S04]  /*4b30*/  LDS.U16 R18, [R16] ;  /* 0x0000000010127984 */ /* 0x000e280000000400 */
[----:B------:R-:W1:Y:S01]  /*4b40*/  LDS.U16 R19, [R17] ;  /* 0x0000000011137984 */ /* 0x000e620000000400 */
[----:B0-----:R-:W-:Y:S02]  /*4b50*/  HADD2.F32 R18, -RZ, R18.H0_H0 ;  /* 0x20000012ff127230 */ /* 0x001fe40000004100 */
[----:B-1----:R-:W-:-:S05]  /*4b60*/  HADD2.F32 R19, -RZ, R19.H0_H0 ;  /* 0x20000013ff137230 */ /* 0x002fca0000004100 */
        /* <DEDUP_REMOVED lines=8> */
[----:B------:R-:W0:Y:S01]  /*4bf0*/  LDS.U16 R18, [R16+0x2] ;  /* 0x0000020010127984 */ /* 0x000e220000000400 */
[----:B------:R-:W-:-:S03]  /*4c00*/  ISETP.NE.AND P0, PT, R3, 0x2, PT ;  /* 0x000000020300780c */ /* 0x000fc60003f05270 */
[----:B------:R-:W1:Y:S01]  /*4c10*/  LDS.U16 R19, [R17+0x2] ;  /* 0x0000020011137984 */ /* 0x000e620000000400 */
        /* <DEDUP_REMOVED lines=10> */
[----:B------:R-:W0:Y:S04]  /*4cc0*/  LDS.U16 R16, [R16+0x4] ;  /* 0x0000040010107984 */ /* 0x000e280000000400 */
        /* <DEDUP_REMOVED lines=9> */
[----:B------:R-:W-:Y:S02]  /*4d60*/  FADD.FTZ R20, R20, R19 ;  /* 0x0000001314147221 */ /* 0x000fe40000010000 */
.L_x_586:
[----:B------:R-:W-:Y:S05]  /*4d70*/  BSYNC B2 ;  /* 0x0000000000027941 */ /* 0x000fea0003800000 */
.L_x_585:
[----:B------:R-:W-:Y:S01]  /*4d80*/  WARPSYNC 0xffffffff ;  /* 0xffffffff00007948 */ /* 0x000fe20003800000 */
[----:B------:R-:W-:Y:S01]  /*4d90*/  SHF.R.S32.HI R19, RZ, 0x1f, R22 ;  /* 0x0000001fff137819 */ /* 0x000fe20000011416 */
[----:B------:R-:W-:Y:S01]  /*4da0*/  IMAD.MOV.U32 R16, RZ, RZ, R4 ;  /* 0x000000ffff107224 */ /* 0x000fe200078e0004 */
[----:B------:R-:W-:Y:S02]  /*4db0*/  MOV R17, R23 ;  /* 0x0000001700117202 */ /* 0x000fe40000000f00 */
[----:B------:R-:W-:Y:S01]  /*4dc0*/  SHF.R.S32.HI R21, RZ, 0x1f, R26 ;  /* 0x0000001fff157819 */ /* 0x000fe2000001141a */
[----:B------:R-:W-:Y:S01]  /*4dd0*/  IMAD R19, R19, c[0x0][0x1d8], RZ ;  /* 0x0000760013137a24 */ /* 0x000fe200078e02ff */
[----:B------:R-:W-:Y:S01]  /*4de0*/  F2FP.PACK_AB R20, RZ, R20 ;  /* 0x00000014ff14723e */ /* 0x000fe200000000ff */
[----:B------:R-:W-:Y:S01]  /*4df0*/  IMAD.WIDE.U32 R16, R22, c[0x0][0x1d8], R16 ;  /* 0x0000760016107a25 */ /* 0x000fe200078e0010 */
[----:B------:R-:W-:-:S03]  /*4e00*/  IADD3 R2, R2, c[0x0][0x14], RZ ;  /* 0x0000050002027a10 */ /* 0x000fc60007ffe0ff */
        /* <DEDUP_REMOVED lines=12> */
.L_x_596:
[----:B------:R-:W-:Y:S05]  /*4ed0*/  EXIT ;  /* 0x000000000000794d */ /* 0x000fea0003800000 */
        .weak           $__internal_6_$__cuda_sm20_dblrcp_rn_slowpath_v3
        .type           $__internal_6_$__cuda_sm20_dblrcp_rn_slowpath_v3,@function
        .size           $__internal_6_$__cuda_sm20_dblrcp_rn_slowpath_v3,(.L_x_1744 - $__internal_6_$__cuda_sm20_dblrcp_rn_slowpath_v3)
$__internal_6_$__cuda_sm20_dblrcp_rn_slowpath_v3:
[----:B------:R-:W-:Y:S01]  /*4ee0*/  MOV R16, R22 ;  /* 0x0000001600107202 */ /* 0x000fe20000000f00 */
        /* <DEDUP_REMOVED lines=26> */
.L_x_601:
        /* <DEDUP_REMOVED lines=10> */
.L_x_599:
[----:B------:R-:W-:Y:S02]  /*5130*/  LOP3.LUT R21, R17, 0x80000, RZ, 0xfc, !PT ;  /* 0x0008000011157812 */ /* 0x000fe400078efcff */
[----:B------:R-:W-:Y:S02]  /*5140*/  MOV R20, R16 ;  /* 0x0000001000147202 */ /* 0x000fe40000000f00 */
.L_x_600:
[----:B------:R-:W-:Y:S05]  /*5150*/  BSYNC B0 ;  /* 0x0000000000007941 */ /* 0x000fea0003800000 */
.L_x_598:
[----:B0-----:R-:W-:Y:S01]  /*5160*/  MOV R16, R0 ;  /* 0x0000000000107202 */ /* 0x001fe20000000f00 */
[----:B------:R-:W-:Y:S02]  /*5170*/  IMAD.MOV.U32 R17, RZ, RZ, 0x0 ;  /* 0x00000000ff117424 */ /* 0x000fe400078e00ff */
[----:B-1----:R-:W-:Y:S02]  /*5180*/  IMAD.MOV.U32 R18, RZ, RZ, R20 ;  /* 0x000000ffff127224 */ /* 0x002fe400078e0014 */
[----:B------:R-:W-:Y:S01]  /*5190*/  IMAD.MOV.U32 R19, RZ, RZ, R21 ;  /* 0x000000ffff137224 */ /* 0x000fe200078e0015 */
[----:B------:R-:W-:Y:S06]  /*51a0*/  RET.REL.NODEC R16 `(_ZN2at6native54_GLOBAL__N__aa9a477a_21_UpSampleBilinear2d_cu_607db5e327upsample_gen2d_aa_out_frameIN3c104HalfEfNS0_18upsample_antialias20BicubicFilterFunctorEEEvT0_S7_NS_27GenericPackedTensorAccessorIKT_Lm4ENS_16DefaultPtrTraitsElEENS8_IS9_Lm4ESB_lEERKT1_) ;  /* 0xffffae5010007950 */ /* 0x000fec0003c3ffff */
.L_x_602:
        /* <DEDUP_REMOVED lines=13> */
.L_x_1744:


//--------------------- .text._ZN2at6native54_GLOBAL__N__aa9a477a_21_UpSampleBilinear2d_cu_607db5e327upsample_gen2d_aa_out_frameIffNS0_18upsample_antialias20BicubicFilterFunctorEEEvT0_S5_NS_27GenericPackedTensorAccessorIKT_Lm4ENS_16DefaultPtrTraitsElEENS6_IS7_Lm4ES9_lEERKT1_ --------------------------
	.section	.text._ZN2at6native54_GLOBAL__N__aa9a477a_21_UpSampleBilinear2d_cu_607db5e327upsample_gen2d_aa_out_frameIffNS0_18upsample_antialias20BicubicFilterFunctorEEEvT0_S5_NS_27GenericPackedTensorAccessorIKT_Lm4ENS_16DefaultPtrTraitsElEENS6_IS7_Lm4ES9_lEERKT1_,"ax",@progbits
	.sectioninfo	@"SHI_REGISTERS=46"
	.align	128
.text._ZN2at6native54_GLOBAL__N__aa9a477a_21_UpSampleBilinear2d_cu_607db5e327upsample_gen2d_aa_out_frameIffNS0_18upsample_antialias20BicubicFilterFunctorEEEvT0_S5_NS_27GenericPackedTensorAccessorIKT_Lm4ENS_16DefaultPtrTraitsElEENS6_IS7_Lm4ES9_lEERKT1_:
        .type           _ZN2at6native54_GLOBAL__N__aa9a477a_21_UpSampleBilinear2d_cu_607db5e327upsample_gen2d_aa_out_frameIffNS0_18upsample_antialias20BicubicFilterFunctorEEEvT0_S5_NS_27GenericPackedTensorAccessorIKT_Lm4ENS_16DefaultPtrTraitsElEENS6_IS7_Lm4ES9_lEERKT1_,@function
        .size           _ZN2at6native54_GLOBAL__N__aa9a477a_21_UpSampleBilinear2d_cu_607db5e327upsample_gen2d_aa_out_frameIffNS0_18upsample_antialias20BicubicFilterFunctorEEEvT0_S5_NS_27GenericPackedTensorAccessorIKT_Lm4ENS_16DefaultPtrTraitsElEENS6_IS7_Lm4ES9_lEERKT1_,(.L_x_1746 - _ZN2at6native54_GLOBAL__N__aa9a477a_21_UpSampleBilinear2d_cu_607db5e327upsample_gen2d_aa_out_frameIffNS0_18upsample_antialias20BicubicFilterFunctorEEEvT0_S5_NS_27GenericPackedTensorAccessorIKT_Lm4ENS_16DefaultPtrTraitsElEENS6_IS7_Lm4ES9_lEERKT1_)
        .other          _ZN2at6native54_GLOBAL__N__aa9a477a_21_UpSampleBilinear2d_cu_607db5e327upsample_gen2d_aa_out_frameIffNS0_18upsample_antialias20BicubicFilterFunctorEEEvT0_S5_NS_27GenericPackedTensorAccessorIKT_Lm4ENS_16DefaultPtrTraitsElEENS6_IS7_Lm4ES9_lEERKT1_,@"STO_CUDA_ENTRY STV_DEFAULT"
_ZN2at6native54_GLOBAL__N__aa9a477a_21_UpSampleBilinear2d_cu_607db5e327upsample_gen2d_aa_out_frameIffNS0_18upsample_antialias20BicubicFilterFunctorEEEvT0_S5_NS_27GenericPackedTensorAccessorIKT_Lm4ENS_16DefaultPtrTraitsElEENS6_IS7_Lm4ES9_lEERKT1_:
[----:B------:R-:W-:Y:S02]  /*0000*/  MOV R1, c[0x0][0x28] ;  /* 0x00000a0000017a02 */ /* 0x000fe40000000f00 */
        /* <DEDUP_REMOVED lines=23> */
[C-C-:B------:R-:W-:Y:S02]  /*0180*/  FFMA.FTZ R3, R15.reuse, c[0x0][0x164], -R2.reuse ;  /* 0x000059000f037a23 */ /* 0x140fe40000010802 */
[----:B------:R-:W-:Y:S02]  /*0190*/  FFMA.FTZ R0, R15, c[0x0][0x164], R2 ;  /* 0x000059000f007a23 */ /* 0x000fe40000010002 */
[----:B-1----:R-:W-:Y:S02]  /*01a0*/  FADD.FTZ R13, R13, 0.5 ;  /* 0x3f0000000d0d7421 */ /* 0x002fe40000010000 */
[----:B------:R-:W-:Y:S01]  /*01b0*/  FADD.FTZ R3, R3, 0.5 ;  /* 0x3f00000003037421 */ /* 0x000fe20000010000 */
[----:B------:R-:W1:Y:S01]  /*01c0*/  F2I.FTZ.CEIL.NTZ R12, R6 ;  /* 0x00000006000c7305 */ /* 0x000e62000021b100 */
[----:B------:R-:W-:-:S02]  /*01d0*/  FFMA.FTZ R8, R13, c[0x0][0x160], -R6 ;  /* 0x000058000d087a23 */ /* 0x000fc40000010806 */
[----:B0-----:R-:W-:Y:S02]  /*01e0*/  FFMA.FTZ R2, R13, c[0x0][0x160], R6 ;  /* 0x000058000d027a23 */ /* 0x001fe40000010006 */
[----:B------:R-:W-:Y:S02]  /*01f0*/  FADD.FTZ R0, R0, 0.5 ;  /* 0x3f00000000007421 */ /* 0x000fe40000010000 */
[----:B------:R-:W-:Y:S01]  /*0200*/  FADD.FTZ R8, R8, 0.5 ;  /* 0x3f00000008087421 */ /* 0x000fe20000010000 */
[----:B------:R-:W0:Y:S01]  /*0210*/  F2I.FTZ.TRUNC.NTZ R3, R3 ;  /* 0x0000000300037305 */ /* 0x000e22000021f100 */
[----:B------:R-:W-:Y:S02]  /*0220*/  FADD.FTZ R16, R2, 0.5 ;  /* 0x3f00000002107421 */ /* 0x000fe40000010000 */
[----:B--2---:R-:W-:-:S05]  /*0230*/  IMAD.SHL.U32 R5, R5, 0x2, RZ ;  /* 0x0000000205057824 */ /* 0x004fca00078e00ff */
[----:B------:R-:W2:Y:S01]  /*0240*/  F2I.FTZ.TRUNC.NTZ R0, R0 ;  /* 0x0000000000007305 */ /* 0x000ea2000021f100 */
[----:B-1----:R-:W-:Y:S02]  /*0250*/  SHF.L.U32 R12, R12, 0x1, RZ ;  /* 0x000000010c0c7819 */ /* 0x002fe400000006ff */
[----:B------:R-:W-:-:S05]  /*0260*/  IADD3 R14, R5, 0x1, RZ ;  /* 0x00000001050e7810 */ /* 0x000fca0007ffe0ff */
[----:B------:R-:W1:Y:S01]  /*0270*/  F2I.FTZ.TRUNC.NTZ R8, R8 ;  /* 0x0000000800087305 */ /* 0x000e62000021f100 */
[----:B0-----:R-:W-:-:S07]  /*0280*/  IMNMX R23, RZ, R3, !PT ;  /* 0x00000003ff177217 */ /* 0x001fce0007800200 */
[----:B------:R-:W0:Y:S01]  /*0290*/  F2I.FTZ.TRUNC.NTZ R11, R16 ;  /* 0x00000010000b7305 */ /* 0x000e22000021f100 */
[----:B--2---:R-:W-:-:S05]  /*02a0*/  IMNMX R10, R0, c[0x0][0x188], PT ;  /* 0x00006200000a7a17 */ /* 0x004fca0003800200 */
        /* <DEDUP_REMOVED lines=23> */
[----:B01----:R-:W-:Y:S05]  /*0420*/  CALL.REL.NOINC `($__internal_7_$__cuda_sm20_dblrcp_rn_slowpath_v3) ;  /* 0x000039e000007944 */ /* 0x003fea0003c00000 */
.L_x_606:
[----:B-1----:R-:W1:Y:S01]  /*0430*/  F2F.F32.F64 R8, R24 ;  /* 0x0000001800087310 */ /* 0x002e620000301000 */
[----:B------:R-:W1:-:S14]  /*0440*/  DSETP.GEU.AND P0, PT, |R24|, c[0x2][0x0], PT ;  /* 0x008000001800762a */ /* 0x000e5c0003f0e200 */
[----:B-1----:R-:W-:Y:S02]  /*0450*/  @!P0 FMUL R8, R8, 1.175494350822287508e-38 ;  /* 0x0080000008088820 */ /* 0x002fe40000400000 */
.L_x_605:
        /* <DEDUP_REMOVED lines=12> */
[----:B------:R-:W-:Y:S01]  /*0520*/  IMAD R18, R14, R7, RZ ;  /* 0x000000070e127224 */ /* 0x000fe200078e02ff */
[----:B------:R-:W-:Y:S01]  /*0530*/  HFMA2.MMA R19, -RZ, RZ, 0, 0 ;  /* 0x00000000ff137435 */ /* 0x000fe200000001ff */
[----:B------:R-:W-:Y:S02]  /*0540*/  IMAD.IADD R17, R2, 0x1, -R15 ;  /* 0x0000000102117824 */ /* 0x000fe400078e0a0f */
[----:B------:R-:W-:Y:S01]  /*0550*/  IMAD.MOV.U32 R16, RZ, RZ, RZ ;  /* 0x000000ffff107224 */ /* 0x000fe200078e00ff */
[----:B------:R-:W-:-:S03]  /*0560*/  SHF.L.U32 R18, R18, 0x2, RZ ;  /* 0x0000000212127819 */ /* 0x000fc600000006ff */
.L_x_623:
        /* <DEDUP_REMOVED lines=17> */
.L_x_612:
[----:B------:R-:W-:-:S05]  /*0680*/  MOV R22, 0x3fc00000 ;  /* 0x3fc0000000167802 */ /* 0x000fca0000000f00 */
[----:B------:R-:W-:-:S04]  /*0690*/  FFMA.FTZ R22, R21, R22, -2.5 ;  /* 0xc020000015167423 */ /* 0x000fc80000010016 */
[----:B------:R-:W-:-:S04]  /*06a0*/  FMUL.FTZ R22, R21, R22 ;  /* 0x0000001615167220 */ /* 0x000fc80000410000 */
[----:B------:R-:W-:Y:S02]  /*06b0*/  FFMA.FTZ R22, R21, R22, 1 ;  /* 0x3f80000015167423 */ /* 0x000fe40000010016 */
.L_x_613:
[----:B------:R-:W-:Y:S05]  /*06c0*/  BSYNC B3 ;  /* 0x0000000000037941 */ /* 0x000fea0003800000 */
.L_x_611:
[----:B------:R-:W-:Y:S01]  /*06d0*/  IADD3 R21, R16, 0x1, RZ ;  /* 0x0000000110157810 */ /* 0x000fe20007ffe0ff */
[----:B------:R1:W-:Y:S01]  /*06e0*/  STS [R18], R22 ;  /* 0x0000001612007388 */ /* 0x0003e20000000800 */
[----:B------:R-:W-:Y:S04]  /*06f0*/  BSSY B3, `(.L_x_614) ;  /* 0x0000016000037945 */ /* 0x000fe80003800000 */
[----:B------:R-:W2:Y:S02]  /*0700*/  I2F R21, R21 ;  /* 0x0000001500157306 */ /* 0x000ea40000201400 */
[----:B--2---:R-:W-:-:S04]  /*0710*/  FADD.FTZ R24, R6, R21 ;  /* 0x0000001506187221 */ /* 0x004fc80000010000 */
[----:B------:R-:W-:Y:S02]  /*0720*/  FADD.FTZ R25, R24, 0.5 ;  /* 0x3f00000018197421 */ /* 0x000fe40000010000 */
[----:B------:R-:W-:Y:S02]  /*0730*/  FADD.FTZ R24, R22, R19 ;  /* 0x0000001316187221 */ /* 0x000fe40000010000 */
        /* <DEDUP_REMOVED lines=13> */
.L_x_615:
[----:B-1----:R-:W-:-:S10]  /*0810*/  HFMA2.MMA R22, -RZ, RZ, 1.9375, 0 ;  /* 0x3fc00000ff167435 */ /* 0x002fd400000001ff */
[----:B------:R-:W-:-:S04]  /*0820*/  FFMA.FTZ R22, R25, R22, -2.5 ;  /* 0xc020000019167423 */ /* 0x000fc80000010016 */
[----:B------:R-:W-:-:S04]  /*0830*/  FMUL.FTZ R22, R25, R22 ;  /* 0x0000001619167220 */ /* 0x000fc80000410000 */
[----:B------:R-:W-:Y:S02]  /*0840*/  FFMA.FTZ R19, R25, R22, 1 ;  /* 0x3f80000019137423 */ /* 0x000fe40000010016 */
.L_x_616:
[----:B------:R-:W-:Y:S05]  /*0850*/  BSYNC B3 ;  /* 0x0000000000037941 */ /* 0x000fea0003800000 */
.L_x_614:
[----:B------:R-:W-:Y:S01]  /*0860*/  IADD3 R21, R16, 0x2, RZ ;  /* 0x0000000210157810 */ /* 0x000fe20007ffe0ff */
[----:B------:R1:W-:Y:S01]  /*0870*/  STS [R18+0x4], R19 ;  /* 0x0000041312007388 */ /* 0x0003e20000000800 */
[----:B------:R-:W-:Y:S01]  /*0880*/  BSSY B3, `(.L_x_617) ;  /* 0x0000016000037945 */ /* 0x000fe20003800000 */
[----:B------:R-:W-:-:S03]  /*0890*/  FADD.FTZ R24, R24, R19 ;  /* 0x0000001318187221 */ /* 0x000fc60000010000 */
[----:B------:R-:W2:Y:S02]  /*08a0*/  I2F R21, R21 ;  /* 0x0000001500157306 */ /* 0x000ea40000201400 */
[----:B--2---:R-:W-:-:S04]  /*08b0*/  FADD.FTZ R22, R6, R21 ;  /* 0x0000001506167221 */ /* 0x004fc80000010000 */
        /* <DEDUP_REMOVED lines=14> */
.L_x_618:
[----:B-1----:R-:W-:-:S05]  /*09a0*/  MOV R22, 0x3fc00000 ;  /* 0x3fc0000000167802 */ /* 0x002fca0000000f00 */
[----:B------:R-:W-:-:S04]  /*09b0*/  FFMA.FTZ R22, R25, R22, -2.5 ;  /* 0xc020000019167423 */ /* 0x000fc80000010016 */
[----:B------:R-:W-:-:S04]  /*09c0*/  FMUL.FTZ R22, R25, R22 ;  /* 0x0000001619167220 */ /* 0x000fc80000410000 */
[----:B------:R-:W-:Y:S02]  /*09d0*/  FFMA.FTZ R19, R25, R22, 1 ;  /* 0x3f80000019137423 */ /* 0x000fe40000010016 */
.L_x_619:
[----:B------:R-:W-:Y:S05]  /*09e0*/  BSYNC B3 ;  /* 0x0000000000037941 */ /* 0x000fea0003800000 */
.L_x_617:
        /* <DEDUP_REMOVED lines=20> */
.L_x_621:
[----:B-1----:R-:W-:-:S10]  /*0b30*/  HFMA2.MMA R22, -RZ, RZ, 1.9375, 0 ;  /* 0x3fc00000ff167435 */ /* 0x002fd400000001ff */
[----:B------:R-:W-:-:S04]  /*0b40*/  FFMA.FTZ R22, R25, R22, -2.5 ;  /* 0xc020000019167423 */ /* 0x000fc80000010016 */
[----:B------:R-:W-:-:S04]  /*0b50*/  FMUL.FTZ R22, R25, R22 ;  /* 0x0000001619167220 */ /* 0x000fc80000410000 */
[----:B------:R-:W-:Y:S02]  /*0b60*/  FFMA.FTZ R21, R25, R22, 1 ;  /* 0x3f80000019157423 */ /* 0x000fe40000010016 */
.L_x_622:
[----:B------:R-:W-:Y:S05]  /*0b70*/  BSYNC B3 ;  /* 0x0000000000037941 */ /* 0x000fea0003800000 */
.L_x_620:
[----:B------:R-:W-:Y:S01]  /*0b80*/  IADD3 R17, R17, -0x4, RZ ;  /* 0xfffffffc11117810 */ /* 0x000fe20007ffe0ff */
[----:B------:R1:W-:Y:S01]  /*0b90*/  STS [R18+0xc], R21 ;  /* 0x00000c1512007388 */ /* 0x0003e20000000800 */
[----:B------:R-:W-:Y:S01]  /*0ba0*/  IADD3 R22, R18, 0x10, RZ ;  /* 0x0000001012167810 */ /* 0x000fe20007ffe0ff */
[----:B------:R-:W-:Y:S01]  /*0bb0*/  FADD.FTZ R19, R24, R21 ;  /* 0x0000001518137221 */ /* 0x000fe20000010000 */
[----:B------:R-:W-:Y:S02]  /*0bc0*/  ISETP.NE.AND P1, PT, R17, RZ, PT ;  /* 0x000000ff1100720c */ /* 0x000fe40003f25270 */
[----:B------:R-:W-:Y:S01]  /*0bd0*/  IADD3 R16, R16, 0x4, RZ ;  /* 0x0000000410107810 */ /* 0x000fe20007ffe0ff */
[----:B-1----:R-:W-:-:S10]  /*0be0*/  IMAD.MOV.U32 R18, RZ, RZ, R22 ;  /* 0x000000ffff127224 */ /* 0x002fd400078e0016 */
[----:B------:R-:W-:Y:S05]  /*0bf0*/  @P1 BRA `(.L_x_623) ;  /* 0xfffff97000001947 */ /* 0x000fea000383ffff */
.L_x_610:
[----:B------:R-:W-:Y:S05]  /*0c00*/  BSYNC B0 ;  /* 0x0000000000007941 */ /* 0x000fea0003800000 */
.L_x_609:
[----:B------:R-:W-:-:S13]  /*0c10*/  ISETP.NE.AND P1, PT, R15, RZ, PT ;  /* 0x000000ff0f00720c */ /* 0x000fda0003f25270 */
[----:B------:R-:W-:Y:S05]  /*0c20*/  @!P1 BRA `(.L_x_608) ;  /* 0x000001e000009947 */ /* 0x000fea0003800000 */
[----:B------:R-:W-:Y:S02]  /*0c30*/  IMAD R21, R14, R7, RZ ;  /* 0x000000070e157224 */ /* 0x000fe400078e02ff */
.L_x_627:
        /* <DEDUP_REMOVED lines=17> */
.L_x_625:
[----:B------:R-:W-:-:S04]  /*0d50*/  IMAD.MOV.U32 R18, RZ, RZ, 0x3fc00000 ;  /* 0x3fc00000ff127424 */ /* 0x000fc800078e00ff */
[----:B------:R-:W-:-:S04]  /*0d60*/  FFMA.FTZ R18, R17, R18, -2.5 ;  /* 0xc020000011127423 */ /* 0x000fc80000010012 */
[----:B------:R-:W-:-:S04]  /*0d70*/  FMUL.FTZ R18, R17, R18 ;  /* 0x0000001211127220 */ /* 0x000fc80000410000 */
[----:B------:R-:W-:Y:S02]  /*0d80*/  FFMA.FTZ R18, R17, R18, 1 ;  /* 0x3f80000011127423 */ /* 0x000fe40000010012 */
.L_x_626:
[----:B------:R-:W-:Y:S05]  /*0d90*/  BSYNC B0 ;  /* 0x0000000000007941 */ /* 0x000fea0003800000 */
.L_x_624:
[----:B------:R-:W-:Y:S01]  /*0da0*/  IADD3 R17, R21, R16, RZ ;  /* 0x0000001015117210 */ /* 0x000fe20007ffe0ff */
[----:B------:R-:W-:Y:S01]  /*0db0*/  FADD.FTZ R19, R18, R19 ;  /* 0x0000001312137221 */ /* 0x000fe20000010000 */
[----:B------:R-:W-:Y:S02]  /*0dc0*/  IADD3 R15, R15, -0x1, RZ ;  /* 0xffffffff0f0f7810 */ /* 0x000fe40007ffe0ff */
[----:B------:R-:W-:Y:S01]  /*0dd0*/  IADD3 R16, R16, 0x1, RZ ;  /* 0x0000000110107810 */ /* 0x000fe20007ffe0ff */
[----:B------:R1:W-:Y:S01]  /*0de0*/  STS [R17.X4], R18 ;  /* 0x0000001211007388 */ /* 0x0003e20000004800 */
[----:B------:R-:W-:-:S13]  /*0df0*/  ISETP.NE.AND P1, PT, R15, RZ, PT ;  /* 0x000000ff0f00720c */ /* 0x000fda0003f25270 */
[----:B-1----:R-:W-:Y:S05]  /*0e00*/  @P1 BRA `(.L_x_627) ;  /* 0xfffffe3000001947 */ /* 0x002fea000383ffff */
.L_x_608:
[----:B------:R-:W-:Y:S05]  /*0e10*/  BSYNC B1 ;  /* 0x0000000000017941 */ /* 0x000fea0003800000 */
.L_x_607:
[----:B------:R-:W-:Y:S01]  /*0e20*/  BSSY B0, `(.L_x_628) ;  /* 0x000002f000007945 */ /* 0x000fe20003800000 */
[----:B------:R-:W-:Y:S01]  /*0e30*/  IMAD.MOV.U32 R6, RZ, RZ, RZ ;  /* 0x000000ffff067224 */ /* 0x000fe200078e00ff */
[----:B------:R-:W-:Y:S05]  /*0e40*/  @!P0 BRA `(.L_x_629) ;  /* 0x000002c000008947 */ /* 0x000fea0003800000 */
[----:B------:R-:W-:Y:S01]  /*0e50*/  LOP3.LUT R6, RZ, R10, RZ, 0x33, !PT ;  /* 0x0000000aff067212 */ /* 0x000fe200078e33ff */
[----:B------:R-:W-:Y:S01]  /*0e60*/  BSSY B1, `(.L_x_630) ;  /* 0x000001e000017945 */ /* 0x000fe20003800000 */
[----:B------:R-:W-:Y:S02]  /*0e70*/  LOP3.LUT R15, R2, 0x3, RZ, 0xc0, !PT ;  /* 0x00000003020f7812 */ /* 0x000fe400078ec0ff */
[----:B------:R-:W-:-:S04]  /*0e80*/  IADD3 R6, -R6, -0x2, -R23 ;  /* 0xfffffffe06067810 */ /* 0x000fc80007ffe917 */
[----:B------:R-:W-:Y:S01]  /*0e90*/  ISETP.GE.U32.AND P0, PT, R6, 0x3, PT ;  /* 0x000000030600780c */ /* 0x000fe20003f06070 */
[----:B------:R-:W-:-:S12]  /*0ea0*/  HFMA2.MMA R6, -RZ, RZ, 0, 0 ;  /* 0x00000000ff067435 */ /* 0x000fd800000001ff */
[----:B------:R-:W-:Y:S05]  /*0eb0*/  @!P0 BRA `(.L_x_631) ;  /* 0x0000018000008947 */ /* 0x000fea0003800000 */
[----:B------:R-:W-:Y:S01]  /*0ec0*/  FSETP.NEU.FTZ.AND P0, PT, R19, RZ, PT ;  /* 0x000000ff1300720b */ /* 0x000fe20003f1d000 */
[----:B------:R-:W-:Y:S01]  /*0ed0*/  IMAD.IADD R22, R2, 0x1, -R15 ;  /* 0x0000000102167824 */ /* 0x000fe200078e0a0f */
[----:B------:R-:W-:-:S06]  /*0ee0*/  MOV R6, RZ ;  /* 0x000000ff00067202 */ /* 0x000fcc0000000f00 */
.L_x_634:
[----:B------:R-:W-:Y:S01]  /*0ef0*/  IADD3 R22, R22, -0x4, RZ ;  /* 0xfffffffc16167810 */ /* 0x000fe20007ffe0ff */
[----:B------:R-:W-:Y:S03]  /*0f00*/  BSSY B3, `(.L_x_632) ;  /* 0x0000011000037945 */ /* 0x000fe60003800000 */
[----:B------:R-:W-:Y:S01]  /*0f10*/  ISETP.NE.AND P1, PT, R22, RZ, PT ;  /* 0x000000ff1600720c */ /* 0x000fe20003f25270 */
[----:B-1----:R-:W-:Y:S07]  /*0f20*/  @!P0 BRA `(.L_x_633) ;  /* 0x000000e000008947 */ /* 0x002fee0003800000 */
[----:B------:R-:W-:Y:S01]  /*0f30*/  IMAD R25, R14, R7, R6 ;  /* 0x000000070e197224 */ /* 0x000fe200078e0206 */
[----:B------:R-:W1:Y:S04]  /*0f40*/  MUFU.RCP R21, R19 ;  /* 0x0000001300157308 */ /* 0x000e680000001000 */
[----:B------:R-:W1:Y:S04]  /*0f50*/  LDS R8, [R25.X4] ;  /* 0x0000000019087984 */ /* 0x000e680000004800 */
[----:B------:R-:W2:Y:S04]  /*0f60*/  LDS R16, [R25.X4+0x4] ;  /* 0x0000040019107984 */ /* 0x000ea80000004800 */
[----:B------:R-:W3:Y:S04]  /*0f70*/  LDS R17, [R25.X4+0x8] ;  /* 0x0000080019117984 */ /* 0x000ee80000004800 */
[----:B------:R-:W4:Y:S01]  /*0f80*/  LDS R18, [R25.X4+0xc] ;  /* 0x00000c0019127984 */ /* 0x000f220000004800 */
[----:B-1----:R-:W-:-:S02]  /*0f90*/  FMUL.FTZ R8, R8, R21 ;  /* 0x0000001508087220 */ /* 0x002fc40000410000 */
[----:B--2---:R-:W-:-:S03]  /*0fa0*/  FMUL.FTZ R16, R16, R21 ;  /* 0x0000001510107220 */ /* 0x004fc60000410000 */
[----:B------:R1:W-:Y:S01]  /*0fb0*/  STS [R25.X4], R8 ;  /* 0x0000000819007388 */ /* 0x0003e20000004800 */
[----:B---3--:R-:W-:-:S03]  /*0fc0*/  FMUL.FTZ R17, R17, R21 ;  /* 0x0000001511117220 */ /* 0x008fc60000410000 */
[----:B------:R1:W-:Y:S01]  /*0fd0*/  STS [R25.X4+0x4], R16 ;  /* 0x0000041019007388 */ /* 0x0003e20000004800 */
[----:B----4-:R-:W-:-:S03]  /*0fe0*/  FMUL.FTZ R18, R18, R21 ;  /* 0x0000001512127220 */ /* 0x010fc60000410000 */
[----:B------:R1:W-:Y:S04]  /*0ff0*/  STS [R25.X4+0x8], R17 ;  /* 0x0000081119007388 */ /* 0x0003e80000004800 */
[----:B------:R1:W-:Y:S02]  /*1000*/  STS [R25.X4+0xc], R18 ;  /* 0x00000c1219007388 */ /* 0x0003e40000004800 */
.L_x_633:
[----:B------:R-:W-:Y:S05]  /*1010*/  BSYNC B3 ;  /* 0x0000000000037941 */ /* 0x000fea0003800000 */
.L_x_632:
[----:B------:R-:W-:Y:S01]  /*1020*/  IADD3 R6, R6, 0x4, RZ ;  /* 0x0000000406067810 */ /* 0x000fe20007ffe0ff */
[----:B------:R-:W-:Y:S05]  /*1030*/  @P1 BRA `(.L_x_634) ;  /* 0xfffffeb000001947 */ /* 0x000fea000383ffff */
.L_x_631:
[----:B------:R-:W-:Y:S05]  /*1040*/  BSYNC B1 ;  /* 0x0000000000017941 */ /* 0x000fea0003800000 */
.L_x_630:
[----:B------:R-:W-:-:S13]  /*1050*/  ISETP.NE.AND P0, PT, R15, RZ, PT ;  /* 0x000000ff0f00720c */ /* 0x000fda0003f05270 */
[----:B------:R-:W-:Y:S05]  /*1060*/  @!P0 BRA `(.L_x_629) ;  /* 0x000000a000008947 */ /* 0x000fea0003800000 */
[----:B------:R-:W-:-:S13]  /*1070*/  FSETP.NEU.FTZ.AND P1, PT, R19, RZ, PT ;  /* 0x000000ff1300720b */ /* 0x000fda0003f3d000 */
[----:B------:R-:W2:Y:S02]  /*1080*/  @P1 MUFU.RCP R19, R19 ;  /* 0x0000001300131308 */ /* 0x000ea40000001000 */
.L_x_635:
[----:B-1----:R-:W-:Y:S01]  /*1090*/  @P1 IMAD R17, R14, R7, R6 ;  /* 0x000000070e111224 */ /* 0x002fe200078e0206 */
[----:B------:R-:W-:Y:S02]  /*10a0*/  IADD3 R15, R15, -0x1, RZ ;  /* 0xffffffff0f0f7810 */ /* 0x000fe40007ffe0ff */
[----:B------:R-:W-:Y:S02]  /*10b0*/  IADD3 R6, R6, 0x1, RZ ;  /* 0x0000000106067810 */ /* 0x000fe40007ffe0ff */
[----:B------:R-:W1:Y:S01]  /*10c0*/  @P1 LDS R8, [R17.X4] ;  /* 0x0000000011081984 */ /* 0x000e620000004800 */
[----:B------:R-:W-:Y:S01]  /*10d0*/  ISETP.NE.AND P0, PT, R15, RZ, PT ;  /* 0x000000ff0f00720c */ /* 0x000fe20003f05270 */
[----:B-12---:R-:W-:-:S05]  /*10e0*/  @P1 FMUL.FTZ R8, R8, R19 ;  /* 0x0000001308081220 */ /* 0x006fca0000410000 */
[----:B------:R1:W-:Y:S07]  /*10f0*/  @P1 STS [R17.X4], R8 ;  /* 0x0000000811001388 */ /* 0x0003ee0000004800 */
[----:B------:R-:W-:Y:S05]  /*1100*/  @P0 BRA `(.L_x_635) ;  /* 0xffffff8000000947 */ /* 0x000fea000383ffff */
.L_x_629:
[----:B------:R-:W-:Y:S05]  /*1110*/  BSYNC B0 ;  /* 0x0000000000007941 */ /* 0x000fea0003800000 */
.L_x_628:
[----:B------:R-:W-:-:S13]  /*1120*/  ISETP.GE.AND P0, PT, R5, R6, PT ;  /* 0x000000060500720c */ /* 0x000fda0003f06270 */
[----:B------:R-:W-:Y:S05]  /*1130*/  @!P0 BRA `(.L_x_604) ;  /* 0x0000019000008947 */ /* 0x000fea0003800000 */
[----:B-1----:R-:W-:Y:S01]  /*1140*/  IADD3 R8, -R6, 0x1, R5 ;  /* 0x0000000106087810 */ /* 0x002fe20007ffe105 */
[----:B------:R-:W-:Y:S01]  /*1150*/  IMAD.IADD R15, R5, 0x1, -R6 ;  /* 0x00000001050f7824 */ /* 0x000fe200078e0a06 */
[----:B------:R-:W-:Y:S02]  /*1160*/  BSSY B0, `(.L_x_636) ;  /* 0x000000b000007945 */ /* 0x000fe40003800000 */
[----:B------:R-:W-:Y:S02]  /*1170*/  LOP3.LUT P0, R8, R8, 0x3, RZ, 0xc0, !PT ;  /* 0x0000000308087812 */ /* 0x000fe4000780c0ff */
[----:B------:R-:W-:-:S11]  /*1180*/  ISETP.GE.U32.AND P1, PT, R15, 0x3, PT ;  /* 0x000000030f00780c */ /* 0x000fd60003f26070 */
[----:B------:R-:W-:Y:S05]  /*1190*/  @!P0 BRA `(.L_x_637) ;  /* 0x0000007000008947 */ /* 0x000fea0003800000 */
[----:B------:R-:W-:-:S05]  /*11a0*/  IMAD R17, R14, R7, RZ ;  /* 0x000000070e117224 */ /* 0x000fca00078e02ff */
.L_x_638:
[----:B------:R-:W-:Y:S02]  /*11b0*/  IADD3 R15, R17, R6, RZ ;  /* 0x00000006110f7210 */ /* 0x000fe40007ffe0ff */
[----:B------:R-:W-:Y:S02]  /*11c0*/  IADD3 R8, R8, -0x1, RZ ;  /* 0xffffffff08087810 */ /* 0x000fe40007ffe0ff */
[----:B------:R-:W-:Y:S01]  /*11d0*/  IADD3 R6, R6, 0x1, RZ ;  /* 0x0000000106067810 */ /* 0x000fe20007ffe0ff */
[----:B------:R1:W-:Y:S01]  /*11e0*/  STS [R15.X4], RZ ;  /* 0x000000ff0f007388 */ /* 0x0003e20000004800 */
[----:B------:R-:W-:-:S13]  /*11f0*/  ISETP.NE.AND P0, PT, R8, RZ, PT ;  /* 0x000000ff0800720c */ /* 0x000fda0003f05270 */
[----:B-1----:R-:W-:Y:S05]  /*1200*/  @P0 BRA `(.L_x_638) ;  /* 0xffffffa000000947 */ /* 0x002fea000383ffff */
.L_x_637:
[----:B------:R-:W-:Y:S05]  /*1210*/  BSYNC B0 ;  /* 0x0000000000007941 */ /* 0x000fea0003800000 */
.L_x_636:
[----:B------:R-:W-:Y:S05]  /*1220*/  @!P1 BRA `(.L_x_604) ;  /* 0x000000a000009947 */ /* 0x000fea0003800000 */
[----:B------:R-:W-:-:S04]  /*1230*/  IMAD R15, R14, R7, RZ ;  /* 0x000000070e0f7224 */ /* 0x000fc800078e02ff */
.L_x_639:
[----:B-1----:R-:W-:Y:S01]  /*1240*/  IMAD.IADD R16, R15, 0x1, R6 ;  /* 0x000000010f107824 */ /* 0x002fe200078e0206 */
        /* <DEDUP_REMOVED lines=8> */
.L_x_604:
[----:B------:R-:W-:Y:S05]  /*12d0*/  BSYNC B2 ;  /* 0x0000000000027941 */ /* 0x000fea0003800000 */
.L_x_603:
[C---:B------:R-:W-:Y:S01]  /*12e0*/  ISETP.NE.AND P0, PT, R7.reuse, RZ, PT ;  /* 0x000000ff0700720c */ /* 0x040fe20003f05270 */
[----:B------:R-:W-:Y:S01]  /*12f0*/  IMAD R6, R14, c[0x0][0x0], RZ ;  /* 0x000000000e067a24 */ /* 0x000fe200078e02ff */
[----:B------:R-:W-:Y:S01]  /*1300*/  IADD3 R5, R7, c[0x0][0x4], RZ ;  /* 0x0000010007057a10 */ /* 0x000fe20007ffe0ff */
[----:B------:R-:W-:Y:S01]  /*1310*/  BSSY B2, `(.L_x_640) ;  /* 0x0000102000027945 */ /* 0x000fe20003800000 */
[----:B------:R-:W-:-:S03]  /*1320*/  IADD3 R15, R12, 0x1, RZ ;  /* 0x000000010c0f7810 */ /* 0x000fc60007ffe0ff */
[----:B------:R-:W-:Y:S02]  /*1330*/  IMAD R5, R4, c[0x0][0x0], R5 ;  /* 0x0000000004057a24 */ /* 0x000fe400078e0205 */
[C-C-:B------:R-:W-:Y:S02]  /*1340*/  IMAD R4, R15.reuse, R4, R6.reuse ;  /* 0x000000040f047224 */ /* 0x140fe400078e0206 */
[----:B------:R-:W-:-:S03]  /*1350*/  IMAD R5, R15, R5, R6 ;  /* 0x000000050f057224 */ /* 0x000fc600078e0206 */
[----:B------:R-:W-:Y:S01]  /*1360*/  SHF.L.U32 R6, R4, 0x2, RZ ;  /* 0x0000000204067819 */ /* 0x000fe200000006ff */
[----:B------:R-:W-:Y:S05]  /*1370*/  @P0 BRA `(.L_x_641) ;  /* 0x00000fb000000947 */ /* 0x000fea0003800000 */
[----:B-1----:R-:W-:Y:S01]  /*1380*/  IMAD.MOV.U32 R17, RZ, RZ, c[0x0][0x160] ;  /* 0x00005800ff117624 */ /* 0x002fe200078e00ff */
[----:B------:R-:W1:Y:S01]  /*1390*/  I2F R16, R0 ;  /* 0x0000000000107306 */ /* 0x000e620000201400 */
[----:B------:R-:W-:-:S03]  /*13a0*/  MOV R8, 0x3f800000 ;  /* 0x3f80000000087802 */ /* 0x000fc60000000f00 */
[----:B------:R-:W-:Y:S01]  /*13b0*/  FSETP.GE.FTZ.AND P0, PT, R17, 1, PT ;  /* 0x3f8000001100780b */ /* 0x000fe20003f16000 */
[----:B-1----:R-:W-:-:S12]  /*13c0*/  FFMA.FTZ R13, -R13, c[0x0][0x160], R16 ;  /* 0x000058000d0d7a23 */ /* 0x002fd80000010110 */
[----:B------:R-:W-:Y:S05]  /*13d0*/  @!P0 BRA `(.L_x_642) ;  /* 0x0000012000008947 */ /* 0x000fea0003800000 */
[----:B------:R-:W-:-:S06]  /*13e0*/  FMUL.FTZ R16, R17, 1 ;  /* 0x3f80000011107820 */ /* 0x000fcc0000410000 */
[----:B------:R-:W1:Y:S08]  /*13f0*/  F2F.F64.F32 R16, R16 ;  /* 0x0000001000107310 */ /* 0x000e700000201800 */
[----:B-1----:R-:W1:Y:S01]  /*1400*/  MUFU.RCP64H R19, R17 ;  /* 0x0000001100137308 */ /* 0x002e620000001800 */
[----:B------:R-:W-:-:S04]  /*1410*/  IADD3 R18, R17, 0x300402, RZ ;  /* 0x0030040211127810 */ /* 0x000fc80007ffe0ff */
[----:B------:R-:W-:Y:S02]  /*1420*/  FSETP.GEU.AND P0, PT, |R18|, 5.8789094863358348022e-39, PT ;  /* 0x004004021200780b */ /* 0x000fe40003f0e200 */
[----:B-1----:R-:W1:-:S06]  /*1430*/  DFMA R24, -R16, R18, 1 ;  /* 0x3ff000001018742b */ /* 0x002e4c0000000112 */
[----:B-1----:R-:W1:-:S06]  /*1440*/  DFMA R24, R24, R24, R24 ;  /* 0x000000181818722b */ /* 0x002e4c0000000018 */
[----:B-1----:R-:W1:-:S06]  /*1450*/  DFMA R24, R18, R24, R18 ;  /* 0x000000181218722b */ /* 0x002e4c0000000012 */
[----:B01----:R-:W0:-:S06]  /*1460*/  DFMA R26, -R16, R24, 1 ;  /* 0x3ff00000101a742b */ /* 0x003e0c0000000118 */
[----:B0-----:R0:W1:Y:S01]  /*1470*/  DFMA R24, R24, R26, R24 ;  /* 0x0000001a1818722b */ /* 0x0010620000000018 */
[----:B------:R-:W-:Y:S05]  /*1480*/  @P0 BRA `(.L_x_643) ;  /* 0x0000004000000947 */ /* 0x000fea0003800000 */
[----:B------:R-:W-:-:S04]  /*1490*/  LOP3.LUT R8, R17, 0x7fffffff, RZ, 0xc0, !PT ;  /* 0x7fffffff11087812 */ /* 0x000fc800078ec0ff */
[----:B------:R-:W-:Y:S02]  /*14a0*/  IADD3 R21, R8, -0x100000, RZ ;  /* 0xfff0000008157810 */ /* 0x000fe40007ffe0ff */
[----:B------:R-:W-:Y:S02]  /*14b0*/  MOV R8, 0x14d0 ;  /* 0x000014d000087802 */ /* 0x000fe40000000f00 */
[----:B01----:R-:W-:Y:S05]  /*14c0*/  CALL.REL.NOINC `($__internal_7_$__cuda_sm20_dblrcp_rn_slowpath_v3) ;  /* 0x0000294000007944 */ /* 0x003fea0003c00000 */
.L_x_643:
[----:B-1----:R-:W1:Y:S01]  /*14d0*/  F2F.F32.F64 R8, R24 ;  /* 0x0000001800087310 */ /* 0x002e620000301000 */
[----:B------:R-:W1:-:S14]  /*14e0*/  DSETP.GEU.AND P0, PT, |R24|, c[0x2][0x0], PT ;  /* 0x008000001800762a */ /* 0x000e5c0003f0e200 */
[----:B-1----:R-:W-:Y:S02]  /*14f0*/  @!P0 FMUL R8, R8, 1.175494350822287508e-38 ;  /* 0x0080000008088820 */ /* 0x002fe40000400000 */
.L_x_642:
        /* <DEDUP_REMOVED lines=12> */
[----:B------:R-:W-:Y:S01]  /*15c0*/  HFMA2.MMA R17, -RZ, RZ, 0, 0 ;  /* 0x00000000ff117435 */ /* 0x000fe200000001ff */
[----:B------:R-:W-:Y:S01]  /*15d0*/  IADD3 R18, R3, -R16, RZ ;  /* 0x8000001003127210 */ /* 0x000fe20007ffe0ff */
[----:B------:R-:W-:Y:S02]  /*15e0*/  IMAD.MOV.U32 R21, RZ, RZ, RZ ;  /* 0x000000ffff157224 */ /* 0x000fe400078e00ff */
[----:B------:R-:W-:Y:S02]  /*15f0*/  IMAD.MOV.U32 R19, RZ, RZ, R6 ;  /* 0x000000ffff137224 */ /* 0x000fe400078e0006 */
.L_x_660:
        /* <DEDUP_REMOVED lines=17> */
.L_x_649:
[----:B------:R-:W-:-:S04]  /*1710*/  IMAD.MOV.U32 R22, RZ, RZ, 0x3fc00000 ;  /* 0x3fc00000ff167424 */ /* 0x000fc800078e00ff */
[----:B------:R-:W-:-:S04]  /*1720*/  FFMA.FTZ R22, R25, R22, -2.5 ;  /* 0xc020000019167423 */ /* 0x000fc80000010016 */
[----:B------:R-:W-:-:S04]  /*1730*/  FMUL.FTZ R22, R25, R22 ;  /* 0x0000001619167220 */ /* 0x000fc80000410000 */
[----:B------:R-:W-:Y:S02]  /*1740*/  FFMA.FTZ R22, R25, R22, 1 ;  /* 0x3f80000019167423 */ /* 0x000fe40000010016 */
.L_x_650:
[----:B------:R-:W-:Y:S05]  /*1750*/  BSYNC B3 ;  /* 0x0000000000037941 */ /* 0x000fea0003800000 */
.L_x_648:
[----:B------:R-:W-:Y:S01]  /*1760*/  IADD3 R24, R17, 0x1, RZ ;  /* 0x0000000111187810 */ /* 0x000fe20007ffe0ff */
[----:B------:R1:W-:Y:S01]  /*1770*/  STS [R19], R22 ;  /* 0x0000001613007388 */ /* 0x0003e20000000800 */
[----:B------:R-:W-:Y:S01]  /*1780*/  BSSY B3, `(.L_x_651) ;  /* 0x0000016000037945 */ /* 0x000fe20003800000 */
[----:B0-----:R-:W-:-:S03]  /*1790*/  FADD.FTZ R27, R22, R21 ;  /* 0x00000015161b7221 */ /* 0x001fc60000010000 */
        /* <DEDUP_REMOVED lines=9> */
[----:B------:R-:W-:-:S12]  /*1830*/  HFMA2.MMA R22, -RZ, RZ, 0, 0 ;  /* 0x00000000ff167435 */ /* 0x000fd800000001ff */
[----:B------:R-:W-:Y:S05]  /*1840*/  @P1 BRA `(.L_x_653) ;  /* 0x0000009000001947 */ /* 0x000fea0003800000 */
[----:B------:R-:W-:-:S04]  /*1850*/  FADD.FTZ R22, R25, -5 ;  /* 0xc0a0000019167421 */ /* 0x000fc80000010000 */
[----:B------:R-:W-:-:S04]  /*1860*/  FFMA.FTZ R22, R25, R22, 8 ;  /* 0x4100000019167423 */ /* 0x000fc80000010016 */
[----:B------:R-:W-:-:S04]  /*1870*/  FFMA.FTZ R22, R25, R22, -4 ;  /* 0xc080000019167423 */ /* 0x000fc80000010016 */
[----:B------:R-:W-:Y:S01]  /*1880*/  FMUL.FTZ R22, R22, -0.5 ;  /* 0xbf00000016167820 */ /* 0x000fe20000410000 */
[----:B------:R-:W-:Y:S05]  /*1890*/  BRA `(.L_x_653) ;  /* 0x0000004000007947 */ /* 0x000fea0003800000 */
.L_x_652:
[----:B-1----:R-:W-:-:S04]  /*18a0*/  IMAD.MOV.U32 R22, RZ, RZ, 0x3fc00000 ;  /* 0x3fc00000ff167424 */ /* 0x002fc800078e00ff */
[----:B------:R-:W-:-:S04]  /*18b0*/  FFMA.FTZ R22, R25, R22, -2.5 ;  /* 0xc020000019167423 */ /* 0x000fc80000010016 */
[----:B------:R-:W-:-:S04]  /*18c0*/  FMUL.FTZ R22, R25, R22 ;  /* 0x0000001619167220 */ /* 0x000fc80000410000 */
[----:B------:R-:W-:Y:S02]  /*18d0*/  FFMA.FTZ R22, R25, R22, 1 ;  /* 0x3f80000019167423 */ /* 0x000fe40000010016 */
.L_x_653:
[----:B------:R-:W-:Y:S05]  /*18e0*/  BSYNC B3 ;  /* 0x0000000000037941 */ /* 0x000fea0003800000 */
.L_x_651:
        /* <DEDUP_REMOVED lines=20> */
.L_x_655:
[----:B0-----:R-:W-:-:S04]  /*1a30*/  IMAD.MOV.U32 R22, RZ, RZ, 0x3fc00000 ;  /* 0x3fc00000ff167424 */ /* 0x001fc800078e00ff */
[----:B------:R-:W-:-:S04]  /*1a40*/  FFMA.FTZ R22, R25, R22, -2.5 ;  /* 0xc020000019167423 */ /* 0x000fc80000010016 */
[----:B------:R-:W-:-:S04]  /*1a50*/  FMUL.FTZ R22, R25, R22 ;  /* 0x0000001619167220 */ /* 0x000fc80000410000 */
[----:B------:R-:W-:Y:S02]  /*1a60*/  FFMA.FTZ R22, R25, R22, 1 ;  /* 0x3f80000019167423 */ /* 0x000fe40000010016 */
.L_x_656:
[----:B------:R-:W-:Y:S05]  /*1a70*/  BSYNC B3 ;  /* 0x0000000000037941 */ /* 0x000fea0003800000 */
.L_x_654:
        /* <DEDUP_REMOVED lines=20> */
.L_x_658:
[----:B0-----:R-:W-:-:S04]  /*1bc0*/  IMAD.MOV.U32 R22, RZ, RZ, 0x3fc00000 ;  /* 0x3fc00000ff167424 */ /* 0x001fc800078e00ff */
[----:B------:R-:W-:-:S04]  /*1bd0*/  FFMA.FTZ R22, R25, R22, -2.5 ;  /* 0xc020000019167423 */ /* 0x000fc80000010016 */
[----:B------:R-:W-:-:S04]  /*1be0*/  FMUL.FTZ R22, R25, R22 ;  /* 0x0000001619167220 */ /* 0x000fc80000410000 */
[----:B------:R-:W-:Y:S02]  /*1bf0*/  FFMA.FTZ R22, R25, R22, 1 ;  /* 0x3f80000019167423 */ /* 0x000fe40000010016 */
.L_x_659:
[----:B------:R-:W-:Y:S05]  /*1c00*/  BSYNC B3 ;  /* 0x0000000000037941 */ /* 0x000fea0003800000 */
.L_x_657:
[----:B------:R-:W-:Y:S01]  /*1c10*/  IADD3 R18, R18, -0x4, RZ ;  /* 0xfffffffc12127810 */ /* 0x000fe20007ffe0ff */
[----:B------:R0:W-:Y:S01]  /*1c20*/  STS [R19+0xc], R22 ;  /* 0x00000c1613007388 */ /* 0x0001e20000000800 */
[----:B------:R-:W-:Y:S01]  /*1c30*/  IADD3 R24, R19, 0x10, RZ ;  /* 0x0000001013187810 */ /* 0x000fe20007ffe0ff */
[----:B------:R-:W-:Y:S01]  /*1c40*/  FADD.FTZ R21, R27, R22 ;  /* 0x000000161b157221 */ /* 0x000fe20000010000 */
[----:B------:R-:W-:Y:S02]  /*1c50*/  ISETP.NE.AND P1, PT, R18, RZ, PT ;  /* 0x000000ff1200720c */ /* 0x000fe40003f25270 */
[----:B------:R-:W-:Y:S02]  /*1c60*/  IADD3 R17, R17, 0x4, RZ ;  /* 0x0000000411117810 */ /* 0x000fe40007ffe0ff */
[----:B0-----:R-:W-:-:S09]  /*1c70*/  MOV R19, R24 ;  /* 0x0000001800137202 */ /* 0x001fd20000000f00 */
[----:B------:R-:W-:Y:S05]  /*1c80*/  @P1 BRA `(.L_x_660) ;  /* 0xfffff97000001947 */ /* 0x000fea000383ffff */
.L_x_647:
[----:B------:R-:W-:Y:S05]  /*1c90*/  BSYNC B0 ;  /* 0x0000000000007941 */ /* 0x000fea0003800000 */
.L_x_646:
[----:B------:R-:W-:-:S13]  /*1ca0*/  ISETP.NE.AND P1, PT, R16, RZ, PT ;  /* 0x000000ff1000720c */ /* 0x000fda0003f25270 */
[----:B------:R-:W-:Y:S05]  /*1cb0*/  @!P1 BRA `(.L_x_645) ;  /* 0x000001d000009947 */ /* 0x000fea0003800000 */
.L_x_664:
        /* <DEDUP_REMOVED lines=17> */
.L_x_662:
[----:B------:R-:W-:-:S04]  /*1dd0*/  IMAD.MOV.U32 R18, RZ, RZ, 0x3fc00000 ;  /* 0x3fc00000ff127424 */ /* 0x000fc800078e00ff */
[----:B------:R-:W-:-:S04]  /*1de0*/  FFMA.FTZ R18, R19, R18, -2.5 ;  /* 0xc020000013127423 */ /* 0x000fc80000010012 */
[----:B------:R-:W-:-:S04]  /*1df0*/  FMUL.FTZ R18, R19, R18 ;  /* 0x0000001213127220 */ /* 0x000fc80000410000 */
[----:B------:R-:W-:Y:S02]  /*1e00*/  FFMA.FTZ R18, R19, R18, 1 ;  /* 0x3f80000013127423 */ /* 0x000fe40000010012 */
.L_x_663:
[----:B------:R-:W-:Y:S05]  /*1e10*/  BSYNC B0 ;  /* 0x0000000000007941 */ /* 0x000fea0003800000 */
.L_x_661:
[C---:B------:R-:W-:Y:S01]  /*1e20*/  LEA R19, R17.reuse, R6, 0x2 ;  /* 0x0000000611137211 */ /* 0x040fe200078e10ff */
[----:B------:R-:W-:Y:S01]  /*1e30*/  FADD.FTZ R21, R18, R21 ;  /* 0x0000001512157221 */ /* 0x000fe20000010000 */
[----:B------:R-:W-:Y:S02]  /*1e40*/  IADD3 R16, R16, -0x1, RZ ;  /* 0xffffffff10107810 */ /* 0x000fe40007ffe0ff */
[----:B------:R-:W-:Y:S01]  /*1e50*/  IADD3 R17, R17, 0x1, RZ ;  /* 0x0000000111117810 */ /* 0x000fe20007ffe0ff */
[----:B------:R1:W-:Y:S01]  /*1e60*/  STS [R19], R18 ;  /* 0x0000001213007388 */ /* 0x0003e20000000800 */
[----:B------:R-:W-:-:S13]  /*1e70*/  ISETP.NE.AND P1, PT, R16, RZ, PT ;  /* 0x000000ff1000720c */ /* 0x000fda0003f25270 */
[----:B-1----:R-:W-:Y:S05]  /*1e80*/  @P1 BRA `(.L_x_664) ;  /* 0xfffffe3000001947 */ /* 0x002fea000383ffff */
.L_x_645:
[----:B------:R-:W-:Y:S05]  /*1e90*/  BSYNC B1 ;  /* 0x0000000000017941 */ /* 0x000fea0003800000 */
.L_x_644:
[----:B------:R-:W-:Y:S01]  /*1ea0*/  BSSY B0, `(.L_x_665) ;  /* 0x000002f000007945 */ /* 0x000fe20003800000 */
[----:B------:R-:W-:Y:S01]  /*1eb0*/  MOV R13, RZ ;  /* 0x000000ff000d7202 */ /* 0x000fe20000000f00 */
[----:B------:R-:W-:Y:S05]  /*1ec0*/  @!P0 BRA `(.L_x_666) ;  /* 0x000002c000008947 */ /* 0x000fea0003800000 */
[----:B------:R-:W-:Y:S01]  /*1ed0*/  LOP3.LUT R13, RZ, R11, RZ, 0x33, !PT ;  /* 0x0000000bff0d7212 */ /* 0x000fe200078e33ff */
[----:B------:R-:W-:Y:S01]  /*1ee0*/  BSSY B1, `(.L_x_667) ;  /* 0x000001e000017945 */ /* 0x000fe20003800000 */
[----:B------:R-:W-:Y:S02]  /*1ef0*/  LOP3.LUT R8, R3, 0x3, RZ, 0xc0, !PT ;  /* 0x0000000303087812 */ /* 0x000fe400078ec0ff */
[----:B------:R-:W-:-:S04]  /*1f00*/  IADD3 R13, -R13, -0x2, -R0 ;  /* 0xfffffffe0d0d7810 */ /* 0x000fc80007ffe900 */
[----:B------:R-:W-:Y:S01]  /*1f10*/  ISETP.GE.U32.AND P0, PT, R13, 0x3, PT ;  /* 0x000000030d00780c */ /* 0x000fe20003f06070 */
[----:B------:R-:W-:-:S12]  /*1f20*/  IMAD.MOV.U32 R13, RZ, RZ, RZ ;  /* 0x000000ffff0d7224 */ /* 0x000fd800078e00ff */
[----:B------:R-:W-:Y:S05]  /*1f30*/  @!P0 BRA `(.L_x_668) ;  /* 0x0000018000008947 */ /* 0x000fea0003800000 */
[----:B------:R-:W-:Y:S01]  /*1f40*/  HFMA2.MMA R13, -RZ, RZ, 0, 0 ;  /* 0x00000000ff0d7435 */ /* 0x000fe200000001ff */
[----:B------:R-:W-:Y:S02]  /*1f50*/  FSETP.NEU.FTZ.AND P0, PT, R21, RZ, PT ;  /* 0x000000ff1500720b */ /* 0x000fe40003f1d000 */
[----:B0-----:R-:W-:-:S06]  /*1f60*/  IADD3 R26, R3, -R8, RZ ;  /* 0x80000008031a7210 */ /* 0x001fcc0007ffe0ff */
.L_x_671:
[----:B------:R-:W-:Y:S01]  /*1f70*/  IADD3 R26, R26, -0x4, RZ ;  /* 0xfffffffc1a1a7810 */ /* 0x000fe20007ffe0ff */
[----:B------:R-:W-:Y:S03]  /*1f80*/  BSSY B3, `(.L_x_669) ;  /* 0x0000011000037945 */ /* 0x000fe60003800000 */
[----:B------:R-:W-:Y:S01]  /*1f90*/  ISETP.NE.AND P1, PT, R26, RZ, PT ;  /* 0x000000ff1a00720c */ /* 0x000fe20003f25270 */
[----:B0-----:R-:W-:Y:S07]  /*1fa0*/  @!P0 BRA `(.L_x_670) ;  /* 0x000000e000008947 */ /* 0x001fee0003800000 */
[----:B------:R-:W-:Y:S01]  /*1fb0*/  IMAD R16, R13, 0x4, R6 ;  /* 0x000000040d107824 */ /* 0x000fe200078e0206 */
[----:B------:R-:W0:Y:S04]  /*1fc0*/  MUFU.RCP R27, R21 ;  /* 0x00000015001b7308 */ /* 0x000e280000001000 */
[----:B------:R-:W0:Y:S04]  /*1fd0*/  LDS R17, [R16] ;  /* 0x0000000010117984 */ /* 0x000e280000000800 */
[----:B------:R-:W1:Y:S04]  /*1fe0*/  LDS R18, [R16+0x4] ;  /* 0x0000040010127984 */ /* 0x000e680000000800 */
[----:B------:R-:W2:Y:S04]  /*1ff0*/  LDS R22, [R16+0x8] ;  /* 0x0000080010167984 */ /* 0x000ea80000000800 */
[----:B------:R-:W3:Y:S01]  /*2000*/  LDS R24, [R16+0xc] ;  /* 0x00000c0010187984 */ /* 0x000ee20000000800 */
[----:B0-----:R-:W-:-:S02]  /*2010*/  FMUL.FTZ R17, R17, R27 ;  /* 0x0000001b11117220 */ /* 0x001fc40000410000 */
[----:B-1----:R-:W-:-:S03]  /*2020*/  FMUL.FTZ R19, R18, R27 ;  /* 0x0000001b12137220 */ /* 0x002fc60000410000 */
[----:B------:R0:W-:Y:S01]  /*2030*/  STS [R16], R17 ;  /* 0x0000001110007388 */ /* 0x0001e20000000800 */
[----:B--2---:R-:W-:-:S03]  /*2040*/  FMUL.FTZ R25, R22, R27 ;  /* 0x0000001b16197220 */ /* 0x004fc60000410000 */
[----:B------:R0:W-:Y:S01]  /*2050*/  STS [R16+0x4], R19 ;  /* 0x0000041310007388 */ /* 0x0001e20000000800 */
[----:B---3--:R-:W-:-:S03]  /*2060*/  FMUL.FTZ R27, R24, R27 ;  /* 0x0000001b181b7220 */ /* 0x008fc60000410000 */
[----:B------:R0:W-:Y:S04]  /*2070*/  STS [R16+0x8], R25 ;  /* 0x0000081910007388 */ /* 0x0001e80000000800 */
[----:B------:R0:W-:Y:S02]  /*2080*/  STS [R16+0xc], R27 ;  /* 0x00000c1b10007388 */ /* 0x0001e40000000800 */
.L_x_670:
[----:B------:R-:W-:Y:S05]  /*2090*/  BSYNC B3 ;  /* 0x0000000000037941 */ /* 0x000fea0003800000 */
.L_x_669:
[----:B------:R-:W-:Y:S01]  /*20a0*/  IADD3 R13, R13, 0x4, RZ ;  /* 0x000000040d0d7810 */ /* 0x000fe20007ffe0ff */
[----:B------:R-:W-:Y:S05]  /*20b0*/  @P1 BRA `(.L_x_671) ;  /* 0xfffffeb000001947 */ /* 0x000fea000383ffff */
.L_x_668:
[----:B------:R-:W-:Y:S05]  /*20c0*/  BSYNC B1 ;  /* 0x0000000000017941 */ /* 0x000fea0003800000 */
.L_x_667:
[----:B------:R-:W-:-:S13]  /*20d0*/  ISETP.NE.AND P0, PT, R8, RZ, PT ;  /* 0x000000ff0800720c */ /* 0x000fda0003f05270 */
[----:B------:R-:W-:Y:S05]  /*20e0*/  @!P0 BRA `(.L_x_666) ;  /* 0x000000a000008947 */ /* 0x000fea0003800000 */
[----:B------:R-:W-:-:S13]  /*20f0*/  FSETP.NEU.FTZ.AND P1, PT, R21, RZ, PT ;  /* 0x000000ff1500720b */ /* 0x000fda0003f3d000 */
[----:B------:R1:W2:Y:S02]  /*2100*/  @P1 MUFU.RCP R18, R21 ;  /* 0x0000001500121308 */ /* 0x0002a40000001000 */
.L_x_672:
[C---:B0-----:R-:W-:Y:S02]  /*2110*/  @P1 LEA R16, R13.reuse, R6, 0x2 ;  /* 0x000000060d101211 */ /* 0x041fe400078e10ff */
[----:B------:R-:W-:Y:S02]  /*2120*/  IADD3 R8, R8, -0x1, RZ ;  /* 0xffffffff08087810 */ /* 0x000fe40007ffe0ff */
[----:B------:R-:W-:Y:S01]  /*2130*/  IADD3 R13, R13, 0x1, RZ ;  /* 0x000000010d0d7810 */ /* 0x000fe20007ffe0ff */
[----:B------:R-:W0:Y:S01]  /*2140*/  @P1 LDS R17, [R16] ;  /* 0x0000000010111984 */ /* 0x000e220000000800 */
[----:B------:R-:W-:Y:S01]  /*2150*/  ISETP.NE.AND P0, PT, R8, RZ, PT ;  /* 0x000000ff0800720c */ /* 0x000fe20003f05270 */
[----:B0-2---:R-:W-:-:S05]  /*2160*/  @P1 FMUL.FTZ R17, R17, R18 ;  /* 0x0000001211111220 */ /* 0x005fca0000410000 */
[----:B------:R0:W-:Y:S07]  /*2170*/  @P1 STS [R16], R17 ;  /* 0x0000001110001388 */ /* 0x0001ee0000000800 */
[----:B------:R-:W-:Y:S05]  /*2180*/  @P0 BRA `(.L_x_672) ;  /* 0xffffff8000000947 */ /* 0x000fea000383ffff */
.L_x_666:
[----:B------:R-:W-:Y:S05]  /*2190*/  BSYNC B0 ;  /* 0x0000000000007941 */ /* 0x000fea0003800000 */
.L_x_665:
[----:B------:R-:W-:-:S13]  /*21a0*/  ISETP.GE.AND P0, PT, R12, R13, PT ;  /* 0x0000000d0c00720c */ /* 0x000fda0003f06270 */
[----:B------:R-:W-:Y:S05]  /*21b0*/  @!P0 BRA `(.L_x_641) ;  /* 0x0000017000008947 */ /* 0x000fea0003800000 */
[----:B------:R-:W-:Y:S01]  /*21c0*/  IADD3 R15, R15, -R13, RZ ;  /* 0x8000000d0f0f7210 */ /* 0x000fe20007ffe0ff */
[----:B------:R-:W-:Y:S01]  /*21d0*/  IMAD.IADD R8, R12, 0x1, -R13 ;  /* 0x000000010c087824 */ /* 0x000fe200078e0a0d */
[----:B------:R-:W-:Y:S02]  /*21e0*/  BSSY B0, `(.L_x_673) ;  /* 0x000000a000007945 */ /* 0x000fe40003800000 */
[----:B------:R-:W-:Y:S02]  /*21f0*/  LOP3.LUT P0, R15, R15, 0x3, RZ, 0xc0, !PT ;  /* 0x000000030f0f7812 */ /* 0x000fe4000780c0ff */
[----:B------:R-:W-:-:S11]  /*2200*/  ISETP.GE.U32.AND P1, PT, R8, 0x3, PT ;  /* 0x000000030800780c */ /* 0x000fd60003f26070 */
[----:B------:R-:W-:Y:S05]  /*2210*/  @!P0 BRA `(.L_x_674) ;  /* 0x0000006000008947 */ /* 0x000fea0003800000 */
.L_x_675:
[----:B------:R-:W-:Y:S02]  /*2220*/  LEA R8, R13, R6, 0x2 ;  /* 0x000000060d087211 */ /* 0x000fe400078e10ff */
[----:B------:R-:W-:Y:S02]  /*2230*/  IADD3 R15, R15, -0x1, RZ ;  /* 0xffffffff0f0f7810 */ /* 0x000fe40007ffe0ff */
[----:B------:R-:W-:Y:S01]  /*2240*/  IADD3 R13, R13, 0x1, RZ ;  /* 0x000000010d0d7810 */ /* 0x000fe20007ffe0ff */
[----:B------:R2:W-:Y:S01]  /*2250*/  STS [R8], RZ ;  /* 0x000000ff08007388 */ /* 0x0005e20000000800 */
[----:B------:R-:W-:-:S13]  /*2260*/  ISETP.NE.AND P0, PT, R15, RZ, PT ;  /* 0x000000ff0f00720c */ /* 0x000fda0003f05270 */
[----:B--2---:R-:W-:Y:S05]  /*2270*/  @P0 BRA `(.L_x_675) ;  /* 0xffffffa000000947 */ /* 0x004fea000383ffff */
.L_x_674:
[----:B------:R-:W-:Y:S05]  /*2280*/  BSYNC B0 ;  /* 0x0000000000007941 */ /* 0x000fea0003800000 */
.L_x_673:
[----:B------:R-:W-:Y:S05]  /*2290*/  @!P1 BRA `(.L_x_641) ;  /* 0x0000009000009947 */ /* 0x000fea0003800000 */
.L_x_676:
[C---:B--2---:R-:W-:Y:S02]  /*22a0*/  LEA R8, R13.reuse, R6, 0x2 ;  /* 0x000000060d087211 */ /* 0x044fe400078e10ff */
[C---:B------:R-:W-:Y:S02]  /*22b0*/  IADD3 R15, R13.reuse, 0x3, RZ ;  /* 0x000000030d0f7810 */ /* 0x040fe40007ffe0ff */
[----:B------:R-:W-:Y:S01]  /*22c0*/  IADD3 R13, R13, 0x4, RZ ;  /* 0x000000040d0d7810 */ /* 0x000fe20007ffe0ff */
[----:B------:R2:W-:Y:S01]  /*22d0*/  STS [R8], RZ ;  /* 0x000000ff08007388 */ /* 0x0005e20000000800 */
[----:B------:R-:W-:-:S03]  /*22e0*/  ISETP.GE.AND P0, PT, R15, R12, PT ;  /* 0x0000000c0f00720c */ /* 0x000fc60003f06270 */
[----:B------:R2:W-:Y:S04]  /*22f0*/  STS [R8+0x4], RZ ;  /* 0x000004ff08007388 */ /* 0x0005e80000000800 */
[----:B------:R2:W-:Y:S04]  /*2300*/  STS [R8+0x8], RZ ;  /* 0x000008ff08007388 */ /* 0x0005e80000000800 */
[----:B------:R2:W-:Y:S02]  /*2310*/  STS [R8+0xc], RZ ;  /* 0x00000cff08007388 */ /* 0x0005e40000000800 */
[----:B------:R-:W-:Y:S05]  /*2320*/  @!P0 BRA `(.L_x_676) ;  /* 0xffffff7000008947 */ /* 0x000fea000383ffff */
.L_x_641:
[----:B------:R-:W-:Y:S05]  /*2330*/  BSYNC B2 ;  /* 0x0000000000027941 */ /* 0x000fea0003800000 */
.L_x_640:
[----:B------:R-:W3:Y:S01]  /*2340*/  S2R R12, SR_CTAID.Z ;  /* 0x00000000000c7919 */ /* 0x000ee20000002700 */
[----:B------:R-:W-:-:S02]  /*2350*/  ULDC UR4, c[0x0][0x170] ;  /* 0x00005c0000047ab9 */ /* 0x000fc40000000800 */
[----:B------:R-:W-:Y:S01]  /*2360*/  ULDC UR5, c[0x0][0x178] ;  /* 0x00005e0000057ab9 */ /* 0x000fe20000000800 */
[----:B------:R-:W-:Y:S01]  /*2370*/  BAR.SYNC.DEFER_BLOCKING 0x0 ;  /* 0x0000000000007b1d */ /* 0x000fe20000010000 */
[----:B------:R-:W-:-:S06]  /*2380*/  UIMAD UR4, UR4, UR5, URZ ;  /* 0x00000005040472a4 */ /* 0x000fcc000f8e023f */
[----:B---3--:R-:W-:-:S13]  /*2390*/  ISETP.GE.AND P0, PT, R12, UR4, PT ;  /* 0x000000040c007c0c */ /* 0x008fda000bf06270 */
[----:B------:R-:W-:Y:S05]  /*23a0*/  @P0 EXIT ;  /* 0x000000000000094d */ /* 0x000fea0003800000 */
[----:B-12---:R-:W-:Y:S01]  /*23b0*/  SHF.R.S32.HI R8, RZ, 0x1f, R9 ;  /* 0x0000001fff087819 */ /* 0x006fe20000011409 */
[----:B------:R-:W-:Y:S01]  /*23c0*/  IMAD R7, R14, R7, RZ ;  /* 0x000000070e077224 */ /* 0x000fe200078e02ff */
[----:B0-----:R-:W-:Y:S01]  /*23d0*/  LOP3.LUT R16, RZ, R10, RZ, 0x33, !PT ;  /* 0x0000000aff107212 */ /* 0x001fe200078e33ff */
[----:B------:R-:W-:Y:S01]  /*23e0*/  ULDC.64 UR6, c[0x0][0x118] ;  /* 0x0000460000067ab9 */ /* 0x000fe20000000a00 */
[----:B------:R-:W-:Y:S01]  /*23f0*/  LOP3.LUT R17, RZ, R11, RZ, 0x33, !PT ;  /* 0x0000000bff117212 */ /* 0x000fe200078e33ff */
[----:B------:R-:W-:Y:S01]  /*2400*/  IMAD R8, R8, c[0x0][0x1e8], RZ ;  /* 0x00007a0008087a24 */ /* 0x000fe200078e02ff */
[----:B------:R-:W-:Y:S02]  /*2410*/  IADD3 R13, -R16, -0x3, -R23 ;  /* 0xfffffffd100d7810 */ /* 0x000fe40007ffe917 */
[----:B------:R-:W-:Y:S01]  /*2420*/  SHF.R.S32.HI R10, RZ, 0x1f, R20 ;  /* 0x0000001fff0a7819 */ /* 0x000fe20000011414 */
[----:B------:R-:W-:Y:S01]  /*2430*/  IMAD R11, R9, c[0x0][0x1ec], R8 ;  /* 0x00007b00090b7a24 */ /* 0x000fe200078e0208 */
[----:B------:R-:W-:Y:S01]  /*2440*/  IADD3 R14, -R17, -0x3, -R0 ;  /* 0xfffffffd110e7810 */ /* 0x000fe20007ffe900 */
[----:B------:R-:W-:Y:S01]  /*2450*/  IMAD.WIDE.U32 R8, R9, c[0x0][0x1e8], RZ ;  /* 0x00007a0009087a25 */ /* 0x000fe200078e00ff */
[----:B------:R-:W-:-:S02]  /*2460*/  ISETP.GE.U32.AND P1, PT, R13, 0x3, PT ;  /* 0x000000030d00780c */ /* 0x000fc40003f26070 */
[----:B------:R-:W-:Y:S01]  /*2470*/  IADD3 R15, -R16, -0x2, -R23 ;  /* 0xfffffffe100f7810 */ /* 0x000fe20007ffe917 */
[----:B------:R-:W-:Y:S01]  /*2480*/  IMAD.IADD R11, R9, 0x1, R11 ;  /* 0x00000001090b7824 */ /* 0x000fe200078e020b */
[----:B------:R-:W-:Y:S01]  /*2490*/  SHF.R.S32.HI R9, RZ, 0x1f, R23 ;  /* 0x0000001fff097819 */ /* 0x000fe20000011417 */
[----:B------:R-:W-:Y:S01]  /*24a0*/  IMAD R13, R10, c[0x0][0x1f0], RZ ;  /* 0x00007c000a0d7a24 */ /* 0x000fe200078e02ff */
[----:B------:R-:W-:Y:S02]  /*24b0*/  MOV R10, R8 ;  /* 0x00000008000a7202 */ /* 0x000fe40000000f00 */
[----:B------:R-:W-:Y:S01]  /*24c0*/  ISETP.GE.U32.AND P2, PT, R14, 0x3, PT ;  /* 0x000000030e00780c */ /* 0x000fe20003f46070 */
[----:B------:R-:W-:Y:S01]  /*24d0*/  IMAD R14, R9, c[0x0][0x1a8], RZ ;  /* 0x00006a00090e7a24 */ /* 0x000fe200078e02ff */
[----:B------:R-:W-:Y:S01]  /*24e0*/  LOP3.LUT R8, R15, 0x3, RZ, 0xc0, !PT ;  /* 0x000000030f087812 */ /* 0x000fe200078ec0ff */
[C---:B------:R-:W-:Y:S01]  /*24f0*/  IMAD R29, R20.reuse, c[0x0][0x1f4], R13 ;  /* 0x00007d00141d7a24 */ /* 0x040fe200078e020d */
[----:B------:R-:W-:Y:S01]  /*2500*/  IADD3 R17, -R17, -0x2, -R0 ;  /* 0xfffffffe11117810 */ /* 0x000fe20007ffe900 */
[----:B------:R-:W-:Y:S01]  /*2510*/  IMAD.WIDE.U32 R20, R20, c[0x0][0x1f0], R10 ;  /* 0x00007c0014147a25 */ /* 0x000fe200078e000a */
[----:B------:R-:W-:-:S02]  /*2520*/  IADD3 R9, R8, R16, R23 ;  /* 0x0000001008097210 */ /* 0x000fc40007ffe017 */
[----:B------:R-:W-:Y:S01]  /*2530*/  SHF.L.U32 R10, R7, 0x2, RZ ;  /* 0x00000002070a7819 */ /* 0x000fe200000006ff */
[----:B------:R-:W-:Y:S01]  /*2540*/  IMAD.MOV.U32 R11, RZ, RZ, R12 ;  /* 0x000000ffff0b7224 */ /* 0x000fe200078e000c */
[----:B------:R-:W-:Y:S01]  /*2550*/  LOP3.LUT R12, R17, 0x3, RZ, 0xc0, !PT ;  /* 0x00000003110c7812 */ /* 0x000fe200078ec0ff */
[----:B------:R-:W-:Y:S01]  /*2560*/  IMAD R15, R23, c[0x0][0x1ac], R14 ;  /* 0x00006b00170f7a24 */ /* 0x000fe200078e020e */
[----:B------:R-:W-:Y:S01]  /*2570*/  SHF.L.U32 R13, R5, 0x2, RZ ;  /* 0x00000002050d7819 */ /* 0x000fe200000006ff */
[----:B------:R-:W-:Y:S01]  /*2580*/  IMAD.WIDE.U32 R22, R23, c[0x0][0x1a8], RZ ;  /* 0x00006a0017167a25 */ /* 0x000fe200078e00ff */
[----:B------:R-:W-:Y:S02]  /*2590*/  IADD3 R14, R10, 0x8, RZ ;  /* 0x000000080a0e7810 */ /* 0x000fe40007ffe0ff */
[----:B------:R-:W-:Y:S01]  /*25a0*/  IADD3 R29, R21, R29, RZ ;  /* 0x0000001d151d7210 */ /* 0x000fe20007ffe0ff */
[----:B------:R-:W-:Y:S01]  /*25b0*/  IMAD.IADD R16, R17, 0x1, -R12 ;  /* 0x0000000111107824 */ /* 0x000fe200078e0a0c */
[----:B------:R-:W-:-:S02]  /*25c0*/  IADD3 R15, R23, R15, RZ ;  /* 0x0000000f170f7210 */ /* 0x000fc40007ffe0ff */
[----:B------:R-:W-:Y:S02]  /*25d0*/  IADD3 R17, -R9, RZ, RZ ;  /* 0x000000ff09117210 */ /* 0x000fe40007ffe1ff */
.L_x_703:
[----:B------:R-:W-:Y:S01]  /*25e0*/  IABS R26, c[0x0][0x178] ;  /* 0x00005e00001a7a13 */ /* 0x000fe20000000000 */
[----:B------:R-:W-:Y:S01]  /*25f0*/  BSSY B3, `(.L_x_677) ;  /* 0x00000d8000037945 */ /* 0x000fe20003800000 */
[----:B0-----:R-:W-:Y:S02]  /*2600*/  IABS R27, R11 ;  /* 0x0000000b001b7213 */ /* 0x001fe40000000000 */
[----:B------:R-:W0:Y:S08]  /*2610*/  I2F.RP R24, R26 ;  /* 0x0000001a00187306 */ /* 0x000e300000209400 */
[----:B0-----:R-:W0:Y:S02]  /*2620*/  MUFU.RCP R24, R24 ;  /* 0x0000001800187308 */ /* 0x001e240000001000 */
[----:B0-----:R-:W-:-:S06]  /*2630*/  IADD3 R18, R24, 0xffffffe, RZ ;  /* 0x0ffffffe18127810 */ /* 0x001fcc0007ffe0ff */
[----:B------:R0:W1:Y:S02]  /*2640*/  F2I.FTZ.U32.TRUNC.NTZ R19, R18 ;  /* 0x0000001200137305 */ /* 0x000064000021f000 */
[----:B0-----:R-:W-:Y:S01]  /*2650*/  HFMA2.MMA R18, -RZ, RZ, 0, 0 ;  /* 0x00000000ff127435 */ /* 0x001fe200000001ff */
[----:B-1----:R-:W-:-:S04]  /*2660*/  IMAD.MOV R25, RZ, RZ, -R19 ;  /* 0x000000ffff197224 */ /* 0x002fc800078e0a13 */
[----:B------:R-:W-:-:S05]  /*2670*/  IMAD R25, R25, R26, RZ ;  /* 0x0000001a19197224 */ /* 0x000fca00078e02ff */
        /* <DEDUP_REMOVED lines=8> */
[-C--:B------:R-:W-:Y:S02]  /*2700*/  @!P4 IADD3 R19, R19, -R26.reuse, RZ ;  /* 0x8000001a1313c210 */ /* 0x080fe40007ffe0ff */
[----:B------:R-:W-:Y:S02]  /*2710*/  @!P4 IADD3 R28, R28, 0x1, RZ ;  /* 0x000000011c1cc810 */ /* 0x000fe40007ffe0ff */
[----:B------:R-:W-:Y:S02]  /*2720*/  ISETP.GE.U32.AND P0, PT, R19, R26, PT ;  /* 0x0000001a1300720c */ /* 0x000fe40003f06070 */
[----:B------:R-:W-:-:S11]  /*2730*/  ISETP.NE.AND P4, PT, RZ, c[0x0][0x178], PT ;  /* 0x00005e00ff007a0c */ /* 0x000fd60003f85270 */
[----:B------:R-:W-:Y:S02]  /*2740*/  @P0 IADD3 R28, R28, 0x1, RZ ;  /* 0x000000011c1c0810 */ /* 0x000fe40007ffe0ff */
[----:B------:R-:W-:Y:S02]  /*2750*/  ISETP.GE.AND P0, PT, R3, 0x1, PT ;  /* 0x000000010300780c */ /* 0x000fe40003f06270 */
[----:B------:R-:W-:Y:S02]  /*2760*/  @!P3 IADD3 R28, -R28, RZ, RZ ;  /* 0x000000ff1c1cb210 */ /* 0x000fe40007ffe1ff */
[----:B------:R-:W-:-:S05]  /*2770*/  @!P4 LOP3.LUT R28, RZ, c[0x0][0x178], RZ, 0x33, !PT ;  /* 0x00005e00ff1cca12 */ /* 0x000fca00078e33ff */
[----:B------:R-:W-:-:S04]  /*2780*/  IMAD.MOV R18, RZ, RZ, -R28 ;  /* 0x000000ffff127224 */ /* 0x000fc800078e0a1c */
[----:B------:R-:W-:Y:S01]  /*2790*/  IMAD R31, R18, c[0x0][0x178], R11 ;  /* 0x00005e00121f7a24 */ /* 0x000fe200078e020b */
[----:B------:R-:W-:Y:S05]  /*27a0*/  @!P0 BRA `(.L_x_678) ;  /* 0x00000bc000008947 */ /* 0x000fea0003800000 */
[----:B------:R-:W-:Y:S02]  /*27b0*/  SHF.R.S32.HI R18, RZ, 0x1f, R28 ;  /* 0x0000001fff127819 */ /* 0x000fe4000001141c */
[----:B------:R-:W-:Y:S02]  /*27c0*/  MOV R19, R15 ;  /* 0x0000000f00137202 */ /* 0x000fe40000000f00 */
[----:B------:R-:W-:Y:S01]  /*27d0*/  SHF.R.S32.HI R26, RZ, 0x1f, R31 ;  /* 0x0000001fff1a7819 */ /* 0x000fe2000001141f */
[----:B------:R-:W-:Y:S01]  /*27e0*/  IMAD R27, R18, c[0x0][0x190], RZ ;  /* 0x00006400121b7a24 */ /* 0x000fe200078e02ff */
[----:B------:R-:W-:Y:S02]  /*27f0*/  MOV R18, R22 ;  /* 0x0000001600127202 */ /* 0x000fe40000000f00 */
[----:B------:R-:W-:Y:S01]  /*2800*/  MOV R30, RZ ;  /* 0x000000ff001e7202 */ /* 0x000fe20000000f00 */
[----:B------:R-:W-:-:S02]  /*2810*/  IMAD R27, R28, c[0x0][0x194], R27 ;  /* 0x000065001c1b7a24 */ /* 0x000fc400078e021b */
[----:B------:R-:W-:-:S04]  /*2820*/  IMAD.WIDE.U32 R24, R28, c[0x0][0x190], R18 ;  /* 0x000064001c187a25 */ /* 0x000fc800078e0012 */
[----:B------:R-:W-:Y:S02]  /*2830*/  IMAD R26, R26, c[0x0][0x198], RZ ;  /* 0x000066001a1a7a24 */ /* 0x000fe400078e02ff */
[----:B------:R-:W-:Y:S02]  /*2840*/  IMAD.IADD R25, R25, 0x1, R27 ;  /* 0x0000000119197824 */ /* 0x000fe400078e021b */
[C---:B------:R-:W-:Y:S02]  /*2850*/  IMAD R33, R31.reuse, c[0x0][0x19c], R26 ;  /* 0x000067001f217a24 */ /* 0x040fe400078e021a */
[----:B------:R-:W-:-:S05]  /*2860*/  IMAD.WIDE.U32 R24, R31, c[0x0][0x198], R24 ;  /* 0x000066001f187a25 */ /* 0x000fca00078e0018 */
[----:B------:R-:W-:-:S03]  /*2870*/  IADD3 R33, R25, R33, RZ ;  /* 0x0000002119217210 */ /* 0x000fc60007ffe0ff */
.L_x_690:
[----:B------:R-:W-:Y:S01]  /*2880*/  IMAD.IADD R35, R0, 0x1, R30 ;  /* 0x0000000100237824 */ /* 0x000fe200078e021e */
[----:B------:R-:W-:Y:S01]  /*2890*/  MOV R19, R33 ;  /* 0x0000002100137202 */ /* 0x000fe20000000f00 */
[----:B------:R-:W0:Y:S03]  /*28a0*/  LDS R36, [R7.X4] ;  /* 0x0000000007247984 */ /* 0x000e260000004800 */
[----:B------:R-:W-:-:S05]  /*28b0*/  SHF.R.S32.HI R18, RZ, 0x1f, R35 ;  /* 0x0000001fff127819 */ /* 0x000fca0000011423 */
[----:B------:R-:W-:Y:S01]  /*28c0*/  IMAD R32, R18, c[0x0][0x1a0], RZ ;  /* 0x0000680012207a24 */ /* 0x000fe200078e02ff */
[----:B------:R-:W-:-:S05]  /*28d0*/  MOV R18, R24 ;  /* 0x0000001800127202 */ /* 0x000fca0000000f00 */
[----:B------:R-:W-:-:S04]  /*28e0*/  IMAD.WIDE.U32 R26, R35, c[0x0][0x1a0], R18 ;  /* 0x00006800231a7a25 */ /* 0x000fc800078e0012 */
[----:B------:R-:W-:Y:S02]  /*28f0*/  IMAD R19, R35, c[0x0][0x1a4], R32 ;  /* 0x0000690023137a24 */ /* 0x000fe400078e0220 */
[----:B------:R-:W-:-:S03]  /*2900*/  IMAD.SHL.U32 R37, R26, 0x4, RZ ;  /* 0x000000041a257824 */ /* 0x000fc600078e00ff */
[----:B------:R-:W-:Y:S02]  /*2910*/  IADD3 R19, R27, R19, RZ ;  /* 0x000000131b137210 */ /* 0x000fe40007ffe0ff */
[----:B------:R-:W-:Y:S02]  /*2920*/  IADD3 R18, P0, R37, c[0x0][0x168], RZ ;  /* 0x00005a0025127a10 */ /* 0x000fe40007f1e0ff */
[----:B------:R-:W-:-:S04]  /*2930*/  SHF.L.U64.HI R32, R26, 0x2, R19 ;  /* 0x000000021a207819 */ /* 0x000fc80000010213 */
[----:B------:R-:W-:-:S05]  /*2940*/  IADD3.X R19, R32, c[0x0][0x16c], RZ, P0, !PT ;  /* 0x00005b0020137a10 */ /* 0x000fca00007fe4ff */
[----:B------:R-:W0:Y:S01]  /*2950*/  LDG.E R27, [R18.64] ;  /* 0x00000006121b7981 */ /* 0x000e22000c1e1900 */
[----:B------:R-:W-:Y:S01]  /*2960*/  ISETP.GE.AND P0, PT, R2, 0x2, PT ;  /* 0x000000020200780c */ /* 0x000fe20003f06270 */
[----:B------:R-:W-:Y:S01]  /*2970*/  BSSY B2, `(.L_x_679) ;  /* 0x000009a000027945 */ /* 0x000fe20003800000 */
[----:B0-----:R-:W-:-:S11]  /*2980*/  FMUL.FTZ R36, R36, R27 ;  /* 0x0000001b24247220 */ /* 0x001fd60000410000 */
[----:B------:R-:W-:Y:S05]  /*2990*/  @!P0 BRA `(.L_x_680) ;  /* 0x0000097000008947 */ /* 0x000fea0003800000 */
[----:B------:R-:W-:Y:S01]  /*29a0*/  BSSY B1, `(.L_x_681) ;  /* 0x0000086000017945 */ /* 0x000fe20003800000 */
[----:B------:R-:W-:Y:S01]  /*29b0*/  HFMA2.MMA R35, -RZ, RZ, 0, 5.9604644775390625e-08 ;  /* 0x00000001ff237435 */ /* 0x000fe200000001ff */
[----:B------:R-:W-:Y:S05]  /*29c0*/  @!P1 BRA `(.L_x_682) ;  /* 0x0000083000009947 */ /* 0x000fea0003800000 */
[----:B------:R-:W-:Y:S01]  /*29d0*/  IADD3 R27, -R9, RZ, RZ ;  /* 0x000000ff091b7210 */ /* 0x000fe20007ffe1ff */
[----:B------:R-:W-:Y:S01]  /*29e0*/  IMAD.MOV.U32 R26, RZ, RZ, 0x10 ;  /* 0x00000010ff1a7424 */ /* 0x000fe200078e00ff */
[----:B------:R-:W-:Y:S01]  /*29f0*/  BSSY B0, `(.L_x_683) ;  /* 0x000006c000007945 */ /* 0x000fe20003800000 */
[----:B------:R-:W-:Y:S02]  /*2a00*/  MOV R35, 0x1 ;  /* 0x0000000100237802 */ /* 0x000fe40000000f00 */
[----:B------:R-:W-:Y:S02]  /*2a10*/  ISETP.GT.AND P0, PT, R27, 0x2, PT ;  /* 0x000000021b00780c */ /* 0x000fe40003f04270 */
[----:B------:R-:W-:Y:S02]  /*2a20*/  IADD3 R26, P3, P4, R37, c[0x0][0x168], R26 ;  /* 0x00005a00251a7a10 */ /* 0x000fe40007c7e01a */
[----:B------:R-:W-:-:S02]  /*2a30*/  MOV R34, R17 ;  /* 0x0000001100227202 */ /* 0x000fc40000000f00 */
[----:B------:R-:W-:Y:S01]  /*2a40*/  IADD3.X R27, R32, c[0x0][0x16c], RZ, P3, P4 ;  /* 0x00005b00201b7a10 */ /* 0x000fe20001fe84ff */
[----:B------:R-:W-:-:S06]  /*2a50*/  IMAD.MOV.U32 R32, RZ, RZ, R14 ;  /* 0x000000ffff207224 */ /* 0x000fcc00078e000e */
[----:B------:R-:W-:Y:S05]  /*2a60*/  @!P0 BRA `(.L_x_684) ;  /* 0x0000064000008947 */ /* 0x000fea0003800000 */
[----:B------:R-:W-:Y:S01]  /*2a70*/  IADD3 R37, R34, -0x2, RZ ;  /* 0xfffffffe22257810 */ /* 0x000fe20007ffe0ff */
[----:B------:R-:W-:Y:S01]  /*2a80*/  BSSY B4, `(.L_x_685) ;  /* 0x000003c000047945 */ /* 0x000fe20003800000 */
[----:B------:R-:W-:Y:S02]  /*2a90*/  PLOP3.LUT P0, PT, PT, PT, PT, 0x80, 0x0 ;  /* 0x000000000000781c */ /* 0x000fe40003f0f070 */
[----:B------:R-:W-:-:S13]  /*2aa0*/  ISETP.GT.AND P3, PT, R37, 0xc, PT ;  /* 0x0000000c2500780c */ /* 0x000fda0003f64270 */
[----:B------:R-:W-:Y:S05]  /*2ab0*/  @!P3 BRA `(.L_x_686) ;  /* 0x000003800000b947 */ /* 0x000fea0003800000 */
[----:B------:R-:W-:Y:S02]  /*2ac0*/  PLOP3.LUT P0, PT, PT, PT, PT, 0x8, 0x0 ;  /* 0x000000000000781c */ /* 0x000fe40003f0e170 */
.L_x_687:
[----:B------:R-:W2:Y:S04]  /*2ad0*/  LDG.E R41, [R26.64+-0xc] ;  /* 0xfffff4061a297981 */ /* 0x000ea8000c1e1900 */
[----:B------:R-:W3:Y:S04]  /*2ae0*/  LDG.E R43, [R26.64+-0x8] ;  /* 0xfffff8061a2b7981 */ /* 0x000ee8000c1e1900 */
[----:B------:R-:W4:Y:S04]  /*2af0*/  LDG.E R39, [R26.64+-0x4] ;  /* 0xfffffc061a277981 */ /* 0x000f28000c1e1900 */
[----:B------:R-:W5:Y:S04]  /*2b00*/  LDG.E R38, [R26.64] ;  /* 0x000000061a267981 */ /* 0x000f68000c1e1900 */
[----:B------:R-:W2:Y:S04]  /*2b10*/  LDS R40, [R32+-0x4] ;  /* 0xfffffc0020287984 */ /* 0x000ea80000000800 */
[----:B------:R-:W3:Y:S01]  /*2b20*/  LDG.E R37, [R26.64+0x4] ;  /* 0x000004061a257981 */ /* 0x000ee2000c1e1900 */
[----:B--2---:R-:W-:-:S03]  /*2b30*/  FFMA.FTZ R40, R41, R40, R36 ;  /* 0x0000002829287223 */ /* 0x004fc60000010024 */
[----:B------:R-:W2:Y:S04]  /*2b40*/  LDG.E R36, [R26.64+0x8] ;  /* 0x000008061a247981 */ /* 0x000ea8000c1e1900 */
[----:B------:R-:W3:Y:S02]  /*2b50*/  LDS R41, [R32] ;  /* 0x0000000020297984 */ /* 0x000ee40000000800 */
[----:B---3--:R-:W-:Y:S02]  /*2b60*/  FFMA.FTZ R42, R43, R41, R40 ;  /* 0x000000292b2a7223 */ /* 0x008fe40000010028 */
[----:B------:R-:W4:Y:S04]  /*2b70*/  LDS R41, [R32+0x4] ;  /* 0x0000040020297984 */ /* 0x000f280000000800 */
[----:B------:R-:W3:Y:S01]  /*2b80*/  LDG.E R40, [R26.64+0xc] ;  /* 0x00000c061a287981 */ /* 0x000ee2000c1e1900 */
[----:B----4-:R-:W-:-:S03]  /*2b90*/  FFMA.FTZ R41, R39, R41, R42 ;  /* 0x0000002927297223 */ /* 0x010fc6000001002a */
[----:B------:R-:W5:Y:S04]  /*2ba0*/  LDS R42, [R32+0x8] ;  /* 0x00000800202a7984 */ /* 0x000f680000000800 */
[----:B------:R-:W4:Y:S01]  /*2bb0*/  LDG.E R39, [R26.64+0x10] ;  /* 0x000010061a277981 */ /* 0x000f22000c1e1900 */
[----:B-----5:R-:W-:-:S03]  /*2bc0*/  FFMA.FTZ R42, R38, R42, R41 ;  /* 0x0000002a262a7223 */ /* 0x020fc60000010029 */
[----:B------:R-:W0:Y:S04]  /*2bd0*/  LDS R41, [R32+0xc] ;  /* 0x00000c0020297984 */ /* 0x000e280000000800 */
[----:B------:R-:W5:Y:S01]  /*2be0*/  LDG.E R38, [R26.64+0x14] ;  /* 0x000014061a267981 */ /* 0x000f62000c1e1900 */
[----:B0-----:R-:W-:-:S03]  /*2bf0*/  FFMA.FTZ R41, R37, R41, R42 ;  /* 0x0000002925297223 */ /* 0x001fc6000001002a */
[----:B------:R-:W2:Y:S04]  /*2c00*/  LDS R42, [R32+0x10] ;  /* 0x00001000202a7984 */ /* 0x000ea80000000800 */
[----:B------:R-:W5:Y:S01]  /*2c10*/  LDG.E R37, [R26.64+0x18] ;  /* 0x000018061a257981 */ /* 0x000f62000c1e1900 */
[----:B--2---:R-:W-:-:S03]  /*2c20*/  FFMA.FTZ R41, R36, R42, R41 ;  /* 0x0000002a24297223 */ /* 0x004fc60000010029 */
[----:B------:R-:W2:Y:S04]  /*2c30*/  LDG.E R36, [R26.64+0x1c] ;  /* 0x00001c061a247981 */ /* 0x000ea8000c1e1900 */
[----:B------:R-:W3:Y:S02]  /*2c40*/  LDS R42, [R32+0x14] ;  /* 0x00001400202a7984 */ /* 0x000ee40000000800 */
[----:B---3--:R-:W-:Y:S02]  /*2c50*/  FFMA.FTZ R40, R40, R42, R41 ;  /* 0x0000002a28287223 */ /* 0x008fe40000010029 */
[----:B------:R-:W4:Y:S04]  /*2c60*/  LDS R41, [R32+0x18] ;  /* 0x0000180020297984 */ /* 0x000f280000000800 */
[----:B------:R-:W-:Y:S01]  /*2c70*/  LDS R42, [R32+0x24] ;  /* 0x00002400202a7984 */ /* 0x000fe20000000800 */
[----:B----4-:R-:W-:-:S03]  /*2c80*/  FFMA.FTZ R41, R39, R41, R40 ;  /* 0x0000002927297223 */ /* 0x010fc60000010028 */
[----:B------:R-:W5:Y:S04]  /*2c90*/  LDS R40, [R32+0x1c] ;  /* 0x00001c0020287984 */ /* 0x000f680000000800 */
[----:B------:R0:W3:Y:S01]  /*2ca0*/  LDG.E R39, [R26.64+0x20] ;  /* 0x000020061a277981 */ /* 0x0000e2000c1e1900 */
[----:B-----5:R-:W-:-:S03]  /*2cb0*/  FFMA.FTZ R40, R38, R40, R41 ;  /* 0x0000002826287223 */ /* 0x020fc60000010029 */
[----:B------:R-:W1:Y:S04]  /*2cc0*/  LDS R41, [R32+0x20] ;  /* 0x0000200020297984 */ /* 0x000e680000000800 */
[----:B------:R0:W4:Y:S01]  /*2cd0*/  LDG.E R38, [R26.64+0x24] ;  /* 0x000024061a267981 */ /* 0x000122000c1e1900 */
[----:B-1----:R-:W-:-:S03]  /*2ce0*/  FFMA.FTZ R41, R37, R41, R40 ;  /* 0x0000002925297223 */ /* 0x002fc60000010028 */
[----:B------:R0:W5:Y:S04]  /*2cf0*/  LDG.E R37, [R26.64+0x28] ;  /* 0x000028061a257981 */ /* 0x000168000c1e1900 */
[----:B------:R0:W5:Y:S01]  /*2d00*/  LDG.E R40, [R26.64+0x2c] ;  /* 0x00002c061a287981 */ /* 0x000162000c1e1900 */
[----:B--2---:R-:W-:-:S03]  /*2d10*/  FFMA.FTZ R42, R36, R42, R41 ;  /* 0x0000002a242a7223 */ /* 0x004fc60000010029 */
[----:B------:R0:W2:Y:S01]  /*2d20*/  LDG.E R36, [R26.64+0x30] ;  /* 0x000030061a247981 */ /* 0x0000a2000c1e1900 */
[----:B------:R-:W-:Y:S02]  /*2d30*/  IADD3 R34, R34, -0x10, RZ ;  /* 0xfffffff022227810 */ /* 0x000fe40007ffe0ff */
[----:B------:R-:W-:Y:S01]  /*2d40*/  IADD3 R35, R35, 0x10, RZ ;  /* 0x0000001023237810 */ /* 0x000fe20007ffe0ff */
[----:B------:R-:W3:Y:S01]  /*2d50*/  LDS R41, [R32+0x28] ;  /* 0x0000280020297984 */ /* 0x000ee20000000800 */
[----:B------:R-:W-:Y:S02]  /*2d60*/  ISETP.GT.AND P3, PT, R34, 0xe, PT ;  /* 0x0000000e2200780c */ /* 0x000fe40003f64270 */
[----:B0-----:R-:W-:-:S04]  /*2d70*/  IADD3 R26, P4, R26, 0x40, RZ ;  /* 0x000000401a1a7810 */ /* 0x001fc80007f9e0ff */
[----:B------:R-:W-:Y:S01]  /*2d80*/  IADD3.X R27, RZ, R27, RZ, P4, !PT ;  /* 0x0000001bff1b7210 */ /* 0x000fe200027fe4ff */
[----:B---3--:R-:W-:Y:S02]  /*2d90*/  FFMA.FTZ R39, R39, R41, R42 ;  /* 0x0000002927277223 */ /* 0x008fe4000001002a */
[----:B------:R-:W4:Y:S04]  /*2da0*/  LDS R41, [R32+0x2c] ;  /* 0x00002c0020297984 */ /* 0x000f280000000800 */
[----:B------:R-:W-:Y:S01]  /*2db0*/  LDS R42, [R32+0x34] ;  /* 0x00003400202a7984 */ /* 0x000fe20000000800 */
[----:B----4-:R-:W-:-:S03]  /*2dc0*/  FFMA.FTZ R38, R38, R41, R39 ;  /* 0x0000002926267223 */ /* 0x010fc60000010027 */
[----:B------:R-:W5:Y:S04]  /*2dd0*/  LDS R41, [R32+0x30] ;  /* 0x0000300020297984 */ /* 0x000f680000000800 */
[----:B------:R0:W2:Y:S02]  /*2de0*/  LDS R39, [R32+0x38] ;  /* 0x0000380020277984 */ /* 0x0000a40000000800 */
[----:B0-----:R-:W-:Y:S01]  /*2df0*/  IADD3 R32, R32, 0x40, RZ ;  /* 0x0000004020207810 */ /* 0x001fe20007ffe0ff */
[----:B-----5:R-:W-:-:S04]  /*2e00*/  FFMA.FTZ R37, R37, R41, R38 ;  /* 0x0000002925257223 */ /* 0x020fc80000010026 */
[----:B------:R-:W-:-:S04]  /*2e10*/  FFMA.FTZ R37, R40, R42, R37 ;  /* 0x0000002a28257223 */ /* 0x000fc80000010025 */
[----:B--2---:R-:W-:Y:S01]  /*2e20*/  FFMA.FTZ R36, R36, R39, R37 ;  /* 0x0000002724247223 */ /* 0x004fe20000010025 */
[----:B------:R-:W-:Y:S05]  /*2e30*/  @P3 BRA `(.L_x_687) ;  /* 0xfffffc9000003947 */ /* 0x000fea000383ffff */
.L_x_686:
[----:B------:R-:W-:Y:S05]  /*2e40*/  BSYNC B4 ;  /* 0x0000000000047941 */ /* 0x000fea0003800000 */
.L_x_685:
[----:B------:R-:W-:Y:S01]  /*2e50*/  IADD3 R37, R34, -0x2, RZ ;  /* 0xfffffffe22257810 */ /* 0x000fe20007ffe0ff */
[----:B------:R-:W-:Y:S03]  /*2e60*/  BSSY B4, `(.L_x_688) ;  /* 0x0000021000047945 */ /* 0x000fe60003800000 */
[----:B------:R-:W-:-:S13]  /*2e70*/  ISETP.GT.AND P3, PT, R37, 0x4, PT ;  /* 0x000000042500780c */ /* 0x000fda0003f64270 */
[----:B------:R-:W-:Y:S05]  /*2e80*/  @!P3 BRA `(.L_x_689) ;  /* 0x000001e00000b947 */ /* 0x000fea0003800000 */
[----:B------:R-:W2:Y:S04]  /*2e90*/  LDG.E R39, [R26.64+-0xc] ;  /* 0xfffff4061a277981 */ /* 0x000ea8000c1e1900 */
[----:B------:R-:W3:Y:S04]  /*2ea0*/  LDG.E R42, [R26.64+-0x8] ;  /* 0xfffff8061a2a7981 */ /* 0x000ee8000c1e1900 */
[----:B------:R-:W4:Y:S04]  /*2eb0*/  LDG.E R38, [R26.64+-0x4] ;  /* 0xfffffc061a267981 */ /* 0x000f28000c1e1900 */
[----:B------:R-:W2:Y:S04]  /*2ec0*/  LDS R40, [R32+-0x4] ;  /* 0xfffffc0020287984 */ /* 0x000ea80000000800 */
[----:B------:R0:W5:Y:S04]  /*2ed0*/  LDG.E R37, [R26.64] ;  /* 0x000000061a257981 */ /* 0x000168000c1e1900 */
[----:B------:R-:W-:Y:S01]  /*2ee0*/  LDS R43, [R32+0x4] ;  /* 0x00000400202b7984 */ /* 0x000fe20000000800 */
[----:B--2---:R-:W-:-:S03]  /*2ef0*/  FFMA.FTZ R39, R39, R40, R36 ;  /* 0x0000002827277223 */ /* 0x004fc60000010024 */
[----:B------:R-:W3:Y:S04]  /*2f00*/  LDS R40, [R32] ;  /* 0x0000000020287984 */ /* 0x000ee80000000800 */
[----:B------:R0:W2:Y:S01]  /*2f10*/  LDG.E R36, [R26.64+0x4] ;  /* 0x000004061a247981 */ /* 0x0000a2000c1e1900 */
[----:B---3--:R-:W-:-:S03]  /*2f20*/  FFMA.FTZ R41, R42, R40, R39 ;  /* 0x000000282a297223 */ /* 0x008fc60000010027 */
[----:B------:R0:W3:Y:S04]  /*2f30*/  LDG.E R39, [R26.64+0x8] ;  /* 0x000008061a277981 */ /* 0x0000e8000c1e1900 */
[----:B------:R0:W3:Y:S01]  /*2f40*/  LDG.E R40, [R26.64+0xc] ;  /* 0x00000c061a287981 */ /* 0x0000e2000c1e1900 */
[----:B----4-:R-:W-:-:S03]  /*2f50*/  FFMA.FTZ R42, R38, R43, R41 ;  /* 0x0000002b262a7223 */ /* 0x010fc60000010029 */
[----:B------:R0:W4:Y:S01]  /*2f60*/  LDG.E R38, [R26.64+0x10] ;  /* 0x000010061a267981 */ /* 0x000122000c1e1900 */
[----:B------:R-:W-:Y:S02]  /*2f70*/  PLOP3.LUT P0, PT, PT, PT, PT, 0x8, 0x0 ;  /* 0x000000000000781c */ /* 0x000fe40003f0e170 */
[----:B------:R-:W-:Y:S01]  /*2f80*/  IADD3 R35, R35, 0x8, RZ ;  /* 0x0000000823237810 */ /* 0x000fe20007ffe0ff */
[----:B------:R-:W5:Y:S01]  /*2f90*/  LDS R41, [R32+0x8] ;  /* 0x0000080020297984 */ /* 0x000f620000000800 */
[----:B------:R-:W-:Y:S02]  /*2fa0*/  IADD3 R34, R34, -0x8, RZ ;  /* 0xfffffff822227810 */ /* 0x000fe40007ffe0ff */
[----:B0-----:R-:W-:-:S05]  /*2fb0*/  IADD3 R26, P3, R26, 0x20, RZ ;  /* 0x000000201a1a7810 */ /* 0x001fca0007f7e0ff */
[----:B------:R-:W-:Y:S02]  /*2fc0*/  IMAD.X R27, RZ, RZ, R27, P3 ;  /* 0x000000ffff1b7224 */ /* 0x000fe400018e061b */
[----:B-----5:R-:W-:Y:S02]  /*2fd0*/  FFMA.FTZ R37, R37, R41, R42 ;  /* 0x0000002925257223 */ /* 0x020fe4000001002a */
[----:B------:R-:W2:Y:S04]  /*2fe0*/  LDS R41, [R32+0xc] ;  /* 0x00000c0020297984 */ /* 0x000ea80000000800 */
[----:B------:R-:W-:Y:S01]  /*2ff0*/  LDS R42, [R32+0x14] ;  /* 0x00001400202a7984 */ /* 0x000fe20000000800 */
[----:B--2---:R-:W-:-:S03]  /*3000*/  FFMA.FTZ R36, R36, R41, R37 ;  /* 0x0000002924247223 */ /* 0x004fc60000010025 */
[----:B------:R-:W3:Y:S04]  /*3010*/  LDS R41, [R32+0x10] ;  /* 0x0000100020297984 */ /* 0x000ee80000000800 */
[----:B------:R0:W4:Y:S02]  /*3020*/  LDS R37, [R32+0x18] ;  /* 0x0000180020257984 */ /* 0x0001240000000800 */
[----:B0-----:R-:W-:Y:S01]  /*3030*/  IADD3 R32, R32, 0x20, RZ ;  /* 0x0000002020207810 */ /* 0x001fe20007ffe0ff */
[----:B---3--:R-:W-:-:S04]  /*3040*/  FFMA.FTZ R39, R39, R41, R36 ;  /* 0x0000002927277223 */ /* 0x008fc80000010024 */
[----:B------:R-:W-:-:S04]  /*3050*/  FFMA.FTZ R39, R40, R42, R39 ;  /* 0x0000002a28277223 */ /* 0x000fc80000010027 */
[----:B----4-:R-:W-:Y:S02]  /*3060*/  FFMA.FTZ R36, R38, R37, R39 ;  /* 0x0000002526247223 */ /* 0x010fe40000010027 */
.L_x_689:
[----:B------:R-:W-:Y:S05]  /*3070*/  BSYNC B4 ;  /* 0x0000000000047941 */ /* 0x000fea0003800000 */
.L_x_688:
[----:B------:R-:W-:-:S13]  /*3080*/  ISETP.NE.OR P0, PT, R34, 0x2, P0 ;  /* 0x000000022200780c */ /* 0x000fda0000705670 */
[----:B------:R-:W-:Y:S01]  /*3090*/  @!P0 BREAK B0 ;  /* 0x0000000000008942 */ /* 0x000fe20003800000 */
[----:B------:R-:W-:Y:S05]  /*30a0*/  @!P0 BRA `(.L_x_682) ;  /* 0x0000015000008947 */ /* 0x000fea0003800000 */
.L_x_684:
[----:B------:R-:W-:Y:S05]  /*30b0*/  BSYNC B0 ;  /* 0x0000000000007941 */ /* 0x000fea0003800000 */
.L_x_683:
[----:B------:R-:W2:Y:S04]  /*30c0*/  LDG.E R39, [R26.64+-0xc] ;  /* 0xfffff4061a277981 */ /* 0x000ea8000c1e1900 */
[----:B------:R-:W3:Y:S04]  /*30d0*/  LDG.E R42, [R26.64+-0x8] ;  /* 0xfffff8061a2a7981 */ /* 0x000ee8000c1e1900 */
[----:B------:R-:W4:Y:S04]  /*30e0*/  LDG.E R38, [R26.64+-0x4] ;  /* 0xfffffc061a267981 */ /* 0x000f28000c1e1900 */
[----:B------:R-:W5:Y:S01]  /*30f0*/  LDG.E R37, [R26.64] ;  /* 0x000000061a257981 */ /* 0x000f62000c1e1900 */
[----:B------:R-:W-:-:S02]  /*3100*/  IADD3 R34, R34, -0x4, RZ ;  /* 0xfffffffc22227810 */ /* 0x000fc40007ffe0ff */
[----:B------:R-:W-:Y:S01]  /*3110*/  IADD3 R35, R35, 0x4, RZ ;  /* 0x0000000423237810 */ /* 0x000fe20007ffe0ff */
[----:B------:R-:W2:Y:S01]  /*3120*/  LDS R40, [R32+-0x4] ;  /* 0xfffffc0020287984 */ /* 0x000ea20000000800 */
[----:B------:R-:W-:-:S03]  /*3130*/  ISETP.NE.AND P0, PT, R34, 0x2, PT ;  /* 0x000000022200780c */ /* 0x000fc60003f05270 */
[----:B------:R-:W-:Y:S01]  /*3140*/  LDS R41, [R32+0x4] ;  /* 0x0000040020297984 */ /* 0x000fe20000000800 */
[----:B--2---:R-:W-:-:S03]  /*3150*/  FFMA.FTZ R39, R39, R40, R36 ;  /* 0x0000002827277223 */ /* 0x004fc60000010024 */
[----:B------:R-:W3:Y:S04]  /*3160*/  LDS R40, [R32] ;  /* 0x0000000020287984 */ /* 0x000ee80000000800 */
[----:B------:R0:W5:Y:S02]  /*3170*/  LDS R36, [R32+0x8] ;  /* 0x0000080020247984 */ /* 0x0001640000000800 */
[----:B0-----:R-:W-:Y:S01]  /*3180*/  IADD3 R32, R32, 0x10, RZ ;  /* 0x0000001020207810 */ /* 0x001fe20007ffe0ff */
[----:B---3--:R-:W-:-:S04]  /*3190*/  FFMA.FTZ R39, R42, R40, R39 ;  /* 0x000000282a277223 */ /* 0x008fc80000010027 */
[----:B----4-:R-:W-:Y:S01]  /*31a0*/  FFMA.FTZ R38, R38, R41, R39 ;  /* 0x0000002926267223 */ /* 0x010fe20000010027 */
[----:B------:R-:W-:-:S03]  /*31b0*/  IADD3 R39, P3, R26, 0x10, RZ ;  /* 0x000000101a277810 */ /* 0x000fc60007f7e0ff */
[----:B-----5:R-:W-:Y:S01]  /*31c0*/  FFMA.FTZ R36, R37, R36, R38 ;  /* 0x0000002425247223 */ /* 0x020fe20000010026 */
[----:B------:R-:W-:Y:S02]  /*31d0*/  IADD3.X R27, RZ, R27, RZ, P3, !PT ;  /* 0x0000001bff1b7210 */ /* 0x000fe40001ffe4ff */
[----:B------:R-:W-:Y:S01]  /*31e0*/  MOV R26, R39 ;  /* 0x00000027001a7202 */ /* 0x000fe20000000f00 */
[----:B------:R-:W-:Y:S05]  /*31f0*/  @P0 BRA `(.L_x_683) ;  /* 0xfffffec000000947 */ /* 0x000fea000383ffff */
.L_x_682:
[----:B------:R-:W-:Y:S05]  /*3200*/  BSYNC B1 ;  /* 0x0000000000017941 */ /* 0x000fea0003800000 */
.L_x_681:
[----:B------:R-:W-:-:S13]  /*3210*/  ISETP.NE.AND P0, PT, R8, RZ, PT ;  /* 0x000000ff0800720c */ /* 0x000fda0003f05270 */
[----:B------:R-:W-:Y:S05]  /*3220*/  @!P0 BRA `(.L_x_680) ;  /* 0x000000e000008947 */ /* 0x000fea0003800000 */
[----:B------:R-:W-:-:S05]  /*3230*/  IMAD.WIDE R18, R35, 0x4, R18 ;  /* 0x0000000423127825 */ /* 0x000fca00078e0212 */
[----:B------:R-:W2:Y:S01]  /*3240*/  LDG.E R27, [R18.64] ;  /* 0x00000006121b7981 */ /* 0x000ea2000c1e1900 */
[----:B------:R-:W-:Y:S01]  /*3250*/  IMAD R34, R35, 0x4, R10 ;  /* 0x0000000423227824 */ /* 0x000fe200078e020a */
[----:B------:R-:W-:-:S04]  /*3260*/  ISETP.NE.AND P0, PT, R8, 0x1, PT ;  /* 0x000000010800780c */ /* 0x000fc80003f05270 */
[----:B------:R-:W2:Y:S02]  /*3270*/  LDS R26, [R34] ;  /* 0x00000000221a7984 */ /* 0x000ea40000000800 */
[----:B--2---:R-:W-:-:S07]  /*3280*/  FFMA.FTZ R36, R27, R26, R36 ;  /* 0x0000001a1b247223 */ /* 0x004fce0000010024 */
[----:B------:R-:W-:Y:S05]  /*3290*/  @!P0 BRA `(.L_x_680) ;  /* 0x0000007000008947 */ /* 0x000fea0003800000 */
[----:B------:R-:W-:Y:S01]  /*32a0*/  ISETP.NE.AND P0, PT, R8, 0x2, PT ;  /* 0x000000020800780c */ /* 0x000fe20003f05270 */
[----:B------:R-:W2:Y:S04]  /*32b0*/  LDG.E R27, [R18.64+0x4] ;  /* 0x00000406121b7981 */ /* 0x000ea8000c1e1900 */
[----:B------:R-:W2:Y:S08]  /*32c0*/  LDS R26, [R34+0x4] ;  /* 0x00000400221a7984 */ /* 0x000eb00000000800 */
[----:B------:R-:W3:Y:S04]  /*32d0*/  @P0 LDG.E R35, [R18.64+0x8] ;  /* 0x0000080612230981 */ /* 0x000ee8000c1e1900 */
[----:B------:R-:W3:Y:S01]  /*32e0*/  @P0 LDS R32, [R34+0x8] ;  /* 0x0000080022200984 */ /* 0x000ee20000000800 */
[----:B--2---:R-:W-:-:S04]  /*32f0*/  FFMA.FTZ R36, R27, R26, R36 ;  /* 0x0000001a1b247223 */ /* 0x004fc80000010024 */
[----:B---3--:R-:W-:Y:S02]  /*3300*/  @P0 FFMA.FTZ R36, R35, R32, R36 ;  /* 0x0000002023240223 */ /* 0x008fe40000010024 */
.L_x_680:
[----:B------:R-:W-:Y:S05]  /*3310*/  BSYNC B2 ;  /* 0x0000000000027941 */ /* 0x000fea0003800000 */
.L_x_679:
[C---:B------:R-:W-:Y:S02]  /*3320*/  LEA R19, R30.reuse, R13, 0x2 ;  /* 0x0000000d1e137211 */ /* 0x040fe400078e10ff */
[----:B------:R-:W-:-:S03]  /*3330*/  IADD3 R30, R30, 0x1, RZ ;  /* 0x000000011e1e7810 */ /* 0x000fc60007ffe0ff */
[----:B------:R0:W-:Y:S01]  /*3340*/  STS [R19], R36 ;  /* 0x0000002413007388 */ /* 0x0001e20000000800 */
[----:B------:R-:W-:-:S13]  /*3350*/  ISETP.GE.AND P0, PT, R30, R3, PT ;  /* 0x000000031e00720c */ /* 0x000fda0003f06270 */
[----:B0-----:R-:W-:Y:S05]  /*3360*/  @!P0 BRA `(.L_x_690) ;  /* 0xfffff51000008947 */ /* 0x001fea000383ffff */
.L_x_678:
[----:B------:R-:W-:Y:S05]  /*3370*/  BSYNC B3 ;  /* 0x0000000000037941 */ /* 0x000fea0003800000 */
.L_x_677:
[----:B------:R-:W-:Y:S01]  /*3380*/  WARPSYNC 0xffffffff ;  /* 0xffffffff00007948 */ /* 0x000fe20003800000 */
[----:B------:R-:W-:Y:S01]  /*3390*/  LDS R27, [R4.X4] ;  /* 0x00000000041b7984 */ /* 0x000fe20000004800 */
[----:B------:R-:W-:Y:S01]  /*33a0*/  ISETP.GE.AND P0, PT, R3, 0x2, PT ;  /* 0x000000020300780c */ /* 0x000fe20003f06270 */
[----:B------:R-:W-:Y:S02]  /*33b0*/  BSSY B0, `(.L_x_691) ;  /* 0x0000090000007945 */ /* 0x000fe40003800000 */
[----:B------:R-:W0:Y:S02]  /*33c0*/  LDS R18, [R5.X4] ;  /* 0x0000000005127984 */ /* 0x000e240000004800 */
[----:B0-----:R-:W-:-:S08]  /*33d0*/  FMUL.FTZ R27, R27, R18 ;  /* 0x000000121b1b7220 */ /* 0x001fd00000410000 */
[----:B------:R-:W-:Y:S05]  /*33e0*/  @!P0 BRA `(.L_x_692) ;  /* 0x000008c000008947 */ /* 0x000fea0003800000 */
[----:B------:R-:W-:Y:S01]  /*33f0*/  BSSY B1, `(.L_x_693) ;  /* 0x000007b000017945 */ /* 0x000fe20003800000 */
[----:B------:R-:W-:Y:S01]  /*3400*/  HFMA2.MMA R19, -RZ, RZ, 0, 5.9604644775390625e-08 ;  /* 0x00000001ff137435 */ /* 0x000fe200000001ff */
[----:B------:R-:W-:Y:S05]  /*3410*/  @!P2 BRA `(.L_x_694) ;  /* 0x000007800000a947 */ /* 0x000fea0003800000 */
[----:B------:R-:W-:Y:S01]  /*3420*/  ISETP.GT.AND P0, PT, R16, RZ, PT ;  /* 0x000000ff1000720c */ /* 0x000fe20003f04270 */
[----:B------:R-:W-:Y:S01]  /*3430*/  BSSY B2, `(.L_x_695) ;  /* 0x0000064000027945 */ /* 0x000fe20003800000 */
[----:B------:R-:W-:Y:S01]  /*3440*/  IMAD.MOV.U32 R19, RZ, RZ, 0x1 ;  /* 0x00000001ff137424 */ /* 0x000fe200078e00ff */
[----:B------:R-:W-:-:S10]  /*3450*/  MOV R18, R16 ;  /* 0x0000001000127202 */ /* 0x000fd40000000f00 */
[----:B------:R-:W-:Y:S05]  /*3460*/  @!P0 BRA `(.L_x_696) ;  /* 0x0000060000008947 */ /* 0x000fea0003800000 */
[----:B------:R-:W-:Y:S01]  /*3470*/  ISETP.GT.AND P3, PT, R18, 0xc, PT ;  /* 0x0000000c1200780c */ /* 0x000fe20003f64270 */
[----:B------:R-:W-:Y:S01]  /*3480*/  BSSY B3, `(.L_x_697) ;  /* 0x000003a000037945 */ /* 0x000fe20003800000 */
[----:B------:R-:W-:-:S11]  /*3490*/  PLOP3.LUT P0, PT, PT, PT, PT, 0x80, 0x0 ;  /* 0x000000000000781c */ /* 0x000fd60003f0f070 */
[----:B------:R-:W-:Y:S05]  /*34a0*/  @!P3 BRA `(.L_x_698) ;  /* 0x000003700000b947 */ /* 0x000fea0003800000 */
[----:B------:R-:W-:Y:S02]  /*34b0*/  PLOP3.LUT P0, PT, PT, PT, PT, 0x8, 0x0 ;  /* 0x000000000000781c */ /* 0x000fe40003f0e170 */
.L_x_699:
[C---:B------:R-:W-:Y:S01]  /*34c0*/  LEA R25, R19.reuse, R13, 0x2 ;  /* 0x0000000d13197211 */ /* 0x040fe200078e10ff */
[C---:B------:R-:W-:Y:S01]  /*34d0*/  IMAD R24, R19.reuse, 0x4, R6 ;  /* 0x0000000413187824 */ /* 0x040fe200078e0206 */
[----:B------:R-:W-:Y:S02]  /*34e0*/  IADD3 R18, R18, -0x10, RZ ;  /* 0xfffffff012127810 */ /* 0x000fe40007ffe0ff */
[----:B------:R-:W-:Y:S01]  /*34f0*/  IADD3 R19, R19, 0x10, RZ ;  /* 0x0000001013137810 */ /* 0x000fe20007ffe0ff */
[----:B------:R-:W-:Y:S01]  /*3500*/  LDS R26, [R25] ;  /* 0x00000000191a7984 */ /* 0x000fe20000000800 */
[----:B------:R-:W-:-:S03]  /*3510*/  ISETP.GT.AND P3, PT, R18, 0xc, PT ;  /* 0x0000000c1200780c */ /* 0x000fc60003f64270 */
[----:B------:R-:W0:Y:S04]  /*3520*/  LDS R30, [R24] ;  /* 0x00000000181e7984 */ /* 0x000e280000000800 */
[----:B------:R-:W-:Y:S04]  /*3530*/  LDS R33, [R25+0x4] ;  /* 0x0000040019217984 */ /* 0x000fe80000000800 */
[----:B------:R-:W1:Y:S04]  /*3540*/  LDS R38, [R24+0x4] ;  /* 0x0000040018267984 */ /* 0x000e680000000800 */
[----:B------:R-:W-:Y:S04]  /*3550*/  LDS R43, [R25+0x8] ;  /* 0x00000800192b7984 */ /* 0x000fe80000000800 */
[----:B------:R-:W2:Y:S04]  /*3560*/  LDS R40, [R24+0x8] ;  /* 0x0000080018287984 */ /* 0x000ea80000000800 */
[----:B------:R-:W-:Y:S04]  /*3570*/  LDS R32, [R25+0xc] ;  /* 0x00000c0019207984 */ /* 0x000fe80000000800 */
[----:B------:R-:W3:Y:S04]  /*3580*/  LDS R35, [R24+0xc] ;  /* 0x00000c0018237984 */ /* 0x000ee80000000800 */
[----:B------:R-:W-:Y:S04]  /*3590*/  LDS R34, [R25+0x10] ;  /* 0x0000100019227984 */ /* 0x000fe80000000800 */
[----:B------:R-:W4:Y:S04]  /*35a0*/  LDS R37, [R24+0x10] ;  /* 0x0000100018257984 */ /* 0x000f280000000800 */
[----:B------:R-:W-:Y:S01]  /*35b0*/  LDS R36, [R25+0x14] ;  /* 0x0000140019247984 */ /* 0x000fe20000000800 */
[----:B0-----:R-:W-:-:S03]  /*35c0*/  FFMA.FTZ R26, R26, R30, R27 ;  /* 0x0000001e1a1a7223 */ /* 0x001fc6000001001b */
[----:B------:R-:W0:Y:S04]  /*35d0*/  LDS R39, [R24+0x14] ;  /* 0x0000140018277984 */ /* 0x000e280000000800 */
[----:B------:R-:W-:Y:S01]  /*35e0*/  LDS R41, [R24+0x18] ;  /* 0x0000180018297984 */ /* 0x000fe20000000800 */
[----:B-1----:R-:W-:-:S03]  /*35f0*/  FFMA.FTZ R26, R33, R38, R26 ;  /* 0x00000026211a7223 */ /* 0x002fc6000001001a */
[----:B------:R-:W-:Y:S04]  /*3600*/  LDS R27, [R24+0x1c] ;  /* 0x00001c00181b7984 */ /* 0x000fe80000000800 */
[----:B------:R-:W1:Y:S01]  /*3610*/  LDS R38, [R25+0x18] ;  /* 0x0000180019267984 */ /* 0x000e620000000800 */
[----:B--2---:R-:W-:-:S03]  /*3620*/  FFMA.FTZ R40, R43, R40, R26 ;  /* 0x000000282b287223 */ /* 0x004fc6000001001a */
[----:B------:R-:W-:Y:S04]  /*3630*/  LDS R30, [R25+0x20] ;  /* 0x00002000191e7984 */ /* 0x000fe80000000800 */
[----:B------:R-:W2:Y:S01]  /*3640*/  LDS R26, [R25+0x1c] ;  /* 0x00001c00191a7984 */ /* 0x000ea20000000800 */
[----:B---3--:R-:W-:-:S03]  /*3650*/  FFMA.FTZ R32, R32, R35, R40 ;  /* 0x0000002320207223 */ /* 0x008fc60000010028 */
[----:B------:R-:W3:Y:S04]  /*3660*/  LDS R33, [R24+0x20] ;  /* 0x0000200018217984 */ /* 0x000ee80000000800 */
[----:B------:R-:W-:Y:S01]  /*3670*/  LDS R35, [R24+0x24] ;  /* 0x0000240018237984 */ /* 0x000fe20000000800 */
[----:B----4-:R-:W-:-:S03]  /*3680*/  FFMA.FTZ R34, R34, R37, R32 ;  /* 0x0000002522227223 */ /* 0x010fc60000010020 */
[----:B------:R-:W-:Y:S04]  /*3690*/  LDS R40, [R25+0x3c] ;  /* 0x00003c0019287984 */ /* 0x000fe80000000800 */
[----:B------:R-:W4:Y:S01]  /*36a0*/  LDS R32, [R25+0x24] ;  /* 0x0000240019207984 */ /* 0x000f220000000800 */
[----:B0-----:R-:W-:-:S03]  /*36b0*/  FFMA.FTZ R36, R36, R39, R34 ;  /* 0x0000002724247223 */ /* 0x001fc60000010022 */
[----:B------:R-:W-:Y:S04]  /*36c0*/  LDS R37, [R24+0x28] ;  /* 0x0000280018257984 */ /* 0x000fe80000000800 */
[----:B------:R-:W0:Y:S04]  /*36d0*/  LDS R34, [R25+0x28] ;  /* 0x0000280019227984 */ /* 0x000e280000000800 */
[----:B------:R-:W-:Y:S01]  /*36e0*/  LDS R39, [R24+0x2c] ;  /* 0x00002c0018277984 */ /* 0x000fe20000000800 */
[----:B-1----:R-:W-:-:S03]  /*36f0*/  FFMA.FTZ R38, R38, R41, R36 ;  /* 0x0000002926267223 */ /* 0x002fc60000010024 */
[----:B------:R-:W-:Y:S04]  /*3700*/  LDS R43, [R24+0x3c] ;  /* 0x00003c00182b7984 */ /* 0x000fe80000000800 */
[----:B------:R-:W1:Y:S01]  /*3710*/  LDS R36, [R25+0x2c] ;  /* 0x00002c0019247984 */ /* 0x000e620000000800 */
[----:B--2---:R-:W-:-:S03]  /*3720*/  FFMA.FTZ R38, R26, R27, R38 ;  /* 0x0000001b1a267223 */ /* 0x004fc60000010026 */
[----:B------:R-:W-:Y:S01]  /*3730*/  LDS R41, [R24+0x34] ;  /* 0x0000340018297984 */ /* 0x000fe20000000800 */
[----:B---3--:R-:W-:-:S03]  /*3740*/  FFMA.FTZ R42, R30, R33, R38 ;  /* 0x000000211e2a7223 */ /* 0x008fc60000010026 */
[----:B------:R-:W-:Y:S04]  /*3750*/  LDS R26, [R25+0x30] ;  /* 0x00003000191a7984 */ /* 0x000fe80000000800 */
[----:B------:R-:W2:Y:S04]  /*3760*/  LDS R27, [R24+0x30] ;  /* 0x00003000181b7984 */ /* 0x000ea80000000800 */
[----:B------:R-:W3:Y:S01]  /*3770*/  LDS R38, [R25+0x34] ;  /* 0x0000340019267984 */ /* 0x000ee20000000800 */
[----:B----4-:R-:W-:-:S03]  /*3780*/  FFMA.FTZ R32, R32, R35, R42 ;  /* 0x0000002320207223 */ /* 0x010fc6000001002a */
[----:B------:R-:W-:Y:S04]  /*3790*/  LDS R30, [R25+0x38] ;  /* 0x00003800191e7984 */ /* 0x000fe80000000800 */
[----:B------:R-:W4:Y:S01]  /*37a0*/  LDS R33, [R24+0x38] ;  /* 0x0000380018217984 */ /* 0x000f220000000800 */
[----:B0-----:R-:W-:-:S04]  /*37b0*/  FFMA.FTZ R32, R34, R37, R32 ;  /* 0x0000002522207223 */ /* 0x001fc80000010020 */
[----:B-1----:R-:W-:-:S04]  /*37c0*/  FFMA.FTZ R32, R36, R39, R32 ;  /* 0x0000002724207223 */ /* 0x002fc80000010020 */
[----:B--2---:R-:W-:-:S04]  /*37d0*/  FFMA.FTZ R26, R26, R27, R32 ;  /* 0x0000001b1a1a7223 */ /* 0x004fc80000010020 */
[----:B---3--:R-:W-:-:S04]  /*37e0*/  FFMA.FTZ R26, R38, R41, R26 ;  /* 0x00000029261a7223 */ /* 0x008fc8000001001a */
[----:B----4-:R-:W-:-:S04]  /*37f0*/  FFMA.FTZ R26, R30, R33, R26 ;  /* 0x000000211e1a7223 */ /* 0x010fc8000001001a */
[----:B------:R-:W-:Y:S01]  /*3800*/  FFMA.FTZ R27, R40, R43, R26 ;  /* 0x0000002b281b7223 */ /* 0x000fe2000001001a */
[----:B------:R-:W-:Y:S05]  /*3810*/  @P3 BRA `(.L_x_699) ;  /* 0xfffffca000003947 */ /* 0x000fea000383ffff */
.L_x_698:
[----:B------:R-:W-:Y:S05]  /*3820*/  BSYNC B3 ;  /* 0x0000000000037941 */ /* 0x000fea0003800000 */
.L_x_697:
[----:B------:R-:W-:Y:S01]  /*3830*/  ISETP.GT.AND P3, PT, R18, 0x4, PT ;  /* 0x000000041200780c */ /* 0x000fe20003f64270 */
[----:B------:R-:W-:-:S12]  /*3840*/  BSSY B3, `(.L_x_700) ;  /* 0x000001f000037945 */ /* 0x000fd80003800000 */
[----:B------:R-:W-:Y:S05]  /*3850*/  @!P3 BRA `(.L_x_701) ;  /* 0x000001d00000b947 */ /* 0x000fea0003800000 */
[C---:B------:R-:W-:Y:S02]  /*3860*/  LEA R40, R19.reuse, R13, 0x2 ;  /* 0x0000000d13287211 */ /* 0x040fe400078e10ff */
[C---:B------:R-:W-:Y:S02]  /*3870*/  LEA R42, R19.reuse, R6, 0x2 ;  /* 0x00000006132a7211 */ /* 0x040fe400078e10ff */
[----:B------:R-:W-:Y:S01]  /*3880*/  PLOP3.LUT P0, PT, PT, PT, PT, 0x8, 0x0 ;  /* 0x000000000000781c */ /* 0x000fe20003f0e170 */
[----:B------:R-:W-:Y:S01]  /*3890*/  LDS R34, [R40] ;  /* 0x0000000028227984 */ /* 0x000fe20000000800 */
[----:B------:R-:W-:Y:S02]  /*38a0*/  IADD3 R18, R18, -0x8, RZ ;  /* 0xfffffff812127810 */ /* 0x000fe40007ffe0ff */
[----:B------:R-:W-:Y:S01]  /*38b0*/  IADD3 R19, R19, 0x8, RZ ;  /* 0x0000000813137810 */ /* 0x000fe20007ffe0ff */
        /* <DEDUP_REMOVED lines=11> */
[----:B------:R-:W-:Y:S04]  /*3970*/  LDS R38, [R40+0x1c] ;  /* 0x00001c0028267984 */ /* 0x000fe80000000800 */
[----:B------:R-:W0:Y:S01]  /*3980*/  LDS R36, [R40+0x14] ;  /* 0x0000140028247984 */ /* 0x000e220000000800 */
[----:B-1----:R-:W-:-:S03]  /*3990*/  FFMA.FTZ R24, R33, R24, R43 ;  /* 0x0000001821187223 */ /* 0x002fc6000001002b */
[----:B------:R-:W-:Y:S04]  /*39a0*/  LDS R27, [R40+0x18] ;  /* 0x00001800281b7984 */ /* 0x000fe80000000800 */
[----:B------:R-:W1:Y:S01]  /*39b0*/  LDS R34, [R42+0x18] ;  /* 0x000018002a227984 */ /* 0x000e620000000800 */
[----:B--2---:R-:W-:-:S03]  /*39c0*/  FFMA.FTZ R24, R32, R25, R24 ;  /* 0x0000001920187223 */ /* 0x004fc60000010018 */
[----:B------:R-:W2:Y:S01]  /*39d0*/  LDS R41, [R42+0x1c] ;  /* 0x00001c002a297984 */ /* 0x000ea20000000800 */
[----:B---3--:R-:W-:-:S04]  /*39e0*/  FFMA.FTZ R24, R30, R37, R24 ;  /* 0x000000251e187223 */ /* 0x008fc80000010018 */
[----:B----4-:R-:W-:-:S04]  /*39f0*/  FFMA.FTZ R24, R26, R35, R24 ;  /* 0x000000231a187223 */ /* 0x010fc80000010018 */
[----:B0-----:R-:W-:-:S04]  /*3a00*/  FFMA.FTZ R24, R36, R39, R24 ;  /* 0x0000002724187223 */ /* 0x001fc80000010018 */
[----:B-1----:R-:W-:-:S04]  /*3a10*/  FFMA.FTZ R27, R27, R34, R24 ;  /* 0x000000221b1b7223 */ /* 0x002fc80000010018 */
[----:B--2---:R-:W-:Y:S02]  /*3a20*/  FFMA.FTZ R27, R38, R41, R27 ;  /* 0x00000029261b7223 */ /* 0x004fe4000001001b */
.L_x_701:
[----:B------:R-:W-:Y:S05]  /*3a30*/  BSYNC B3 ;  /* 0x0000000000037941 */ /* 0x000fea0003800000 */
.L_x_700:
[----:B------:R-:W-:-:S13]  /*3a40*/  ISETP.NE.OR P0, PT, R18, RZ, P0 ;  /* 0x000000ff1200720c */ /* 0x000fda0000705670 */
[----:B------:R-:W-:Y:S01]  /*3a50*/  @!P0 BREAK B2 ;  /* 0x0000000000028942 */ /* 0x000fe20003800000 */
[----:B------:R-:W-:Y:S05]  /*3a60*/  @!P0 BRA `(.L_x_694) ;  /* 0x0000013000008947 */ /* 0x000fea0003800000 */
.L_x_696:
[----:B------:R-:W-:Y:S05]  /*3a70*/  BSYNC B2 ;  /* 0x0000000000027941 */ /* 0x000fea0003800000 */
.L_x_695:
[C---:B------:R-:W-:Y:S01]  /*3a80*/  IMAD R34, R19.reuse, 0x4, R13 ;  /* 0x0000000413227824 */ /* 0x040fe200078e020d */
[C---:B------:R-:W-:Y:S02]  /*3a90*/  LEA R36, R19.reuse, R6, 0x2 ;  /* 0x0000000613247211 */ /* 0x040fe400078e10ff */
[----:B------:R-:W-:Y:S02]  /*3aa0*/  IADD3 R18, R18, -0x4, RZ ;  /* 0xfffffffc12127810 */ /* 0x000fe40007ffe0ff */
[----:B------:R-:W-:Y:S01]  /*3ab0*/  LDS R24, [R34] ;  /* 0x0000000022187984 */ /* 0x000fe20000000800 */
[----:B------:R-:W-:Y:S02]  /*3ac0*/  IADD3 R19, R19, 0x4, RZ ;  /* 0x0000000413137810 */ /* 0x000fe40007ffe0ff */
[----:B------:R-:W-:Y:S01]  /*3ad0*/  ISETP.NE.AND P0, PT, R18, RZ, PT ;  /* 0x000000ff1200720c */ /* 0x000fe20003f05270 */
[----:B------:R-:W0:Y:S04]  /*3ae0*/  LDS R25, [R36] ;  /* 0x0000000024197984 */ /* 0x000e280000000800 */
[----:B------:R-:W-:Y:S04]  /*3af0*/  LDS R33, [R34+0x4] ;  /* 0x0000040022217984 */ /* 0x000fe80000000800 */
[----:B------:R-:W1:Y:S04]  /*3b00*/  LDS R26, [R36+0x4] ;  /* 0x00000400241a7984 */ /* 0x000e680000000800 */
[----:B------:R-:W-:Y:S04]  /*3b10*/  LDS R35, [R34+0x8] ;  /* 0x0000080022237984 */ /* 0x000fe80000000800 */
[----:B------:R-:W2:Y:S04]  /*3b20*/  LDS R30, [R36+0x8] ;  /* 0x00000800241e7984 */ /* 0x000ea80000000800 */
[----:B------:R-:W-:Y:S04]  /*3b30*/  LDS R37, [R34+0xc] ;  /* 0x00000c0022257984 */ /* 0x000fe80000000800 */
[----:B------:R-:W3:Y:S01]  /*3b40*/  LDS R32, [R36+0xc] ;  /* 0x00000c0024207984 */ /* 0x000ee20000000800 */
[----:B0-----:R-:W-:-:S04]  /*3b50*/  FFMA.FTZ R24, R24, R25, R27 ;  /* 0x0000001918187223 */ /* 0x001fc8000001001b */
[----:B-1----:R-:W-:-:S04]  /*3b60*/  FFMA.FTZ R24, R33, R26, R24 ;  /* 0x0000001a21187223 */ /* 0x002fc80000010018 */
[----:B--2---:R-:W-:-:S04]  /*3b70*/  FFMA.FTZ R24, R35, R30, R24 ;  /* 0x0000001e23187223 */ /* 0x004fc80000010018 */
[----:B---3--:R-:W-:Y:S01]  /*3b80*/  FFMA.FTZ R27, R37, R32, R24 ;  /* 0x00000020251b7223 */ /* 0x008fe20000010018 */
[----:B------:R-:W-:Y:S05]  /*3b90*/  @P0 BRA `(.L_x_695) ;  /* 0xfffffee000000947 */ /* 0x000fea000383ffff */
.L_x_694:
[----:B------:R-:W-:Y:S05]  /*3ba0*/  BSYNC B1 ;  /* 0x0000000000017941 */ /* 0x000fea0003800000 */
.L_x_693:
[----:B------:R-:W-:-:S13]  /*3bb0*/  ISETP.NE.AND P0, PT, R12, RZ, PT ;  /* 0x000000ff0c00720c */ /* 0x000fda0003f05270 */
[----:B------:R-:W-:Y:S05]  /*3bc0*/  @!P0 BRA `(.L_x_692) ;  /* 0x000000e000008947 */ /* 0x000fea0003800000 */
[C---:B------:R-:W-:Y:S01]  /*3bd0*/  LEA R26, R19.reuse, R13, 0x2 ;  /* 0x0000000d131a7211 */ /* 0x040fe200078e10ff */
[----:B------:R-:W-:Y:S01]  /*3be0*/  IMAD R30, R19, 0x4, R6 ;  /* 0x00000004131e7824 */ /* 0x000fe200078e0206 */
[----:B------:R-:W-:-:S03]  /*3bf0*/  ISETP.NE.AND P0, PT, R12, 0x1, PT ;  /* 0x000000010c00780c */ /* 0x000fc60003f05270 */
[----:B------:R-:W-:Y:S04]  /*3c00*/  LDS R18, [R26] ;  /* 0x000000001a127984 */ /* 0x000fe80000000800 */
[----:B------:R-:W0:Y:S02]  /*3c10*/  LDS R19, [R30] ;  /* 0x000000001e137984 */ /* 0x000e240000000800 */
[----:B0-----:R-:W-:-:S04]  /*3c20*/  FFMA.FTZ R27, R18, R19, R27 ;  /* 0x00000013121b7223 */ /* 0x001fc8000001001b */
[----:B------:R-:W-:Y:S05]  /*3c30*/  @!P0 BRA `(.L_x_692) ;  /* 0x0000007000008947 */ /* 0x000fea0003800000 */
[----:B------:R-:W-:Y:S01]  /*3c40*/  ISETP.NE.AND P0, PT, R12, 0x2, PT ;  /* 0x000000020c00780c */ /* 0x000fe20003f05270 */
[----:B------:R-:W-:Y:S04]  /*3c50*/  LDS R18, [R26+0x4] ;  /* 0x000004001a127984 */ /* 0x000fe80000000800 */
[----:B------:R-:W0:Y:S08]  /*3c60*/  LDS R19, [R30+0x4] ;  /* 0x000004001e137984 */ /* 0x000e300000000800 */
[----:B------:R-:W-:Y:S04]  /*3c70*/  @P0 LDS R24, [R26+0x8] ;  /* 0x000008001a180984 */ /* 0x000fe80000000800 */
[----:B------:R-:W1:Y:S01]  /*3c80*/  @P0 LDS R25, [R30+0x8] ;  /* 0x000008001e190984 */ /* 0x000e620000000800 */
[----:B0-----:R-:W-:-:S04]  /*3c90*/  FFMA.FTZ R27, R18, R19, R27 ;  /* 0x00000013121b7223 */ /* 0x001fc8000001001b */
[----:B-1----:R-:W-:Y:S02]  /*3ca0*/  @P0 FFMA.FTZ R27, R24, R25, R27 ;  /* 0x00000019181b0223 */ /* 0x002fe4000001001b */
.L_x_692:
[----:B------:R-:W-:Y:S05]  /*3cb0*/  BSYNC B0 ;  /* 0x0000000000007941 */ /* 0x000fea0003800000 */
.L_x_691:
[----:B------:R-:W-:Y:S01]  /*3cc0*/  WARPSYNC 0xffffffff ;  /* 0xffffffff00007948 */ /* 0x000fe20003800000 */
[----:B------:R-:W-:Y:S02]  /*3cd0*/  SHF.R.S32.HI R25, RZ, 0x1f, R28 ;  /* 0x0000001fff197819 */ /* 0x000fe4000001141c */
[----:B------:R-:W-:Y:S02]  /*3ce0*/  MOV R18, R20 ;  /* 0x0000001400127202 */ /* 0x000fe40000000f00 */
[----:B------:R-:W-:Y:S01]  /*3cf0*/  MOV R19, R29 ;  /* 0x0000001d00137202 */ /* 0x000fe20000000f00 */
[----:B------:R-:W-:Y:S01]  /*3d00*/  IMAD R25, R25, c[0x0][0x1d8], RZ ;  /* 0x0000760019197a24 */ /* 0x000fe200078e02ff */
[----:B------:R-:W-:Y:S02]  /*3d10*/  SHF.R.S32.HI R24, RZ, 0x1f, R31 ;  /* 0x0000001fff187819 */ /* 0x000fe4000001141f */
[----:B------:R-:W-:Y:S01]  /*3d20*/  IADD3 R11, R11, c[0x0][0x14], RZ ;  /* 0x000005000b0b7a10 */ /* 0x000fe20007ffe0ff */
[----:B------:R-:W-:-:S04]  /*3d30*/  IMAD.WIDE.U32 R18, R28, c[0x0][0x1d8], R18 ;  /* 0x000076001c127a25 */ /* 0x000fc800078e0012 */
[----:B------:R-:W-:Y:S02]  /*3d40*/  IMAD R25, R28, c[0x0][0x1dc], R25 ;  /* 0x000077001c197a24 */ /* 0x000fe400078e0219 */
[----:B------:R-:W-:Y:S02]  /*3d50*/  IMAD R24, R24, c[0x0][0x1e0], RZ ;  /* 0x0000780018187a24 */ /* 0x000fe400078e02ff */
[----:B------:R-:W-:Y:S02]  /*3d60*/  IMAD.IADD R19, R19, 0x1, R25 ;  /* 0x0000000113137824 */ /* 0x000fe400078e0219 */
[C---:B------:R-:W-:Y:S02]  /*3d70*/  IMAD R25, R31.reuse, c[0x0][0x1e4], R24 ;  /* 0x000079001f197a24 */ /* 0x040fe400078e0218 */
[----:B------:R-:W-:-:S05]  /*3d80*/  IMAD.WIDE.U32 R18, R31, c[0x0][0x1e0], R18 ;  /* 0x000078001f127a25 */ /* 0x000fca00078e0012 */
[----:B------:R-:W-:Y:S02]  /*3d90*/  IADD3 R19, R19, R25, RZ ;  /* 0x0000001913137210 */ /* 0x000fe40007ffe0ff */
[----:B------:R-:W-:-:S04]  /*3da0*/  LEA R24, P0, R18, c[0x0][0x1b0], 0x2 ;  /* 0x00006c0012187a11 */ /* 0x000fc800078010ff */
[----:B------:R-:W-:Y:S02]  /*3db0*/  LEA.HI.X R25, R18, c[0x0][0x1b4], R19, 0x2, P0 ;  /* 0x00006d0012197a11 */ /* 0x000fe400000f1413 */
[----:B------:R-:W-:-:S03]  /*3dc0*/  ISETP.GE.AND P0, PT, R11, UR4, PT ;  /* 0x000000040b007c0c */ /* 0x000fc6000bf06270 */
[----:B------:R0:W-:Y:S10]  /*3dd0*/  STG.E [R24.64], R27 ;  /* 0x0000001b18007986 */ /* 0x0001f4000c101906 */
[----:B------:R-:W-:Y:S01]  /*3de0*/  @P0 CALL.REL.NOINC `(.L_x_702) ;  /* 0x0000001000000944 */ /* 0x000fe20003c00000 */
[----:B------:R-:W-:Y:S05]  /*3df0*/  BRA `(.L_x_703) ;  /* 0xffffe7e000007947 */ /* 0x000fea000383ffff */
.L_x_702:
[----:B------:R-:W-:Y:S05]  /*3e00*/  EXIT ;  /* 0x000000000000794d */ /* 0x000fea0003800000 */
        .weak           $__internal_7_$__cuda_sm20_dblrcp_rn_slowpath_v3
        .type           $__internal_7_$__cuda_sm20_dblrcp_rn_slowpath_v3,@function
        .size           $__internal_7_$__cuda_sm20_dblrcp_rn_slowpath_v3,(.L_x_1746 - $__internal_7_$__cuda_sm20_dblrcp_rn_slowpath_v3)
$__internal_7_$__cuda_sm20_dblrcp_rn_slowpath_v3:
        /* <DEDUP_REMOVED lines=25> */
.L_x_707:
        /* <DEDUP_REMOVED lines=10> */
.L_x_705:
[----:B------:R-:W-:Y:S01]  /*4040*/  LOP3.LUT R25, R17, 0x80000, RZ, 0xfc, !PT ;  /* 0x0008000011197812 */ /* 0x000fe200078efcff */
[----:B------:R-:W-:Y:S02]  /*4050*/  IMAD.MOV.U32 R24, RZ, RZ, R16 ;  /* 0x000000ffff187224 */ /* 0x000fe400078e0010 */
.L_x_706:
[----:B------:R-:W-:Y:S05]  /*4060*/  BSYNC B0 ;  /* 0x0000000000007941 */ /* 0x000fea0003800000 */
.L_x_704:
[----:B0-----:R-:W-:Y:S01]  /*4070*/  HFMA2.MMA R17, -RZ, RZ, 0, 0 ;  /* 0x00000000ff117435 */ /* 0x001fe200000001ff */
[----:B------:R-:W-:-:S05]  /*4080*/  MOV R16, R8 ;  /* 0x0000000800107202 */ /* 0x000fca0000000f00 */
[----:B------:R-:W-:Y:S05]  /*4090*/  RET.REL.NODEC R16 `(_ZN2at6native54_GLOBAL__N__aa9a477a_21_UpSampleBilinear2d_cu_607db5e327upsample_gen2d_aa_out_frameIffNS0_18upsample_antialias20BicubicFilterFunctorEEEvT0_S5_NS_27GenericPackedTensorAccessorIKT_Lm4ENS_16DefaultPtrTraitsElEENS6_IS7_Lm4ES9_lEERKT1_) ;  /* 0xffffbf6010007950 */ /* 0x000fea0003c3ffff */
.L_x_708:
        /* <DEDUP_REMOVED lines=14> */
.L_x_1746:


//--------------------- .text._ZN2at6native54_GLOBAL__N__aa9a477a_21_UpSampleBilinear2d_cu_607db5e327upsample_gen2d_aa_out_frameIddNS0_18upsample_antialias20BicubicFilterFunctorEEEvT0_S5_NS_27GenericPackedTensorAccessorIKT_Lm4ENS_16DefaultPtrTraitsElEENS6_IS7_Lm4ES9_lEERKT1_ --------------------------
	.section	.text._ZN2at6native54_GLOBAL__N__aa9a477a_21_UpSampleBilinear2d_cu_607db5e327upsample_gen2d_aa_out_frameIddNS0_18upsample_antialias20BicubicFilterFunctorEEEvT0_S5_NS_27GenericPackedTensorAccessorIKT_Lm4ENS_16DefaultPtrTraitsElEENS6_IS7_Lm4ES9_lEERKT1_,"ax",@progbits
	.sectioninfo	@"SHI_REGISTERS=48"
	.align	128
.text._ZN2at6native54_GLOBAL__N__aa9a477a_21_UpSampleBilinear2d_cu_607db5e327upsample_gen2d_aa_out_frameIddNS0_18upsample_antialias20BicubicFilterFunctorEEEvT0_S5_NS_27GenericPackedTensorAccessorIKT_Lm4ENS_16DefaultPtrTraitsElEENS6_IS7_Lm4ES9_lEERKT1_:
        .type           _ZN2at6native54_GLOBAL__N__aa9a477a_21_UpSampleBilinear2d_cu_607db5e327upsample_gen2d_aa_out_frameIddNS0_18upsample_antialias20BicubicFilterFunctorEEEvT0_S5_NS_27GenericPackedTensorAccessorIKT_Lm4ENS_16DefaultPtrTraitsElEENS6_IS7_Lm4ES9_lEERKT1_,@function
        .size           _ZN2at6native54_GLOBAL__N__aa9a477a_21_UpSampleBilinear2d_cu_607db5e327upsample_gen2d_aa_out_frameIddNS0_18upsample_antialias20BicubicFilterFunctorEEEvT0_S5_NS_27GenericPackedTensorAccessorIKT_Lm4ENS_16DefaultPtrTraitsElEENS6_IS7_Lm4ES9_lEERKT1_,(.L_x_1748 - _ZN2at6native54_GLOBAL__N__aa9a477a_21_UpSampleBilinear2d_cu_607db5e327upsample_gen2d_aa_out_frameIddNS0_18upsample_antialias20BicubicFilterFunctorEEEvT0_S5_NS_27GenericPackedTensorAccessorIKT_Lm4ENS_16DefaultPtrTraitsElEENS6_IS7_Lm4ES9_lEERKT1_)
        .other          _ZN2at6native54_GLOBAL__N__aa9a477a_21_UpSampleBilinear2d_cu_607db5e327upsample_gen2d_aa_out_frameIddNS0_18upsample_antialias20BicubicFilterFunctorEEEvT0_S5_NS_27GenericPackedTensorAccessorIKT_Lm4ENS_16DefaultPtrTraitsElEENS6_IS7_Lm4ES9_lEERKT1_,@"STO_CUDA_ENTRY STV_DEFAULT"
_ZN2at6native54_GLOBAL__N__aa9a477a_21_UpSampleBilinear2d_cu_607db5e327upsample_gen2d_aa_out_frameIddNS0_18upsample_antialias20BicubicFilterFunctorEEEvT0_S5_NS_27GenericPackedTensorAccessorIKT_Lm4ENS_16DefaultPtrTraitsElEENS6_IS7_Lm4ES9_lEERKT1_:
        /* <DEDUP_REMOVED lines=10> */
[----:B------:R-:W-:Y:S01]  /*00a0*/  IMAD.MOV.U32 R16, RZ, RZ, c[0x0][0x168] ;  /* 0x00005a00ff107624 */ /* 0x000fe200078e00ff */
[----:B------:R-:W0:Y:S01]  /*00b0*/  I2F.F64 R14, R0 ;  /* 0x00000000000e7312 */ /* 0x000e220000201c00 */
[----:B------:R-:W-:Y:S01]  /*00c0*/  IMAD.MOV.U32 R17, RZ, RZ, c[0x0][0x16c] ;  /* 0x00005b00ff117624 */ /* 0x000fe200078e00ff */
[----:B------:R-:W-:Y:S01]  /*00d0*/  BSSY B0, `(.L_x_709) ;  /* 0x00001a3000007945 */ /* 0x000fe20003800000 */
[----:B------:R-:W-:Y:S02]  /*00e0*/  IMAD.MOV.U32 R10, RZ, RZ, c[0x0][0x160] ;  /* 0x00005800ff0a7624 */ /* 0x000fe400078e00ff */
[----:B------:R-:W-:Y:S02]  /*00f0*/  IMAD.MOV.U32 R11, RZ, RZ, c[0x0][0x164] ;  /* 0x00005900ff0b7624 */ /* 0x000fe400078e00ff */
[C---:B------:R-:W-:Y:S01]  /*0100*/  DADD R2, R16.reuse, c[0x0][0x168] ;  /* 0x00005a0010027629 */ /* 0x040fe20000000000 */
[----:B------:R-:W1:Y:S03]  /*0110*/  I2F.F64 R28, R4 ;  /* 0x00000004001c7312 */ /* 0x000e660000201c00 */
[----:B------:R-:W2:-:S04]  /*0120*/  DSETP.GE.AND P1, PT, R16, 1, PT ;  /* 0x3ff000001000742a */ /* 0x000e880003f26000 */
[C---:B------:R-:W-:Y:S02]  /*0130*/  DSETP.GE.AND P0, PT, R10.reuse, 1, PT ;  /* 0x3ff000000a00742a */ /* 0x040fe40003f06000 */
[----:B--2---:R-:W-:Y:S02]  /*0140*/  FSEL R6, R2, RZ, P1 ;  /* 0x000000ff02067208 */ /* 0x004fe40000800000 */
[----:B------:R-:W-:Y:S01]  /*0150*/  FSEL R7, R3, 2, P1 ;  /* 0x4000000003077808 */ /* 0x000fe20000800000 */
[----:B------:R-:W2:-:S03]  /*0160*/  DADD R2, R10, c[0x0][0x160] ;  /* 0x000058000a027629 */ /* 0x000e860000000000 */
[----:B------:R-:W3:Y:S01]  /*0170*/  F2F.F32.F64 R19, R6 ;  /* 0x0000000600137310 */ /* 0x000ee20000301000 */
[----:B0-----:R-:W0:-:S04]  /*0180*/  DADD R14, R14, 0.5 ;  /* 0x3fe000000e0e7429 */ /* 0x001e080000000000 */
[----:B------:R-:W3:Y:S02]  /*0190*/  DSETP.GEU.AND P2, PT, |R6|, c[0x2][0x0], PT ;  /* 0x008000000600762a */ /* 0x000ee40003f4e200 */
[----:B--2---:R-:W-:Y:S02]  /*01a0*/  FSEL R2, R2, RZ, P0 ;  /* 0x000000ff02027208 */ /* 0x004fe40000000000 */
[----:B------:R-:W-:Y:S01]  /*01b0*/  FSEL R3, R3, 2, P0 ;  /* 0x4000000003037808 */ /* 0x000fe20000000000 */
[----:B0-----:R-:W0:-:S03]  /*01c0*/  DFMA R10, R14, c[0x0][0x168], R6 ;  /* 0x00005a000e0a7a2b */ /* 0x001e060000000006 */
[----:B------:R-:W2:Y:S01]  /*01d0*/  F2F.F32.F64 R0, R2 ;  /* 0x0000000200007310 */ /* 0x000ea20000301000 */
[----:B------:R-:W4:-:S04]  /*01e0*/  DFMA R8, R14, c[0x0][0x168], -R6 ;  /* 0x00005a000e087a2b */ /* 0x000f080000000806 */
[----:B-1----:R-:W1:Y:S01]  /*01f0*/  DADD R28, R28, 0.5 ;  /* 0x3fe000001c1c7429 */ /* 0x002e620000000000 */
[----:B---3--:R-:W-:-:S03]  /*0200*/  @!P2 FMUL R19, R19, 1.175494350822287508e-38 ;  /* 0x008000001313a820 */ /* 0x008fc60000400000 */
[----:B------:R-:W-:-:S04]  /*0210*/  DSETP.GEU.AND P0, PT, |R2|, c[0x2][0x0], PT ;  /* 0x008000000200762a */ /* 0x000fc80003f0e200 */
[----:B0-----:R-:W-:-:S04]  /*0220*/  DADD R12, R10, 0.5 ;  /* 0x3fe000000a0c7429 */ /* 0x001fc80000000000 */
[----:B----4-:R-:W0:-:S04]  /*0230*/  DADD R8, R8, 0.5 ;  /* 0x3fe0000008087429 */ /* 0x010e080000000000 */
[----:B-1----:R-:W1:Y:S02]  /*0240*/  DFMA R10, R28, c[0x0][0x160], -R2 ;  /* 0x000058001c0a7a2b */ /* 0x002e640000000802 */
[----:B0-----:R0:W3:Y:S01]  /*0250*/  F2I.F64.TRUNC R20, R8 ;  /* 0x0000000800147311 */ /* 0x0010e2000030d100 */
[----:B--2---:R-:W-:Y:S01]  /*0260*/  @!P0 FMUL R0, R0, 1.175494350822287508e-38 ;  /* 0x0080000000008820 */ /* 0x004fe20000400000 */
[----:B------:R-:W-:Y:S02]  /*0270*/  ISETP.NE.AND P0, PT, R5, RZ, PT ;  /* 0x000000ff0500720c */ /* 0x000fe40003f05270 */
[----:B-1----:R1:W-:-:S04]  /*0280*/  DADD R6, R10, 0.5 ;  /* 0x3fe000000a067429 */ /* 0x0023c80000000000 */
[----:B-1----:R-:W1:Y:S01]  /*0290*/  F2I.FTZ.CEIL.NTZ R11, R19 ;  /* 0x00000013000b7305 */ /* 0x002e62000021b100 */
[----:B0-----:R-:W0:-:S06]  /*02a0*/  DFMA R8, R28, c[0x0][0x160], R2 ;  /* 0x000058001c087a2b */ /* 0x001e0c0000000002 */
[----:B0-----:R3:W0:Y:S01]  /*02b0*/  DADD R2, R8, 0.5 ;  /* 0x3fe0000008027429 */ /* 0x0016220000000000 */
[----:B------:R-:W2:Y:S01]  /*02c0*/  F2I.FTZ.CEIL.NTZ R10, R0 ;  /* 0x00000000000a7305 */ /* 0x000ea2000021b100 */
[----:B---3--:R-:W-:Y:S01]  /*02d0*/  IMNMX R9, RZ, R20, !PT ;  /* 0x00000014ff097217 */ /* 0x008fe20007800200 */
[----:B-1----:R-:W-:-:S06]  /*02e0*/  IMAD.SHL.U32 R11, R11, 0x2, RZ ;  /* 0x000000020b0b7824 */ /* 0x002fcc00078e00ff */
[----:B------:R1:W3:Y:S08]  /*02f0*/  F2I.F64.TRUNC R12, R12 ;  /* 0x0000000c000c7311 */ /* 0x0002f0000030d100 */
[----:B------:R-:W4:Y:S01]  /*0300*/  F2I.F64.TRUNC R7, R6 ;  /* 0x0000000600077311 */ /* 0x000f22000030d100 */
[----:B--2---:R-:W-:Y:S01]  /*0310*/  IMAD.SHL.U32 R10, R10, 0x2, RZ ;  /* 0x000000020a0a7824 */ /* 0x004fe200078e00ff */
[----:B-1----:R-:W-:-:S05]  /*0320*/  IADD3 R13, R11, 0x1, RZ ;  /* 0x000000010b0d7810 */ /* 0x002fca0007ffe0ff */
[----:B------:R-:W-:Y:S01]  /*0330*/  IMAD R4, R13, c[0x0][0x0], RZ ;  /* 0x000000000d047a24 */ /* 0x000fe200078e02ff */
[----:B0-----:R-:W0:Y:S01]  /*0340*/  F2I.F64.TRUNC R2, R2 ;  /* 0x0000000200027311 */ /* 0x001e22000030d100 */
[----:B---3--:R-:W-:Y:S02]  /*0350*/  IMNMX R8, R12, c[0x0][0x190], PT ;  /* 0x000064000c087a17 */ /* 0x008fe40003800200 */
[----:B------:R-:W-:Y:S02]  /*0360*/  IADD3 R12, R10, 0x1, RZ ;  /* 0x000000010a0c7810 */ /* 0x000fe40007ffe0ff */
[----:B----4-:R-:W-:-:S03]  /*0370*/  IMNMX R7, RZ, R7, !PT ;  /* 0x00000007ff077217 */ /* 0x010fc60007800200 */
[----:B------:R-:W-:Y:S02]  /*0380*/  IMAD R5, R12, R5, R4 ;  /* 0x000000050c057224 */ /* 0x000fe400078e0204 */
[----:B------:R-:W-:Y:S02]  /*0390*/  IMAD.IADD R4, R8, 0x1, -R9 ;  /* 0x0000000108047824 */ /* 0x000fe400078e0a09 */
[----:B------:R-:W-:Y:S01]  /*03a0*/  IMAD.SHL.U32 R0, R5, 0x8, RZ ;  /* 0x0000000805007824 */ /* 0x000fe200078e00ff */
[----:B0-----:R-:W-:Y:S01]  /*03b0*/  IMNMX R6, R2, c[0x0][0x188], PT ;  /* 0x0000620002067a17 */ /* 0x001fe20003800200 */
[----:B------:R-:W-:-:S04]  /*03c0*/  IMAD R2, R13, R18, RZ ;  /* 0x000000120d027224 */ /* 0x000fc800078e02ff */
[----:B------:R-:W-:Y:S02]  /*03d0*/  IMAD.IADD R3, R6, 0x1, -R7 ;  /* 0x0000000106037824 */ /* 0x000fe400078e0a07 */
[----:B------:R-:W-:Y:S01]  /*03e0*/  IMAD.SHL.U32 R2, R2, 0x8, RZ ;  /* 0x0000000802027824 */ /* 0x000fe200078e00ff */
        /* <DEDUP_REMOVED lines=16> */
[----:B-1----:R-:W-:Y:S01]  /*04f0*/  LOP3.LUT R12, R19, 0x7fffffff, RZ, 0xc0, !PT ;  /* 0x7fffffff130c7812 */ /* 0x002fe200078ec0ff */
[----:B0-----:R-:W-:Y:S01]  /*0500*/  IMAD.MOV.U32 R17, RZ, RZ, c[0x0][0x168] ;  /* 0x00005a00ff117624 */ /* 0x001fe200078e00ff */
[----:B------:R-:W-:Y:S01]  /*0510*/  MOV R16, 0x550 ;  /* 0x0000055000107802 */ /* 0x000fe20000000f00 */
[----:B------:R-:W-:Y:S01]  /*0520*/  IMAD.MOV.U32 R13, RZ, RZ, c[0x0][0x16c] ;  /* 0x00005b00ff0d7624 */ /* 0x000fe200078e00ff */
[----:B------:R-:W-:Y:S02]  /*0530*/  IADD3 R22, R12, -0x100000, RZ ;  /* 0xfff000000c167810 */ /* 0x000fe40007ffe0ff */
[----:B------:R-:W-:Y:S05]  /*0540*/  CALL.REL.NOINC `($__internal_8_$__cuda_sm20_dblrcp_rn_slowpath_v3) ;  /* 0x0000492000007944 */ /* 0x000fea0003c00000 */
.L_x_711:
[----:B-1----:R-:W-:Y:S01]  /*0550*/  ISETP.GE.AND P0, PT, R4, 0x1, PT ;  /* 0x000000010400780c */ /* 0x002fe20003f06270 */
[----:B------:R-:W-:Y:S01]  /*0560*/  BSSY B1, `(.L_x_712) ;  /* 0x00000aa000017945 */ /* 0x000fe20003800000 */
[----:B------:R-:W-:-:S11]  /*0570*/  CS2R R30, SRZ ;  /* 0x00000000001e7805 */ /* 0x000fd6000001ff00 */
[----:B------:R-:W-:Y:S05]  /*0580*/  @!P0 BRA `(.L_x_713) ;  /* 0x00000a7000008947 */ /* 0x000fea0003800000 */
[----:B0-----:R-:W-:Y:S01]  /*0590*/  LOP3.LUT R16, RZ, R8, RZ, 0x33, !PT ;  /* 0x00000008ff107212 */ /* 0x001fe200078e33ff */
[----:B------:R-:W-:Y:S01]  /*05a0*/  BSSY B2, `(.L_x_714) ;  /* 0x0000083000027945 */ /* 0x000fe20003800000 */
[----:B------:R-:W-:Y:S01]  /*05b0*/  LOP3.LUT R21, R4, 0x3, RZ, 0xc0, !PT ;  /* 0x0000000304157812 */ /* 0x000fe200078ec0ff */
[----:B------:R-:W-:Y:S01]  /*05c0*/  IMAD.MOV.U32 R19, RZ, RZ, RZ ;  /* 0x000000ffff137224 */ /* 0x000fe200078e00ff */
[----:B------:R-:W-:Y:S01]  /*05d0*/  IADD3 R16, -R16, -0x2, -R9 ;  /* 0xfffffffe10107810 */ /* 0x000fe20007ffe909 */
[----:B------:R-:W-:-:S03]  /*05e0*/  CS2R R30, SRZ ;  /* 0x00000000001e7805 */ /* 0x000fc6000001ff00 */
[----:B------:R-:W-:-:S13]  /*05f0*/  ISETP.GE.U32.AND P1, PT, R16, 0x3, PT ;  /* 0x000000031000780c */ /* 0x000fda0003f26070 */
[----:B------:R-:W-:Y:S05]  /*0600*/  @!P1 BRA `(.L_x_715) ;  /* 0x000007c000009947 */ /* 0x000fea0003800000 */
[----:B------:R-:W-:Y:S01]  /*0610*/  IADD3 R17, R11, 0x1, RZ ;  /* 0x000000010b117810 */ /* 0x000fe20007ffe0ff */
[----:B------:R-:W-:Y:S01]  /*0620*/  IMAD.MOV.U32 R19, RZ, RZ, RZ ;  /* 0x000000ffff137224 */ /* 0x000fe200078e00ff */
[----:B------:R-:W-:-:S03]  /*0630*/  CS2R R30, SRZ ;  /* 0x00000000001e7805 */ /* 0x000fc6000001ff00 */
[----:B------:R-:W-:Y:S02]  /*0640*/  IMAD R17, R17, R18, RZ ;  /* 0x0000001211117224 */ /* 0x000fe400078e02ff */
[----:B------:R-:W-:Y:S02]  /*0650*/  IMAD.IADD R18, R4, 0x1, -R21 ;  /* 0x0000000104127824 */ /* 0x000fe400078e0a15 */
[----:B------:R-:W-:-:S04]  /*0660*/  IMAD.SHL.U32 R2, R17, 0x8, RZ ;  /* 0x0000000811027824 */ /* 0x000fc800078e00ff */
[----:B------:R-:W-:Y:S02]  /*0670*/  IMAD.MOV.U32 R20, RZ, RZ, R2 ;  /* 0x000000ffff147224 */ /* 0x000fe400078e0002 */
.L_x_728:
        /* <DEDUP_REMOVED lines=19> */
.L_x_717:
[----:B------:R-:W-:Y:S02]  /*07b0*/  IMAD.MOV.U32 R22, RZ, RZ, 0x0 ;  /* 0x00000000ff167424 */ /* 0x000fe400078e00ff */
[----:B------:R-:W-:-:S06]  /*07c0*/  IMAD.MOV.U32 R23, RZ, RZ, 0x3ff80000 ;  /* 0x3ff80000ff177424 */ /* 0x000fcc00078e00ff */
[----:B------:R-:W0:-:S06]  /*07d0*/  DFMA R22, R16, R22, -2.5 ;  /* 0xc00400001016742b */ /* 0x000e0c0000000016 */
[----:B0-----:R-:W0:-:S06]  /*07e0*/  DMUL R22, R16, R22 ;  /* 0x0000001610167228 */ /* 0x001e0c0000000000 */
[----:B0-----:R0:W1:-:S06]  /*07f0*/  DFMA R22, R16, R22, 1 ;  /* 0x3ff000001016742b */ /* 0x00104c0000000016 */
.L_x_718:
[----:B------:R-:W-:Y:S05]  /*0800*/  BSYNC B3 ;  /* 0x0000000000037941 */ /* 0x000fea0003800000 */
.L_x_716:
        /* <DEDUP_REMOVED lines=22> */
.L_x_720:
[----:B0-----:R-:W-:Y:S02]  /*0970*/  IMAD.MOV.U32 R22, RZ, RZ, 0x0 ;  /* 0x00000000ff167424 */ /* 0x001fe400078e00ff */
[----:B------:R-:W-:-:S06]  /*0980*/  IMAD.MOV.U32 R23, RZ, RZ, 0x3ff80000 ;  /* 0x3ff80000ff177424 */ /* 0x000fcc00078e00ff */
[----:B------:R-:W0:-:S06]  /*0990*/  DFMA R22, R16, R22, -2.5 ;  /* 0xc00400001016742b */ /* 0x000e0c0000000016 */
[----:B0-----:R-:W0:-:S06]  /*09a0*/  DMUL R22, R16, R22 ;  /* 0x0000001610167228 */ /* 0x001e0c0000000000 */
[----:B0-----:R0:W1:-:S06]  /*09b0*/  DFMA R22, R16, R22, 1 ;  /* 0x3ff000001016742b */ /* 0x00104c0000000016 */
.L_x_721:
[----:B------:R-:W-:Y:S05]  /*09c0*/  BSYNC B3 ;  /* 0x0000000000037941 */ /* 0x000fea0003800000 */
.L_x_719:
        /* <DEDUP_REMOVED lines=22> */
.L_x_723:
[----:B0-----:R-:W-:Y:S02]  /*0b30*/  IMAD.MOV.U32 R22, RZ, RZ, 0x0 ;  /* 0x00000000ff167424 */ /* 0x001fe400078e00ff */
[----:B------:R-:W-:-:S06]  /*0b40*/  IMAD.MOV.U32 R23, RZ, RZ, 0x3ff80000 ;  /* 0x3ff80000ff177424 */ /* 0x000fcc00078e00ff */
[----:B------:R-:W0:-:S06]  /*0b50*/  DFMA R22, R16, R22, -2.5 ;  /* 0xc00400001016742b */ /* 0x000e0c0000000016 */
[----:B0-----:R-:W0:-:S06]  /*0b60*/  DMUL R22, R16, R22 ;  /* 0x0000001610167228 */ /* 0x001e0c0000000000 */
[----:B0-----:R0:W1:-:S06]  /*0b70*/  DFMA R22, R16, R22, 1 ;  /* 0x3ff000001016742b */ /* 0x00104c0000000016 */
.L_x_724:
[----:B------:R-:W-:Y:S05]  /*0b80*/  BSYNC B3 ;  /* 0x0000000000037941 */ /* 0x000fea0003800000 */
.L_x_722:
        /* <DEDUP_REMOVED lines=22> */
.L_x_726:
[----:B0-----:R-:W-:Y:S02]  /*0cf0*/  IMAD.MOV.U32 R22, RZ, RZ, 0x0 ;  /* 0x00000000ff167424 */ /* 0x001fe400078e00ff */
[----:B------:R-:W-:-:S06]  /*0d00*/  IMAD.MOV.U32 R23, RZ, RZ, 0x3ff80000 ;  /* 0x3ff80000ff177424 */ /* 0x000fcc00078e00ff */
[----:B------:R-:W0:-:S06]  /*0d10*/  DFMA R22, R16, R22, -2.5 ;  /* 0xc00400001016742b */ /* 0x000e0c0000000016 */
[----:B0-----:R-:W0:-:S06]  /*0d20*/  DMUL R22, R16, R22 ;  /* 0x0000001610167228 */ /* 0x001e0c0000000000 */
[----:B0-----:R0:W1:-:S06]  /*0d30*/  DFMA R22, R16, R22, 1 ;  /* 0x3ff000001016742b */ /* 0x00104c0000000016 */
.L_x_727:
[----:B------:R-:W-:Y:S05]  /*0d40*/  BSYNC B3 ;  /* 0x0000000000037941 */ /* 0x000fea0003800000 */
.L_x_725:
        /* <DEDUP_REMOVED lines=8> */
.L_x_715:
[----:B------:R-:W-:Y:S05]  /*0dd0*/  BSYNC B2 ;  /* 0x0000000000027941 */ /* 0x000fea0003800000 */
.L_x_714:
[----:B------:R-:W-:-:S13]  /*0de0*/  ISETP.NE.AND P1, PT, R21, RZ, PT ;  /* 0x000000ff1500720c */ /* 0x000fda0003f25270 */
[----:B------:R-:W-:Y:S05]  /*0df0*/  @!P1 BRA `(.L_x_713) ;  /* 0x0000020000009947 */ /* 0x000fea0003800000 */
.L_x_732:
        /* <DEDUP_REMOVED lines=19> */
.L_x_730:
[----:B------:R-:W-:Y:S02]  /*0f30*/  IMAD.MOV.U32 R22, RZ, RZ, 0x0 ;  /* 0x00000000ff167424 */ /* 0x000fe400078e00ff */
[----:B------:R-:W-:-:S06]  /*0f40*/  IMAD.MOV.U32 R23, RZ, RZ, 0x3ff80000 ;  /* 0x3ff80000ff177424 */ /* 0x000fcc00078e00ff */
[----:B------:R-:W0:-:S06]  /*0f50*/  DFMA R22, R16, R22, -2.5 ;  /* 0xc00400001016742b */ /* 0x000e0c0000000016 */
[----:B0-----:R-:W0:-:S06]  /*0f60*/  DMUL R22, R16, R22 ;  /* 0x0000001610167228 */ /* 0x001e0c0000000000 */
[----:B0-----:R0:W1:-:S06]  /*0f70*/  DFMA R22, R16, R22, 1 ;  /* 0x3ff000001016742b */ /* 0x00104c0000000016 */
.L_x_731:
[----:B------:R-:W-:Y:S05]  /*0f80*/  BSYNC B2 ;  /* 0x0000000000027941 */ /* 0x000fea0003800000 */
.L_x_729:
[----:B0-----:R-:W-:Y:S01]  /*0f90*/  IMAD R17, R19, 0x8, R2 ;  /* 0x0000000813117824 */ /* 0x001fe200078e0202 */
[----:B------:R-:W-:Y:S01]  /*0fa0*/  IADD3 R21, R21, -0x1, RZ ;  /* 0xffffffff15157810 */ /* 0x000fe20007ffe0ff */
[----:B-1----:R0:W1:Y:S01]  /*0fb0*/  DADD R30, R22, R30 ;  /* 0x00000000161e7229 */ /* 0x002062000000001e */
[----:B------:R-:W-:Y:S02]  /*0fc0*/  IADD3 R19, R19, 0x1, RZ ;  /* 0x0000000113137810 */ /* 0x000fe40007ffe0ff */
[----:B------:R0:W-:Y:S01]  /*0fd0*/  STS.64 [R17], R22 ;  /* 0x0000001611007388 */ /* 0x0001e20000000a00 */
[----:B------:R-:W-:-:S13]  /*0fe0*/  ISETP.NE.AND P1, PT, R21, RZ, PT ;  /* 0x000000ff1500720c */ /* 0x000fda0003f25270 */
[----:B01----:R-:W-:Y:S05]  /*0ff0*/  @P1 BRA `(.L_x_732) ;  /* 0xfffffe0000001947 */ /* 0x003fea000383ffff */
.L_x_713:
[----:B------:R-:W-:Y:S05]  /*1000*/  BSYNC B1 ;  /* 0x0000000000017941 */ /* 0x000fea0003800000 */
.L_x_712:
        /* <DEDUP_REMOVED lines=12> */
.L_x_747:
[----:B-1----:R-:W1:Y:S01]  /*10d0*/  DSETP.NEU.AND P0, PT, R30, RZ, PT ;  /* 0x000000ff1e00722a */ /* 0x002e620003f0d000 */
[----:B------:R-:W-:Y:S01]  /*10e0*/  IADD3 R36, R36, -0x4, RZ ;  /* 0xfffffffc24247810 */ /* 0x000fe20007ffe0ff */
[----:B------:R-:W-:Y:S03]  /*10f0*/  BSSY B4, `(.L_x_737) ;  /* 0x0000060000047945 */ /* 0x000fe60003800000 */
[----:B------:R-:W-:-:S09]  /*1100*/  ISETP.NE.AND P1, PT, R36, RZ, PT ;  /* 0x000000ff2400720c */ /* 0x000fd20003f25270 */
[----:B01----:R-:W-:Y:S05]  /*1110*/  @!P0 BRA `(.L_x_738) ;  /* 0x000005d000008947 */ /* 0x003fea0003800000 */
[----:B------:R-:W1:Y:S01]  /*1120*/  MUFU.RCP64H R13, R31 ;  /* 0x0000001f000d7308 */ /* 0x000e620000001800 */
[----:B------:R-:W-:Y:S01]  /*1130*/  IMAD R37, R34, 0x8, R2 ;  /* 0x0000000822257824 */ /* 0x000fe200078e0202 */
[----:B------:R-:W-:Y:S01]  /*1140*/  BSSY B5, `(.L_x_739) ;  /* 0x0000015000057945 */ /* 0x000fe20003800000 */
[----:B------:R-:W-:-:S03]  /*1150*/  IMAD.MOV.U32 R12, RZ, RZ, 0x1 ;  /* 0x00000001ff0c7424 */ /* 0x000fc600078e00ff */
[----:B------:R-:W2:Y:S03]  /*1160*/  LDS.64 R18, [R37] ;  /* 0x0000000025127984 */ /* 0x000ea60000000a00 */
[----:B-1----:R-:W1:-:S06]  /*1170*/  DFMA R14, R12, -R30, 1 ;  /* 0x3ff000000c0e742b */ /* 0x002e4c000000081e */
[----:B-1----:R-:W1:-:S06]  /*1180*/  DFMA R14, R14, R14, R14 ;  /* 0x0000000e0e0e722b */ /* 0x002e4c000000000e */
[----:B-1----:R-:W1:-:S06]  /*1190*/  DFMA R14, R12, R14, R12 ;  /* 0x0000000e0c0e722b */ /* 0x002e4c000000000c */
[----:B-1----:R-:W1:-:S06]  /*11a0*/  DFMA R12, R14, -R30, 1 ;  /* 0x3ff000000e0c742b */ /* 0x002e4c000000081e */
[----:B-1----:R-:W2:-:S06]  /*11b0*/  DFMA R12, R14, R12, R14 ;  /* 0x0000000c0e0c722b */ /* 0x002e8c000000000e */
[----:B--2---:R-:W1:Y:S01]  /*11c0*/  DMUL R14, R18, R12 ;  /* 0x0000000c120e7228 */ /* 0x004e620000000000 */
[----:B------:R-:W-:-:S05]  /*11d0*/  FSETP.GEU.AND P2, PT, |R19|, 6.5827683646048100446e-37, PT ;  /* 0x036000001300780b */ /* 0x000fca0003f4e200 */
[----:B01----:R-:W0:-:S06]  /*11e0*/  DFMA R16, R14, -R30, R18 ;  /* 0x8000001e0e10722b */ /* 0x003e0c0000000012 */
[----:B0-----:R-:W0:-:S10]  /*11f0*/  DFMA R12, R12, R16, R14 ;  /* 0x000000100c0c722b */ /* 0x001e14000000000e */
[----:B0-----:R-:W-:-:S05]  /*1200*/  FFMA R14, RZ, R31, R13 ;  /* 0x0000001fff0e7223 */ /* 0x001fca000000000d */
[----:B------:R-:W-:-:S13]  /*1210*/  FSETP.GT.AND P0, PT, |R14|, 1.469367938527859385e-39, PT ;  /* 0x001000000e00780b */ /* 0x000fda0003f04200 */
[----:B------:R-:W-:Y:S05]  /*1220*/  @P0 BRA P2, `(.L_x_740) ;  /* 0x0000006000000947 */ /* 0x000fea0001000000 */
[----:B------:R-:W-:Y:S01]  /*1230*/  IMAD.MOV.U32 R16, RZ, RZ, R30 ;  /* 0x000000ffff107224 */ /* 0x000fe200078e001e */
[----:B------:R-:W-:Y:S01]  /*1240*/  MOV R12, 0x1270 ;  /* 0x00001270000c7802 */ /* 0x000fe20000000f00 */
[----:B------:R-:W-:Y:S02]  /*1250*/  IMAD.MOV.U32 R17, RZ, RZ, R31 ;  /* 0x000000ffff117224 */ /* 0x000fe400078e001f */
[----:B------:R-:W-:Y:S05]  /*1260*/  CALL.REL.NOINC `($__internal_9_$__cuda_sm20_div_rn_f64_full) ;  /* 0x00003ea000007944 */ /* 0x000fea0003c00000 */
[----:B------:R-:W-:Y:S02]  /*1270*/  IMAD.MOV.U32 R12, RZ, RZ, R14 ;  /* 0x000000ffff0c7224 */ /* 0x000fe400078e000e */
[----:B------:R-:W-:Y:S02]  /*1280*/  IMAD.MOV.U32 R13, RZ, RZ, R15 ;  /* 0x000000ffff0d7224 */ /* 0x000fe400078e000f */
.L_x_740:
[----:B------:R-:W-:Y:S05]  /*1290*/  BSYNC B5 ;  /* 0x0000000000057941 */ /* 0x000fea0003800000 */
.L_x_739:
[----:B------:R-:W0:Y:S01]  /*12a0*/  MUFU.RCP64H R15, R31 ;  /* 0x0000001f000f7308 */ /* 0x000e220000001800 */
[----:B------:R-:W2:Y:S01]  /*12b0*/  LDS.64 R18, [R37+0x8] ;  /* 0x0000080025127984 */ /* 0x000ea20000000a00 */
        /* <DEDUP_REMOVED lines=8> */
[----:B--2---:R-:W-:-:S05]  /*1340*/  FSETP.GEU.AND P2, PT, |R19|, 6.5827683646048100446e-37, PT ;  /* 0x036000001300780b */ /* 0x004fca0003f4e200 */
[----:B0-----:R-:W0:-:S06]  /*1350*/  DMUL R14, R20, R18 ;  /* 0x00000012140e7228 */ /* 0x001e0c0000000000 */
[----:B0-----:R-:W0:-:S06]  /*1360*/  DFMA R16, R14, -R30, R18 ;  /* 0x8000001e0e10722b */ /* 0x001e0c0000000012 */
[----:B0-----:R-:W0:-:S10]  /*1370*/  DFMA R14, R20, R16, R14 ;  /* 0x00000010140e722b */ /* 0x001e14000000000e */
[----:B0-----:R-:W-:-:S05]  /*1380*/  FFMA R16, RZ, R31, R15 ;  /* 0x0000001fff107223 */ /* 0x001fca000000000f */
[----:B------:R-:W-:-:S13]  /*1390*/  FSETP.GT.AND P0, PT, |R16|, 1.469367938527859385e-39, PT ;  /* 0x001000001000780b */ /* 0x000fda0003f04200 */
[----:B------:R-:W-:Y:S05]  /*13a0*/  @P0 BRA P2, `(.L_x_742) ;  /* 0x0000004000000947 */ /* 0x000fea0001000000 */
[----:B---3--:R-:W-:Y:S01]  /*13b0*/  IMAD.MOV.U32 R16, RZ, RZ, R30 ;  /* 0x000000ffff107224 */ /* 0x008fe200078e001e */
[----:B------:R-:W-:Y:S01]  /*13c0*/  MOV R12, 0x13f0 ;  /* 0x000013f0000c7802 */ /* 0x000fe20000000f00 */
[----:B------:R-:W-:Y:S02]  /*13d0*/  IMAD.MOV.U32 R17, RZ, RZ, R31 ;  /* 0x000000ffff117224 */ /* 0x000fe400078e001f */
[----:B-1----:R-:W-:Y:S05]  /*13e0*/  CALL.REL.NOINC `($__internal_9_$__cuda_sm20_div_rn_f64_full) ;  /* 0x00003d2000007944 */ /* 0x002fea0003c00000 */
.L_x_742:
[----:B---3--:R-:W-:Y:S05]  /*13f0*/  BSYNC B5 ;  /* 0x0000000000057941 */ /* 0x008fea0003800000 */
.L_x_741:
[----:B------:R-:W0:Y:S01]  /*1400*/  MUFU.RCP64H R13, R31 ;  /* 0x0000001f000d7308 */ /* 0x000e220000001800 */
[----:B------:R-:W2:Y:S01]  /*1410*/  LDS.64 R18, [R37+0x10] ;  /* 0x0000100025127984 */ /* 0x000ea20000000a00 */
        /* <DEDUP_REMOVED lines=19> */
[----:B------:R-:W-:Y:S02]  /*1550*/  IMAD.MOV.U32 R12, RZ, RZ, R14 ;  /* 0x000000ffff0c7224 */ /* 0x000fe400078e000e */
[----:B------:R-:W-:Y:S02]  /*1560*/  IMAD.MOV.U32 R13, RZ, RZ, R15 ;  /* 0x000000ffff0d7224 */ /* 0x000fe400078e000f */
.L_x_744:
[----:B---3--:R-:W-:Y:S05]  /*1570*/  BSYNC B5 ;  /* 0x0000000000057941 */ /* 0x008fea0003800000 */
.L_x_743:
        /* <DEDUP_REMOVED lines=21> */
.L_x_746:
[----:B---3--:R-:W-:Y:S05]  /*16d0*/  BSYNC B5 ;  /* 0x0000000000057941 */ /* 0x008fea0003800000 */
.L_x_745:
[----:B------:R0:W-:Y:S02]  /*16e0*/  STS.64 [R37+0x18], R14 ;  /* 0x0000180e25007388 */ /* 0x0001e40000000a00 */
.L_x_738:
[----:B------:R-:W-:Y:S05]  /*16f0*/  BSYNC B4 ;  /* 0x0000000000047941 */ /* 0x000fea0003800000 */
.L_x_737:
[----:B------:R-:W-:Y:S01]  /*1700*/  IADD3 R34, R34, 0x4, RZ ;  /* 0x0000000422227810 */ /* 0x000fe20007ffe0ff */
[----:B------:R-:W-:Y:S05]  /*1710*/  @P1 BRA `(.L_x_747) ;  /* 0xfffff9b000001947 */ /* 0x000fea000383ffff */
.L_x_736:
[----:B------:R-:W-:Y:S05]  /*1720*/  BSYNC B3 ;  /* 0x0000000000037941 */ /* 0x000fea0003800000 */
.L_x_735:
[----:B------:R-:W-:-:S13]  /*1730*/  ISETP.NE.AND P0, PT, R35, RZ, PT ;  /* 0x000000ff2300720c */ /* 0x000fda0003f05270 */
[----:B------:R-:W-:Y:S05]  /*1740*/  @!P0 BRA `(.L_x_734) ;  /* 0x0000021000008947 */ /* 0x000fea0003800000 */
.L_x_752:
[----:B------:R-:W2:Y:S01]  /*1750*/  DSETP.NEU.AND P0, PT, R30, RZ, PT ;  /* 0x000000ff1e00722a */ /* 0x000ea20003f0d000 */
[----:B------:R-:W-:-:S13]  /*1760*/  BSSY B3, `(.L_x_748) ;  /* 0x000001b000037945 */ /* 0x000fda0003800000 */
[----:B012---:R-:W-:Y:S05]  /*1770*/  @!P0 BRA `(.L_x_749) ;  /* 0x0000019000008947 */ /* 0x007fea0003800000 */
[----:B------:R-:W2:Y:S01]  /*1780*/  MUFU.RCP64H R13, R31 ;  /* 0x0000001f000d7308 */ /* 0x000ea20000001800 */
[----:B------:R-:W-:Y:S01]  /*1790*/  IMAD R36, R34, 0x8, R2 ;  /* 0x0000000822247824 */ /* 0x000fe200078e0202 */
[----:B------:R-:W-:Y:S01]  /*17a0*/  BSSY B4, `(.L_x_750) ;  /* 0x0000015000047945 */ /* 0x000fe20003800000 */
[----:B------:R-:W-:-:S03]  /*17b0*/  IMAD.MOV.U32 R12, RZ, RZ, 0x1 ;  /* 0x00000001ff0c7424 */ /* 0x000fc600078e00ff */
[----:B------:R-:W3:Y:S03]  /*17c0*/  LDS.64 R18, [R36] ;  /* 0x0000000024127984 */ /* 0x000ee60000000a00 */
[----:B0-2---:R-:W0:-:S06]  /*17d0*/  DFMA R14, R12, -R30, 1 ;  /* 0x3ff000000c0e742b */ /* 0x005e0c000000081e */
[----:B0-----:R-:W0:-:S06]  /*17e0*/  DFMA R14, R14, R14, R14 ;  /* 0x0000000e0e0e722b */ /* 0x001e0c000000000e */
[----:B0-----:R-:W0:-:S06]  /*17f0*/  DFMA R14, R12, R14, R12 ;  /* 0x0000000e0c0e722b */ /* 0x001e0c000000000c */
[----:B0-----:R-:W0:-:S06]  /*1800*/  DFMA R12, R14, -R30, 1 ;  /* 0x3ff000000e0c742b */ /* 0x001e0c000000081e */
[----:B0-----:R-:W3:-:S06]  /*1810*/  DFMA R16, R14, R12, R14 ;  /* 0x0000000c0e10722b */ /* 0x001ecc000000000e */
[----:B---3--:R-:W0:Y:S01]  /*1820*/  DMUL R12, R16, R18 ;  /* 0x00000012100c7228 */ /* 0x008e220000000000 */
        /* <DEDUP_REMOVED lines=9> */
[----:B-1----:R-:W-:Y:S05]  /*18c0*/  CALL.REL.NOINC `($__internal_9_$__cuda_sm20_div_rn_f64_full) ;  /* 0x0000384000007944 */ /* 0x002fea0003c00000 */
[----:B------:R-:W-:Y:S02]  /*18d0*/  IMAD.MOV.U32 R12, RZ, RZ, R14 ;  /* 0x000000ffff0c7224 */ /* 0x000fe400078e000e */
[----:B------:R-:W-:Y:S02]  /*18e0*/  IMAD.MOV.U32 R13, RZ, RZ, R15 ;  /* 0x000000ffff0d7224 */ /* 0x000fe400078e000f */
.L_x_751:
[----:B------:R-:W-:Y:S05]  /*18f0*/  BSYNC B4 ;  /* 0x0000000000047941 */ /* 0x000fea0003800000 */
.L_x_750:
[----:B------:R0:W-:Y:S02]  /*1900*/  STS.64 [R36], R12 ;  /* 0x0000000c24007388 */ /* 0x0001e40000000a00 */
.L_x_749:
[----:B------:R-:W-:Y:S05]  /*1910*/  BSYNC B3 ;  /* 0x0000000000037941 */ /* 0x000fea0003800000 */
.L_x_748:
[----:B------:R-:W-:Y:S02]  /*1920*/  IADD3 R35, R35, -0x1, RZ ;  /* 0xffffffff23237810 */ /* 0x000fe40007ffe0ff */
[----:B------:R-:W-:Y:S02]  /*1930*/  IADD3 R34, R34, 0x1, RZ ;  /* 0x0000000122227810 */ /* 0x000fe40007ffe0ff */
[----:B------:R-:W-:-:S13]  /*1940*/  ISETP.NE.AND P0, PT, R35, RZ, PT ;  /* 0x000000ff2300720c */ /* 0x000fda0003f05270 */
[----:B------:R-:W-:Y:S05]  /*1950*/  @P0 BRA `(.L_x_752) ;  /* 0xfffffdf000000947 */ /* 0x000fea000383ffff */
.L_x_734:
[----:B------:R-:W-:Y:S05]  /*1960*/  BSYNC B2 ;  /* 0x0000000000027941 */ /* 0x000fea0003800000 */
.L_x_733:
        /* <DEDUP_REMOVED lines=8> */
.L_x_755:
[----:B------:R-:W-:Y:S01]  /*19f0*/  IMAD R13, R34, 0x8, R2 ;  /* 0x00000008220d7824 */ /* 0x000fe200078e0202 */
[----:B------:R-:W-:Y:S02]  /*1a00*/  IADD3 R12, R12, -0x1, RZ ;  /* 0xffffffff0c0c7810 */ /* 0x000fe40007ffe0ff */
[----:B------:R-:W-:Y:S02]  /*1a10*/  IADD3 R34, R34, 0x1, RZ ;  /* 0x0000000122227810 */ /* 0x000fe40007ffe0ff */
[----:B------:R0:W-:Y:S01]  /*1a20*/  STS.64 [R13], RZ ;  /* 0x000000ff0d007388 */ /* 0x0001e20000000a00 */
[----:B------:R-:W-:-:S13]  /*1a30*/  ISETP.NE.AND P0, PT, R12, RZ, PT ;  /* 0x000000ff0c00720c */ /* 0x000fda0003f05270 */
[----:B0-----:R-:W-:Y:S05]  /*1a40*/  @P0 BRA `(.L_x_755) ;  /* 0xffffffa000000947 */ /* 0x001fea000383ffff */
.L_x_754:
[----:B------:R-:W-:Y:S05]  /*1a50*/  BSYNC B1 ;  /* 0x0000000000017941 */ /* 0x000fea0003800000 */
.L_x_753:
[----:B------:R-:W-:Y:S05]  /*1a60*/  @!P1 BRA `(.L_x_710) ;  /* 0x0000009000009947 */ /* 0x000fea0003800000 */
.L_x_756:
[C---:B0-----:R-:W-:Y:S01]  /*1a70*/  IMAD R13, R34.reuse, 0x8, R2 ;  /* 0x00000008220d7824 */ /* 0x041fe200078e0202 */
[C---:B------:R-:W-:Y:S02]  /*1a80*/  IADD3 R12, R34.reuse, 0x3, RZ ;  /* 0x00000003220c7810 */ /* 0x040fe40007ffe0ff */
[----:B------:R-:W-:Y:S02]  /*1a90*/  IADD3 R34, R34, 0x4, RZ ;  /* 0x0000000422227810 */ /* 0x000fe40007ffe0ff */
[----:B------:R0:W-:Y:S01]  /*1aa0*/  STS.64 [R13], RZ ;  /* 0x000000ff0d007388 */ /* 0x0001e20000000a00 */
[----:B------:R-:W-:-:S03]  /*1ab0*/  ISETP.GE.AND P0, PT, R12, R11, PT ;  /* 0x0000000b0c00720c */ /* 0x000fc60003f06270 */
[----:B------:R0:W-:Y:S04]  /*1ac0*/  STS.64 [R13+0x8], RZ ;  /* 0x000008ff0d007388 */ /* 0x0001e80000000a00 */
[----:B------:R0:W-:Y:S04]  /*1ad0*/  STS.64 [R13+0x10], RZ ;  /* 0x000010ff0d007388 */ /* 0x0001e80000000a00 */
[----:B------:R0:W-:Y:S02]  /*1ae0*/  STS.64 [R13+0x18], RZ ;  /* 0x000018ff0d007388 */ /* 0x0001e40000000a00 */
[----:B------:R-:W-:Y:S05]  /*1af0*/  @!P0 BRA `(.L_x_756) ;  /* 0xffffff7000008947 */ /* 0x000fea000383ffff */
.L_x_710:
[----:B------:R-:W-:Y:S05]  /*1b00*/  BSYNC B0 ;  /* 0x0000000000007941 */ /* 0x000fea0003800000 */
.L_x_709:
[----:B0-----:R-:W0:Y:S01]  /*1b10*/  S2R R12, SR_TID.X ;  /* 0x00000000000c7919 */ /* 0x001e220000002100 */
[----:B------:R-:W-:Y:S01]  /*1b20*/  BSSY B0, `(.L_x_757) ;  /* 0x0000179000007945 */ /* 0x000fe20003800000 */
[----:B0-----:R-:W-:-:S13]  /*1b30*/  ISETP.NE.AND P0, PT, R12, RZ, PT ;  /* 0x000000ff0c00720c */ /* 0x001fda0003f05270 */
[----:B------:R-:W-:Y:S05]  /*1b40*/  @P0 BRA `(.L_x_758) ;  /* 0x0000176000000947 */ /* 0x000fea0003800000 */
[----:B------:R-:W-:Y:S01]  /*1b50*/  IMAD.MOV.U32 R18, RZ, RZ, 0x0 ;  /* 0x00000000ff127424 */ /* 0x000fe200078e00ff */
[----:B------:R-:W0:Y:S01]  /*1b60*/  I2F.F64 R14, R7 ;  /* 0x00000007000e7312 */ /* 0x000e220000201c00 */
[----:B------:R-:W-:Y:S02]  /*1b70*/  IMAD.MOV.U32 R19, RZ, RZ, 0x3ff00000 ;  /* 0x3ff00000ff137424 */ /* 0x000fe400078e00ff */
[----:B------:R-:W-:Y:S02]  /*1b80*/  IMAD.MOV.U32 R12, RZ, RZ, 0x0 ;  /* 0x00000000ff0c7424 */ /* 0x000fe400078e00ff */
[----:B------:R-:W-:Y:S02]  /*1b90*/  IMAD.MOV.U32 R13, RZ, RZ, 0x3ff00000 ;  /* 0x3ff00000ff0d7424 */ /* 0x000fe400078e00ff */
[----:B------:R-:W2:-:S04]  /*1ba0*/  DSETP.LE.AND P0, PT, R18, c[0x0][0x160], PT ;  /* 0x000058001200762a */ /* 0x000e880003f03000 */
[----:B0-----:R0:W3:-:S10]  /*1bb0*/  DFMA R14, -R28, c[0x0][0x160], R14 ;  /* 0x000058001c0e7a2b */ /* 0x0010d4000000010e */
[----:B--2---:R-:W-:Y:S05]  /*1bc0*/  @!P0 BRA `(.L_x_759) ;  /* 0x0000010000008947 */ /* 0x004fea0003800000 */
[----:B0--3--:R-:W0:Y:S01]  /*1bd0*/  MUFU.RCP64H R13, c[0x0][0x164] ;  /* 0x00005900000d7b08 */ /* 0x009e220000001800 */
[----:B------:R-:W-:-:S05]  /*1be0*/  IMAD.MOV.U32 R20, RZ, RZ, c[0x0][0x164] ;  /* 0x00005900ff147624 */ /* 0x000fca00078e00ff */
[----:B------:R-:W-:-:S04]  /*1bf0*/  IADD3 R12, R20, 0x300402, RZ ;  /* 0x00300402140c7810 */ /* 0x000fc80007ffe0ff */
[----:B------:R-:W-:Y:S02]  /*1c00*/  FSETP.GEU.AND P0, PT, |R12|, 5.8789094863358348022e-39, PT ;  /* 0x004004020c00780b */ /* 0x000fe40003f0e200 */
[----:B0-----:R-:W0:-:S06]  /*1c10*/  DFMA R16, R12, -c[0x0][0x160], R18 ;  /* 0x800058000c107a2b */ /* 0x001e0c0000000012 */
[----:B0-----:R-:W0:-:S06]  /*1c20*/  DFMA R16, R16, R16, R16 ;  /* 0x000000101010722b */ /* 0x001e0c0000000010 */
[----:B0-----:R-:W0:-:S06]  /*1c30*/  DFMA R16, R12, R16, R12 ;  /* 0x000000100c10722b */ /* 0x001e0c000000000c */
[----:B0-----:R-:W0:-:S06]  /*1c40*/  DFMA R18, R16, -c[0x0][0x160], R18 ;  /* 0x8000580010127a2b */ /* 0x001e0c0000000012 */
[----:B0-----:R0:W2:Y:S01]  /*1c50*/  DFMA R12, R16, R18, R16 ;  /* 0x00000012100c722b */ /* 0x0010a20000000010 */
[----:B------:R-:W-:Y:S05]  /*1c60*/  @P0 BRA `(.L_x_759) ;  /* 0x0000006000000947 */ /* 0x000fea0003800000 */
[----:B--2---:R-:W-:Y:S01]  /*1c70*/  LOP3.LUT R12, R20, 0x7fffffff, RZ, 0xc0, !PT ;  /* 0x7fffffff140c7812 */ /* 0x004fe200078ec0ff */
[----:B0-----:R-:W-:Y:S01]  /*1c80*/  IMAD.MOV.U32 R17, RZ, RZ, c[0x0][0x160] ;  /* 0x00005800ff117624 */ /* 0x001fe200078e00ff */
[----:B------:R-:W-:Y:S01]  /*1c90*/  MOV R16, 0x1cd0 ;  /* 0x00001cd000107802 */ /* 0x000fe20000000f00 */
[----:B------:R-:W-:Y:S01]  /*1ca0*/  IMAD.MOV.U32 R13, RZ, RZ, c[0x0][0x164] ;  /* 0x00005900ff0d7624 */ /* 0x000fe200078e00ff */
[----:B------:R-:W-:Y:S02]  /*1cb0*/  IADD3 R22, R12, -0x100000, RZ ;  /* 0xfff000000c167810 */ /* 0x000fe40007ffe0ff */
[----:B-1----:R-:W-:Y:S05]  /*1cc0*/  CALL.REL.NOINC `($__internal_8_$__cuda_sm20_dblrcp_rn_slowpath_v3) ;  /* 0x000031a000007944 */ /* 0x002fea0003c00000 */
.L_x_759:
[----:B0--3--:R-:W-:Y:S01]  /*1cd0*/  ISETP.GE.AND P0, PT, R3, 0x1, PT ;  /* 0x000000010300780c */ /* 0x009fe20003f06270 */
[----:B------:R-:W-:Y:S01]  /*1ce0*/  BSSY B1, `(.L_x_760) ;  /* 0x00000ad000017945 */ /* 0x000fe20003800000 */
[----:B------:R-:W-:-:S11]  /*1cf0*/  CS2R R28, SRZ ;  /* 0x00000000001c7805 */ /* 0x000fd6000001ff00 */
[----:B------:R-:W-:Y:S05]  /*1d00*/  @!P0 BRA `(.L_x_761) ;  /* 0x00000aa000008947 */ /* 0x000fea0003800000 */
[----:B------:R-:W-:Y:S01]  /*1d10*/  LOP3.LUT R16, RZ, R6, RZ, 0x33, !PT ;  /* 0x00000006ff107212 */ /* 0x000fe200078e33ff */
[----:B------:R-:W-:Y:S01]  /*1d20*/  BSSY B2, `(.L_x_762) ;  /* 0x0000086000027945 */ /* 0x000fe20003800000 */
[----:B------:R-:W-:Y:S01]  /*1d30*/  IMAD.MOV.U32 R17, RZ, RZ, RZ ;  /* 0x000000ffff117224 */ /* 0x000fe200078e00ff */
[----:B------:R-:W-:Y:S01]  /*1d40*/  CS2R R28, SRZ ;  /* 0x00000000001c7805 */ /* 0x000fe2000001ff00 */
[----:B------:R-:W-:-:S04]  /*1d50*/  IADD3 R16, -R16, -0x2, -R7 ;  /* 0xfffffffe10107810 */ /* 0x000fc80007ffe907 */
[----:B------:R-:W-:Y:S02]  /*1d60*/  ISETP.GE.U32.AND P1, PT, R16, 0x3, PT ;  /* 0x000000031000780c */ /* 0x000fe40003f26070 */
[----:B------:R-:W-:-:S11]  /*1d70*/  LOP3.LUT R16, R3, 0x3, RZ, 0xc0, !PT ;  /* 0x0000000303107812 */ /* 0x000fd600078ec0ff */
[----:B------:R-:W-:Y:S05]  /*1d80*/  @!P1 BRA `(.L_x_763) ;  /* 0x000007f000009947 */ /* 0x000fea0003800000 */
[----:B------:R-:W0:Y:S01]  /*1d90*/  S2R R17, SR_TID.Y ;  /* 0x0000000000117919 */ /* 0x000e220000002200 */
[----:B------:R-:W-:Y:S01]  /*1da0*/  IADD3 R18, R10, 0x1, RZ ;  /* 0x000000010a127810 */ /* 0x000fe20007ffe0ff */
[----:B------:R-:W-:Y:S01]  /*1db0*/  CS2R R28, SRZ ;  /* 0x00000000001c7805 */ /* 0x000fe2000001ff00 */
[----:B------:R-:W-:-:S03]  /*1dc0*/  IADD3 R20, R11, 0x1, RZ ;  /* 0x000000010b147810 */ /* 0x000fc60007ffe0ff */
[----:B0-----:R-:W-:Y:S02]  /*1dd0*/  IMAD R17, R18, R17, RZ ;  /* 0x0000001112117224 */ /* 0x001fe400078e02ff */
[----:B------:R-:W-:Y:S02]  /*1de0*/  IMAD.IADD R18, R3, 0x1, -R16 ;  /* 0x0000000103127824 */ /* 0x000fe400078e0a10 */
[----:B------:R-:W-:-:S04]  /*1df0*/  IMAD R17, R20, c[0x0][0x0], R17 ;  /* 0x0000000014117a24 */ /* 0x000fc800078e0211 */
[----:B------:R-:W-:Y:S02]  /*1e00*/  IMAD.SHL.U32 R19, R17, 0x2, RZ ;  /* 0x0000000211137824 */ /* 0x000fe400078e00ff */
[----:B------:R-:W-:Y:S02]  /*1e10*/  IMAD.MOV.U32 R17, RZ, RZ, RZ ;  /* 0x000000ffff117224 */ /* 0x000fe400078e00ff */
[----:B------:R-:W-:Y:S02]  /*1e20*/  IMAD.SHL.U32 R19, R19, 0x4, RZ ;  /* 0x0000000413137824 */ /* 0x000fe400078e00ff */
.L_x_776:
[----:B------:R-:W0:Y:S01]  /*1e30*/  I2F.F64 R20, R17 ;  /* 0x0000001100147312 */ /* 0x000e220000201c00 */
[----:B------:R-:W-:Y:S01]  /*1e40*/  BSSY B3, `(.L_x_764) ;  /* 0x0000017000037945 */ /* 0x000fe20003800000 */
[----:B0-----:R-:W0:-:S06]  /*1e50*/  DADD R20, R14, R20 ;  /* 0x000000000e147229 */ /* 0x001e0c0000000014 */
[----:B0-----:R-:W0:-:S06]  /*1e60*/  DADD R20, R20, 0.5 ;  /* 0x3fe0000014147429 */ /* 0x001e0c0000000000 */
[----:B0-2---:R-:W0:-:S06]  /*1e70*/  DMUL R20, R20, R12 ;  /* 0x0000000c14147228 */ /* 0x005e0c0000000000 */
        /* <DEDUP_REMOVED lines=14> */
.L_x_765:
[----:B------:R-:W-:Y:S02]  /*1f60*/  IMAD.MOV.U32 R22, RZ, RZ, 0x0 ;  /* 0x00000000ff167424 */ /* 0x000fe400078e00ff */
[----:B------:R-:W-:-:S06]  /*1f70*/  IMAD.MOV.U32 R23, RZ, RZ, 0x3ff80000 ;  /* 0x3ff80000ff177424 */ /* 0x000fcc00078e00ff */
[----:B------:R-:W0:-:S06]  /*1f80*/  DFMA R22, R20, R22, -2.5 ;  /* 0xc00400001416742b */ /* 0x000e0c0000000016 */
[----:B0-----:R-:W0:-:S06]  /*1f90*/  DMUL R22, R20, R22 ;  /* 0x0000001614167228 */ /* 0x001e0c0000000000 */
[----:B0-----:R0:W2:-:S06]  /*1fa0*/  DFMA R22, R20, R22, 1 ;  /* 0x3ff000001416742b */ /* 0x00108c0000000016 */
.L_x_766:
[----:B------:R-:W-:Y:S05]  /*1fb0*/  BSYNC B3 ;  /* 0x0000000000037941 */ /* 0x000fea0003800000 */
.L_x_764:
[----:B-1----:R-:W-:Y:S01]  /*1fc0*/  IADD3 R26, R17, 0x1, RZ ;  /* 0x00000001111a7810 */ /* 0x002fe20007ffe0ff */
[----:B0-2---:R0:W-:Y:S01]  /*1fd0*/  STS.64 [R19], R22 ;  /* 0x0000001613007388 */ /* 0x0051e20000000a00 */
        /* <DEDUP_REMOVED lines=20> */
.L_x_768:
[----:B0-----:R-:W-:Y:S02]  /*2120*/  IMAD.MOV.U32 R22, RZ, RZ, 0x0 ;  /* 0x00000000ff167424 */ /* 0x001fe400078e00ff */
[----:B------:R-:W-:-:S06]  /*2130*/  IMAD.MOV.U32 R23, RZ, RZ, 0x3ff80000 ;  /* 0x3ff80000ff177424 */ /* 0x000fcc00078e00ff */
[----:B------:R-:W0:-:S06]  /*2140*/  DFMA R22, R20, R22, -2.5 ;  /* 0xc00400001416742b */ /* 0x000e0c0000000016 */
[----:B0-----:R-:W0:-:S06]  /*2150*/  DMUL R22, R20, R22 ;  /* 0x0000001614167228 */ /* 0x001e0c0000000000 */
[----:B0-----:R0:W1:-:S06]  /*2160*/  DFMA R22, R20, R22, 1 ;  /* 0x3ff000001416742b */ /* 0x00104c0000000016 */
.L_x_769:
[----:B------:R-:W-:Y:S05]  /*2170*/  BSYNC B3 ;  /* 0x0000000000037941 */ /* 0x000fea0003800000 */
.L_x_767:
        /* <DEDUP_REMOVED lines=22> */
.L_x_771:
[----:B0-----:R-:W-:Y:S02]  /*22e0*/  IMAD.MOV.U32 R22, RZ, RZ, 0x0 ;  /* 0x00000000ff167424 */ /* 0x001fe400078e00ff */
[----:B------:R-:W-:-:S06]  /*22f0*/  IMAD.MOV.U32 R23, RZ, RZ, 0x3ff80000 ;  /* 0x3ff80000ff177424 */ /* 0x000fcc00078e00ff */
[----:B------:R-:W0:-:S06]  /*2300*/  DFMA R22, R20, R22, -2.5 ;  /* 0xc00400001416742b */ /* 0x000e0c0000000016 */
[----:B0-----:R-:W0:-:S06]  /*2310*/  DMUL R22, R20, R22 ;  /* 0x0000001614167228 */ /* 0x001e0c0000000000 */
[----:B0-----:R0:W1:-:S06]  /*2320*/  DFMA R22, R20, R22, 1 ;  /* 0x3ff000001416742b */ /* 0x00104c0000000016 */
.L_x_772:
[----:B------:R-:W-:Y:S05]  /*2330*/  BSYNC B3 ;  /* 0x0000000000037941 */ /* 0x000fea0003800000 */
.L_x_770:
        /* <DEDUP_REMOVED lines=22> */
.L_x_774:
[----:B0-----:R-:W-:Y:S02]  /*24a0*/  IMAD.MOV.U32 R22, RZ, RZ, 0x0 ;  /* 0x00000000ff167424 */ /* 0x001fe400078e00ff */
[----:B------:R-:W-:-:S06]  /*24b0*/  IMAD.MOV.U32 R23, RZ, RZ, 0x3ff80000 ;  /* 0x3ff80000ff177424 */ /* 0x000fcc00078e00ff */
[----:B------:R-:W0:-:S06]  /*24c0*/  DFMA R22, R20, R22, -2.5 ;  /* 0xc00400001416742b */ /* 0x000e0c0000000016 */
[----:B0-----:R-:W0:-:S06]  /*24d0*/  DMUL R22, R20, R22 ;  /* 0x0000001614167228 */ /* 0x001e0c0000000000 */
[----:B0-----:R0:W1:-:S06]  /*24e0*/  DFMA R22, R20, R22, 1 ;  /* 0x3ff000001416742b */ /* 0x00104c0000000016 */
.L_x_775:
[----:B------:R-:W-:Y:S05]  /*24f0*/  BSYNC B3 ;  /* 0x0000000000037941 */ /* 0x000fea0003800000 */
.L_x_773:
        /* <DEDUP_REMOVED lines=8> */
.L_x_763:
[----:B------:R-:W-:Y:S05]  /*2580*/  BSYNC B2 ;  /* 0x0000000000027941 */ /* 0x000fea0003800000 */
.L_x_762:
[----:B------:R-:W-:-:S13]  /*2590*/  ISETP.NE.AND P1, PT, R16, RZ, PT ;  /* 0x000000ff1000720c */ /* 0x000fda0003f25270 */
[----:B------:R-:W-:Y:S05]  /*25a0*/  @!P1 BRA `(.L_x_761) ;  /* 0x0000020000009947 */ /* 0x000fea0003800000 */
.L_x_780:
        /* <DEDUP_REMOVED lines=19> */
.L_x_778:
[----:B------:R-:W-:Y:S02]  /*26e0*/  IMAD.MOV.U32 R20, RZ, RZ, 0x0 ;  /* 0x00000000ff147424 */ /* 0x000fe400078e00ff */
[----:B------:R-:W-:-:S06]  /*26f0*/  IMAD.MOV.U32 R21, RZ, RZ, 0x3ff80000 ;  /* 0x3ff80000ff157424 */ /* 0x000fcc00078e00ff */
[----:B------:R-:W0:-:S06]  /*2700*/  DFMA R20, R18, R20, -2.5 ;  /* 0xc00400001214742b */ /* 0x000e0c0000000014 */
[----:B0-----:R-:W0:-:S06]  /*2710*/  DMUL R20, R18, R20 ;  /* 0x0000001412147228 */ /* 0x001e0c0000000000 */
[----:B0-----:R0:W2:-:S06]  /*2720*/  DFMA R20, R18, R20, 1 ;  /* 0x3ff000001214742b */ /* 0x00108c0000000014 */
.L_x_779:
[----:B------:R-:W-:Y:S05]  /*2730*/  BSYNC B2 ;  /* 0x0000000000027941 */ /* 0x000fea0003800000 */
.L_x_777:
[C---:B0-----:R-:W-:Y:S01]  /*2740*/  IMAD R19, R17.reuse, 0x8, R0 ;  /* 0x0000000811137824 */ /* 0x041fe200078e0200 */
[----:B------:R-:W-:Y:S01]  /*2750*/  IADD3 R16, R16, -0x1, RZ ;  /* 0xffffffff10107810 */ /* 0x000fe20007ffe0ff */
[----:B--2---:R0:W2:Y:S01]  /*2760*/  DADD R28, R20, R28 ;  /* 0x00000000141c7229 */ /* 0x0040a2000000001c */
[----:B------:R-:W-:Y:S02]  /*2770*/  IADD3 R17, R17, 0x1, RZ ;  /* 0x0000000111117810 */ /* 0x000fe40007ffe0ff */
[----:B------:R0:W-:Y:S01]  /*2780*/  STS.64 [R19], R20 ;  /* 0x0000001413007388 */ /* 0x0001e20000000a00 */
[----:B------:R-:W-:-:S13]  /*2790*/  ISETP.NE.AND P1, PT, R16, RZ, PT ;  /* 0x000000ff1000720c */ /* 0x000fda0003f25270 */
[----:B0-2---:R-:W-:Y:S05]  /*27a0*/  @P1 BRA `(.L_x_780) ;  /* 0xfffffe0000001947 */ /* 0x005fea000383ffff */
.L_x_761:
[----:B------:R-:W-:Y:S05]  /*27b0*/  BSYNC B1 ;  /* 0x0000000000017941 */ /* 0x000fea0003800000 */
.L_x_760:
[----:B------:R-:W-:Y:S01]  /*27c0*/  BSSY B2, `(.L_x_781) ;  /* 0x0000095000027945 */ /* 0x000fe20003800000 */
[----:B------:R-:W-:Y:S01]  /*27d0*/  IMAD.MOV.U32 R31, RZ, RZ, RZ ;  /* 0x000000ffff1f7224 */ /* 0x000fe200078e00ff */
[----:B------:R-:W-:Y:S05]  /*27e0*/  @!P0 BRA `(.L_x_782) ;  /* 0x0000092000008947 */ /* 0x000fea0003800000 */
[----:B--2---:R-:W-:Y:S01]  /*27f0*/  LOP3.LUT R12, RZ, R6, RZ, 0x33, !PT ;  /* 0x00000006ff0c7212 */ /* 0x004fe200078e33ff */
        /* <DEDUP_REMOVED lines=8> */
.L_x_795:
[----:B0-----:R-:W0:Y:S01]  /*2880*/  DSETP.NEU.AND P0, PT, R28, RZ, PT ;  /* 0x000000ff1c00722a */ /* 0x001e220003f0d000 */
[----:B------:R-:W-:Y:S01]  /*2890*/  IADD3 R34, R34, -0x4, RZ ;  /* 0xfffffffc22227810 */ /* 0x000fe20007ffe0ff */
[----:B------:R-:W-:Y:S03]  /*28a0*/  BSSY B4, `(.L_x_785) ;  /* 0x0000060000047945 */ /* 0x000fe60003800000 */
[----:B------:R-:W-:-:S09]  /*28b0*/  ISETP.NE.AND P1, PT, R34, RZ, PT ;  /* 0x000000ff2200720c */ /* 0x000fd20003f25270 */
[----:B01----:R-:W-:Y:S05]  /*28c0*/  @!P0 BRA `(.L_x_786) ;  /* 0x000005d000008947 */ /* 0x003fea0003800000 */
[----:B------:R-:W0:Y:S01]  /*28d0*/  MUFU.RCP64H R13, R29 ;  /* 0x0000001d000d7308 */ /* 0x000e220000001800 */
[----:B------:R-:W-:Y:S01]  /*28e0*/  IMAD R35, R31, 0x8, R0 ;  /* 0x000000081f237824 */ /* 0x000fe200078e0200 */
[----:B------:R-:W-:Y:S01]  /*28f0*/  BSSY B5, `(.L_x_787) ;  /* 0x0000013000057945 */ /* 0x000fe20003800000 */
[----:B------:R-:W-:-:S03]  /*2900*/  IMAD.MOV.U32 R12, RZ, RZ, 0x1 ;  /* 0x00000001ff0c7424 */ /* 0x000fc600078e00ff */
[----:B------:R-:W2:Y:S03]  /*2910*/  LDS.64 R18, [R35] ;  /* 0x0000000023127984 */ /* 0x000ea60000000a00 */
[----:B0-----:R-:W0:-:S06]  /*2920*/  DFMA R14, R12, -R28, 1 ;  /* 0x3ff000000c0e742b */ /* 0x001e0c000000081c */
[----:B0-----:R-:W0:-:S06]  /*2930*/  DFMA R14, R14, R14, R14 ;  /* 0x0000000e0e0e722b */ /* 0x001e0c000000000e */
[----:B0-----:R-:W0:-:S06]  /*2940*/  DFMA R14, R12, R14, R12 ;  /* 0x0000000e0c0e722b */ /* 0x001e0c000000000c */
[----:B0-----:R-:W0:-:S06]  /*2950*/  DFMA R12, R14, -R28, 1 ;  /* 0x3ff000000e0c742b */ /* 0x001e0c000000081c */
[----:B0-----:R-:W2:-:S06]  /*2960*/  DFMA R12, R14, R12, R14 ;  /* 0x0000000c0e0c722b */ /* 0x001e8c000000000e */
[----:B--2---:R-:W0:Y:S01]  /*2970*/  DMUL R14, R18, R12 ;  /* 0x0000000c120e7228 */ /* 0x004e220000000000 */
        /* <DEDUP_REMOVED lines=10> */
.L_x_788:
[----:B------:R-:W-:Y:S05]  /*2a20*/  BSYNC B5 ;  /* 0x0000000000057941 */ /* 0x000fea0003800000 */
.L_x_787:
        /* <DEDUP_REMOVED lines=23> */
.L_x_790:
[----:B---3--:R-:W-:Y:S05]  /*2ba0*/  BSYNC B5 ;  /* 0x0000000000057941 */ /* 0x008fea0003800000 */
.L_x_789:
        /* <DEDUP_REMOVED lines=21> */
.L_x_792:
[----:B---3--:R-:W-:Y:S05]  /*2d00*/  BSYNC B5 ;  /* 0x0000000000057941 */ /* 0x008fea0003800000 */
.L_x_791:
        /* <DEDUP_REMOVED lines=23> */
.L_x_794:
[----:B---3--:R-:W-:Y:S05]  /*2e80*/  BSYNC B5 ;  /* 0x0000000000057941 */ /* 0x008fea0003800000 */
.L_x_793:
[----:B------:R0:W-:Y:S02]  /*2e90*/  STS.64 [R35+0x18], R12 ;  /* 0x0000180c23007388 */ /* 0x0001e40000000a00 */
.L_x_786:
[----:B------:R-:W-:Y:S05]  /*2ea0*/  BSYNC B4 ;  /* 0x0000000000047941 */ /* 0x000fea0003800000 */
.L_x_785:
[----:B------:R-:W-:Y:S01]  /*2eb0*/  IADD3 R31, R31, 0x4, RZ ;  /* 0x000000041f1f7810 */ /* 0x000fe20007ffe0ff */
[----:B------:R-:W-:Y:S05]  /*2ec0*/  @P1 BRA `(.L_x_795) ;  /* 0xfffff9b000001947 */ /* 0x000fea000383ffff */
.L_x_784:
[----:B------:R-:W-:Y:S05]  /*2ed0*/  BSYNC B3 ;  /* 0x0000000000037941 */ /* 0x000fea0003800000 */
.L_x_783:
[----:B------:R-:W-:-:S13]  /*2ee0*/  ISETP.NE.AND P0, PT, R30, RZ, PT ;  /* 0x000000ff1e00720c */ /* 0x000fda0003f05270 */
[----:B------:R-:W-:Y:S05]  /*2ef0*/  @!P0 BRA `(.L_x_782) ;  /* 0x0000021000008947 */ /* 0x000fea0003800000 */
.L_x_800:
[----:B------:R-:W2:Y:S01]  /*2f00*/  DSETP.NEU.AND P0, PT, R28, RZ, PT ;  /* 0x000000ff1c00722a */ /* 0x000ea20003f0d000 */
[----:B------:R-:W-:-:S13]  /*2f10*/  BSSY B3, `(.L_x_796) ;  /* 0x000001b000037945 */ /* 0x000fda0003800000 */
[----:B012---:R-:W-:Y:S05]  /*2f20*/  @!P0 BRA `(.L_x_797) ;  /* 0x0000019000008947 */ /* 0x007fea0003800000 */
[----:B0-----:R-:W0:Y:S01]  /*2f30*/  MUFU.RCP64H R13, R29 ;  /* 0x0000001d000d7308 */ /* 0x001e220000001800 */
        /* <DEDUP_REMOVED lines=22> */
.L_x_799:
[----:B------:R-:W-:Y:S05]  /*30a0*/  BSYNC B4 ;  /* 0x0000000000047941 */ /* 0x000fea0003800000 */
.L_x_798:
[----:B------:R0:W-:Y:S02]  /*30b0*/  STS.64 [R34], R12 ;  /* 0x0000000c22007388 */ /* 0x0001e40000000a00 */
.L_x_797:
[----:B------:R-:W-:Y:S05]  /*30c0*/  BSYNC B3 ;  /* 0x0000000000037941 */ /* 0x000fea0003800000 */
.L_x_796:
[----:B------:R-:W-:Y:S02]  /*30d0*/  IADD3 R30, R30, -0x1, RZ ;  /* 0xffffffff1e1e7810 */ /* 0x000fe40007ffe0ff */
[----:B------:R-:W-:Y:S02]  /*30e0*/  IADD3 R31, R31, 0x1, RZ ;  /* 0x000000011f1f7810 */ /* 0x000fe40007ffe0ff */
[----:B------:R-:W-:-:S13]  /*30f0*/  ISETP.NE.AND P0, PT, R30, RZ, PT ;  /* 0x000000ff1e00720c */ /* 0x000fda0003f05270 */
[----:B------:R-:W-:Y:S05]  /*3100*/  @P0 BRA `(.L_x_800) ;  /* 0xfffffdf000000947 */ /* 0x000fea000383ffff */
.L_x_782:
[----:B------:R-:W-:Y:S05]  /*3110*/  BSYNC B2 ;  /* 0x0000000000027941 */ /* 0x000fea0003800000 */
.L_x_781:
[----:B------:R-:W-:-:S13]  /*3120*/  ISETP.GE.AND P0, PT, R10, R31, PT ;  /* 0x0000001f0a00720c */ /* 0x000fda0003f06270 */
[----:B------:R-:W-:Y:S05]  /*3130*/  @!P0 BRA `(.L_x_758) ;  /* 0x0000017000008947 */ /* 0x000fea0003800000 */
[----:B0-2---:R-:W-:Y:S01]  /*3140*/  IADD3 R12, -R31, 0x1, R10 ;  /* 0x000000011f0c7810 */ /* 0x005fe20007ffe10a */
[----:B------:R-:W-:Y:S01]  /*3150*/  IMAD.IADD R13, R10, 0x1, -R31 ;  /* 0x000000010a0d7824 */ /* 0x000fe200078e0a1f */
[----:B------:R-:W-:Y:S02]  /*3160*/  BSSY B1, `(.L_x_801) ;  /* 0x000000a000017945 */ /* 0x000fe40003800000 */
[----:B------:R-:W-:Y:S02]  /*3170*/  LOP3.LUT P0, R12, R12, 0x3, RZ, 0xc0, !PT ;  /* 0x000000030c0c7812 */ /* 0x000fe4000780c0ff */
[----:B------:R-:W-:-:S11]  /*3180*/  ISETP.GE.U32.AND P1, PT, R13, 0x3, PT ;  /* 0x000000030d00780c */ /* 0x000fd60003f26070 */
[----:B------:R-:W-:Y:S05]  /*3190*/  @!P0 BRA `(.L_x_802) ;  /* 0x0000006000008947 */ /* 0x000fea0003800000 */
.L_x_803:
[C---:B------:R-:W-:Y:S01]  /*31a0*/  IMAD R13, R31.reuse, 0x8, R0 ;  /* 0x000000081f0d7824 */ /* 0x040fe200078e0200 */
[----:B------:R-:W-:Y:S02]  /*31b0*/  IADD3 R12, R12, -0x1, RZ ;  /* 0xffffffff0c0c7810 */ /* 0x000fe40007ffe0ff */
[----:B------:R-:W-:Y:S02]  /*31c0*/  IADD3 R31, R31, 0x1, RZ ;  /* 0x000000011f1f7810 */ /* 0x000fe40007ffe0ff */
[----:B------:R0:W-:Y:S01]  /*31d0*/  STS.64 [R13], RZ ;  /* 0x000000ff0d007388 */ /* 0x0001e20000000a00 */
[----:B------:R-:W-:-:S13]  /*31e0*/  ISETP.NE.AND P0, PT, R12, RZ, PT ;  /* 0x000000ff0c00720c */ /* 0x000fda0003f05270 */
[----:B0-----:R-:W-:Y:S05]  /*31f0*/  @P0 BRA `(.L_x_803) ;  /* 0xffffffa000000947 */ /* 0x001fea000383ffff */
.L_x_802:
[----:B------:R-:W-:Y:S05]  /*3200*/  BSYNC B1 ;  /* 0x0000000000017941 */ /* 0x000fea0003800000 */
.L_x_801:
[----:B------:R-:W-:Y:S05]  /*3210*/  @!P1 BRA `(.L_x_758) ;  /* 0x0000009000009947 */ /* 0x000fea0003800000 */
.L_x_804:
        /* <DEDUP_REMOVED lines=9> */
.L_x_758:
[----:B------:R-:W-:Y:S05]  /*32b0*/  BSYNC B0 ;  /* 0x0000000000007941 */ /* 0x000fea0003800000 */
.L_x_757:
[----:B0-2---:R-:W0:Y:S01]  /*32c0*/  S2R R12, SR_CTAID.Z ;  /* 0x00000000000c7919 */ /* 0x005e220000002700 */
        /* <DEDUP_REMOVED lines=8> */
[----:B------:R-:W-:Y:S01]  /*3350*/  ULDC.64 UR6, c[0x0][0x118] ;  /* 0x0000460000067ab9 */ /* 0x000fe20000000a00 */
[----:B------:R-:W-:Y:S01]  /*3360*/  LOP3.LUT R22, RZ, R6, RZ, 0x33, !PT ;  /* 0x00000006ff167212 */ /* 0x000fe200078e33ff */
[----:B------:R-:W0:Y:S01]  /*3370*/  S2R R13, SR_CTAID.Y ;  /* 0x00000000000d7919 */ /* 0x000e220000002600 */
[----:B------:R-:W-:Y:S02]  /*3380*/  IADD3 R6, R11, 0x1, RZ ;  /* 0x000000010b067810 */ /* 0x000fe40007ffe0ff */
[--C-:B------:R-:W-:Y:S01]  /*3390*/  IADD3 R8, -R20, -0x3, -R9.reuse ;  /* 0xfffffffd14087810 */ /* 0x100fe20007ffe909 */
[----:B------:R-:W2:Y:S01]  /*33a0*/  S2R R15, SR_TID.X ;  /* 0x00000000000f7919 */ /* 0x000ea20000002100 */
[----:B------:R-:W-:Y:S01]  /*33b0*/  IADD3 R10, R10, 0x1, RZ ;  /* 0x000000010a0a7810 */ /* 0x000fe20007ffe0ff */
[----:B------:R-:W-:Y:S01]  /*33c0*/  IMAD R6, R6, c[0x0][0x0], RZ ;  /* 0x0000000006067a24 */ /* 0x000fe200078e02ff */
[----:B------:R-:W-:Y:S01]  /*33d0*/  ISETP.GE.U32.AND P1, PT, R8, 0x3, PT ;  /* 0x000000030800780c */ /* 0x000fe20003f26070 */
[----:B------:R-:W3:Y:S01]  /*33e0*/  S2R R18, SR_CTAID.X ;  /* 0x0000000000127919 */ /* 0x000ee20000002500 */
[----:B------:R-:W-:Y:S01]  /*33f0*/  SHF.R.S32.HI R8, RZ, 0x1f, R9 ;  /* 0x0000001fff087819 */ /* 0x000fe20000011409 */
[----:B0-----:R-:W-:Y:S01]  /*3400*/  IMAD R17, R13, c[0x0][0x4], R16 ;  /* 0x000001000d117a24 */ /* 0x001fe200078e0210 */
[----:B--2---:R-:W-:-:S04]  /*3410*/  IADD3 R13, R15, c[0x0][0x4], RZ ;  /* 0x000001000f0d7a10 */ /* 0x004fc80007ffe0ff */
[----:B------:R-:W-:Y:S01]  /*3420*/  SHF.R.S32.HI R14, RZ, 0x1f, R17 ;  /* 0x0000001fff0e7819 */ /* 0x000fe20000011411 */
[----:B---3--:R-:W-:Y:S02]  /*3430*/  IMAD R18, R18, c[0x0][0x0], R15 ;  /* 0x0000000012127a24 */ /* 0x008fe400078e020f */
[----:B------:R-:W-:Y:S01]  /*3440*/  IMAD R13, R16, c[0x0][0x0], R13 ;  /* 0x00000000100d7a24 */ /* 0x000fe200078e020d */
[--C-:B------:R-:W-:Y:S01]  /*3450*/  IADD3 R16, -R22, -0x3, -R7.reuse ;  /* 0xfffffffd16107810 */ /* 0x100fe20007ffe907 */
[----:B------:R-:W-:Y:S01]  /*3460*/  IMAD R14, R14, c[0x0][0x1f0], RZ ;  /* 0x00007c000e0e7a24 */ /* 0x000fe200078e02ff */
[----:B------:R-:W-:Y:S01]  /*3470*/  IADD3 R22, -R22, -0x2, -R7 ;  /* 0xfffffffe16167810 */ /* 0x000fe20007ffe907 */
[----:B------:R-:W-:Y:S01]  /*3480*/  IMAD R6, R10, R13, R6 ;  /* 0x0000000d0a067224 */ /* 0x000fe200078e0206 */
[----:B------:R-:W-:Y:S01]  /*3490*/  SHF.R.S32.HI R10, RZ, 0x1f, R18 ;  /* 0x0000001fff0a7819 */ /* 0x000fe20000011412 */
[C---:B------:R-:W-:Y:S01]  /*34a0*/  IMAD R11, R17.reuse, c[0x0][0x1f4], R14 ;  /* 0x00007d00110b7a24 */ /* 0x040fe200078e020e */
[----:B------:R-:W-:Y:S01]  /*34b0*/  ISETP.GE.U32.AND P2, PT, R16, 0x3, PT ;  /* 0x000000031000780c */ /* 0x000fe20003f46070 */
[----:B------:R-:W-:-:S04]  /*34c0*/  IMAD.WIDE.U32 R14, R17, c[0x0][0x1f0], RZ ;  /* 0x00007c00110e7a25 */ /* 0x000fc800078e00ff */
[----:B------:R-:W-:Y:S01]  /*34d0*/  IMAD.IADD R15, R15, 0x1, R11 ;  /* 0x000000010f0f7824 */ /* 0x000fe200078e020b */
[----:B------:R-:W-:Y:S01]  /*34e0*/  IADD3 R11, -R20, -0x2, -R9 ;  /* 0xfffffffe140b7810 */ /* 0x000fe20007ffe909 */
[----:B------:R-:W-:Y:S02]  /*34f0*/  IMAD R16, R8, c[0x0][0x1b0], RZ ;  /* 0x00006c0008107a24 */ /* 0x000fe400078e02ff */
[----:B------:R-:W-:Y:S01]  /*3500*/  IMAD.WIDE.U32 R14, R18, c[0x0][0x1f8], R14 ;  /* 0x00007e00120e7a25 */ /* 0x000fe200078e000e */
[----:B------:R-:W-:-:S03]  /*3510*/  LOP3.LUT R8, R11, 0x3, RZ, 0xc0, !PT ;  /* 0x000000030b087812 */ /* 0x000fc600078ec0ff */
[----:B------:R-:W-:Y:S01]  /*3520*/  IMAD R11, R10, c[0x0][0x1f8], RZ ;  /* 0x00007e000a0b7a24 */ /* 0x000fe200078e02ff */
[----:B------:R-:W-:Y:S01]  /*3530*/  IADD3 R10, R8, R20, R9 ;  /* 0x00000014080a7210 */ /* 0x000fe20007ffe009 */
[C---:B------:R-:W-:Y:S02]  /*3540*/  IMAD R13, R9.reuse, c[0x0][0x1b4], R16 ;  /* 0x00006d00090d7a24 */ /* 0x040fe400078e0210 */
[----:B------:R-:W-:Y:S01]  /*3550*/  IMAD.WIDE.U32 R16, R9, c[0x0][0x1b0], RZ ;  /* 0x00006c0009107a25 */ /* 0x000fe200078e00ff */
[----:B------:R-:W-:-:S03]  /*3560*/  LOP3.LUT R9, R22, 0x3, RZ, 0xc0, !PT ;  /* 0x0000000316097812 */ /* 0x000fc600078ec0ff */
[----:B------:R-:W-:Y:S02]  /*3570*/  IMAD R37, R18, c[0x0][0x1fc], R11 ;  /* 0x00007f0012257a24 */ /* 0x000fe400078e020b */
[----:B------:R-:W-:Y:S01]  /*3580*/  IMAD.MOV.U32 R11, RZ, RZ, R12 ;  /* 0x000000ffff0b7224 */ /* 0x000fe200078e000c */
[----:B------:R-:W-:Y:S01]  /*3590*/  IADD3 R12, R2, 0x10, RZ ;  /* 0x00000010020c7810 */ /* 0x000fe20007ffe0ff */
[----:B------:R-:W-:Y:S02]  /*35a0*/  IMAD.IADD R13, R17, 0x1, R13 ;  /* 0x00000001110d7824 */ /* 0x000fe400078e020d */
[----:B------:R-:W-:Y:S02]  /*35b0*/  IMAD.IADD R34, R22, 0x1, -R9 ;  /* 0x0000000116227824 */ /* 0x000fe400078e0a09 */
[----:B------:R-:W-:Y:S02]  /*35c0*/  IMAD.SHL.U32 R35, R6, 0x8, RZ ;  /* 0x0000000806237824 */ /* 0x000fe400078e00ff */
[----:B------:R-:W-:-:S02]  /*35d0*/  IMAD.MOV R36, RZ, RZ, -R10 ;  /* 0x000000ffff247224 */ /* 0x000fc400078e0a0a */
[----:B------:R-:W-:Y:S02]  /*35e0*/  IMAD.IADD R37, R15, 0x1, R37 ;  /* 0x000000010f257824 */ /* 0x000fe400078e0225 */
.L_x_831:
[----:B------:R-:W-:Y:S01]  /*35f0*/  IABS R22, c[0x0][0x180] ;  /* 0x0000600000167a13 */ /* 0x000fe20000000000 */
[----:B------:R-:W-:Y:S01]  /*3600*/  BSSY B0, `(.L_x_805) ;  /* 0x00000dd000007945 */ /* 0x000fe20003800000 */
[----:B------:R-:W-:Y:S02]  /*3610*/  IABS R23, R11 ;  /* 0x0000000b00177213 */ /* 0x000fe40000000000 */
[----:B0-----:R-:W0:Y:S08]  /*3620*/  I2F.RP R20, R22 ;  /* 0x0000001600147306 */ /* 0x001e300000209400 */
[----:B0-----:R-:W0:Y:S02]  /*3630*/  MUFU.RCP R20, R20 ;  /* 0x0000001400147308 */ /* 0x001e240000001000 */
[----:B0-----:R-:W-:-:S06]  /*3640*/  IADD3 R18, R20, 0xffffffe, RZ ;  /* 0x0ffffffe14127810 */ /* 0x001fcc0007ffe0ff */
[----:B------:R0:W2:Y:S02]  /*3650*/  F2I.FTZ.U32.TRUNC.NTZ R19, R18 ;  /* 0x0000001200137305 */ /* 0x0000a4000021f000 */
[----:B0-----:R-:W-:Y:S02]  /*3660*/  IMAD.MOV.U32 R18, RZ, RZ, RZ ;  /* 0x000000ffff127224 */ /* 0x001fe400078e00ff */
[----:B--2---:R-:W-:-:S04]  /*3670*/  IMAD.MOV R21, RZ, RZ, -R19 ;  /* 0x000000ffff157224 */ /* 0x004fc800078e0a13 */
        /* <DEDUP_REMOVED lines=33> */
.L_x_818:
[----:B------:R-:W-:Y:S02]  /*3890*/  IMAD.IADD R25, R7, 0x1, R40 ;  /* 0x0000000107197824 */ /* 0x000fe400078e0228 */
[----:B------:R-:W-:-:S03]  /*38a0*/  IMAD.MOV.U32 R21, RZ, RZ, R41 ;  /* 0x000000ffff157224 */ /* 0x000fc600078e0029 */
[----:B------:R-:W-:-:S05]  /*38b0*/  SHF.R.S32.HI R20, RZ, 0x1f, R25 ;  /* 0x0000001fff147819 */ /* 0x000fca0000011419 */
[----:B------:R-:W-:Y:S02]  /*38c0*/  IMAD R24, R20, c[0x0][0x1a8], RZ ;  /* 0x00006a0014187a24 */ /* 0x000fe400078e02ff */
[----:B------:R-:W-:-:S04]  /*38d0*/  IMAD.MOV.U32 R20, RZ, RZ, R18 ;  /* 0x000000ffff147224 */ /* 0x000fc800078e0012 */
[----:B------:R-:W-:-:S04]  /*38e0*/  IMAD.WIDE.U32 R22, R25, c[0x0][0x1a8], R20 ;  /* 0x00006a0019167a25 */ /* 0x000fc800078e0014 */
[----:B------:R-:W-:Y:S02]  /*38f0*/  IMAD R21, R25, c[0x0][0x1ac], R24 ;  /* 0x00006b0019157a24 */ /* 0x000fe400078e0218 */
[----:B------:R-:W-:Y:S02]  /*3900*/  IMAD.SHL.U32 R25, R22, 0x8, RZ ;  /* 0x0000000816197824 */ /* 0x000fe400078e00ff */
[----:B------:R-:W-:-:S03]  /*3910*/  IMAD.IADD R21, R23, 0x1, R21 ;  /* 0x0000000117157824 */ /* 0x000fc600078e0215 */
[----:B------:R-:W-:Y:S02]  /*3920*/  IADD3 R20, P0, R25, c[0x0][0x170], RZ ;  /* 0x00005c0019147a10 */ /* 0x000fe40007f1e0ff */
[----:B------:R-:W-:Y:S02]  /*3930*/  SHF.L.U64.HI R24, R22, 0x3, R21 ;  /* 0x0000000316187819 */ /* 0x000fe40000010215 */
[----:B------:R-:W0:Y:S02]  /*3940*/  LDS.64 R22, [R2] ;  /* 0x0000000002167984 */ /* 0x000e240000000a00 */
[----:B------:R-:W-:-:S05]  /*3950*/  IADD3.X R21, R24, c[0x0][0x174], RZ, P0, !PT ;  /* 0x00005d0018157a10 */ /* 0x000fca00007fe4ff */
[----:B------:R-:W0:Y:S01]  /*3960*/  LDG.E.64 R32, [R20.64] ;  /* 0x0000000614207981 */ /* 0x000e22000c1e1b00 */
[----:B------:R-:W-:Y:S01]  /*3970*/  ISETP.GE.AND P0, PT, R4, 0x2, PT ;  /* 0x000000020400780c */ /* 0x000fe20003f06270 */
[----:B------:R-:W-:Y:S01]  /*3980*/  BSSY B1, `(.L_x_807) ;  /* 0x000009f000017945 */ /* 0x000fe20003800000 */
[----:B0-----:R0:W2:-:S11]  /*3990*/  DMUL R32, R22, R32 ;  /* 0x0000002016207228 */ /* 0x0010960000000000 */
[----:B------:R-:W-:Y:S05]  /*39a0*/  @!P0 BRA `(.L_x_808) ;  /* 0x000009c000008947 */ /* 0x000fea0003800000 */
[----:B------:R-:W-:Y:S01]  /*39b0*/  BSSY B2, `(.L_x_809) ;  /* 0x000008b000027945 */ /* 0x000fe20003800000 */
[----:B------:R-:W-:Y:S01]  /*39c0*/  IMAD.MOV.U32 R45, RZ, RZ, 0x1 ;  /* 0x00000001ff2d7424 */ /* 0x000fe200078e00ff */
[----:B------:R-:W-:Y:S05]  /*39d0*/  @!P1 BRA `(.L_x_810) ;  /* 0x0000088000009947 */ /* 0x000fea0003800000 */
[----:B0-----:R-:W-:Y:S01]  /*39e0*/  IMAD.MOV R23, RZ, RZ, -R10 ;  /* 0x000000ffff177224 */ /* 0x001fe200078e0a0a */
[----:B------:R-:W-:Y:S01]  /*39f0*/  BSSY B3, `(.L_x_811) ;  /* 0x0000071000037945 */ /* 0x000fe20003800000 */
[----:B------:R-:W-:Y:S02]  /*3a00*/  IMAD.MOV.U32 R22, RZ, RZ, 0x20 ;  /* 0x00000020ff167424 */ /* 0x000fe400078e00ff */
[----:B------:R-:W-:Y:S01]  /*3a10*/  IMAD.MOV.U32 R45, RZ, RZ, 0x1 ;  /* 0x00000001ff2d7424 */ /* 0x000fe200078e00ff */
[----:B------:R-:W-:Y:S01]  /*3a20*/  ISETP.GT.AND P0, PT, R23, 0x2, PT ;  /* 0x000000021700780c */ /* 0x000fe20003f04270 */
[----:B------:R-:W-:Y:S01]  /*3a30*/  IMAD.MOV.U32 R43, RZ, RZ, R12 ;  /* 0x000000ffff2b7224 */ /* 0x000fe200078e000c */
[----:B------:R-:W-:Y:S01]  /*3a40*/  IADD3 R22, P3, P4, R25, c[0x0][0x170], R22 ;  /* 0x00005c0019167a10 */ /* 0x000fe20007c7e016 */
[----:B------:R-:W-:-:S03]  /*3a50*/  IMAD.MOV.U32 R42, RZ, RZ, R36 ;  /* 0x000000ffff2a7224 */ /* 0x000fc600078e0024 */
[----:B------:R-:W-:-:S07]  /*3a60*/  IADD3.X R23, R24, c[0x0][0x174], RZ, P3, P4 ;  /* 0x00005d0018177a10 */ /* 0x000fce0001fe84ff */
[----:B------:R-:W-:Y:S05]  /*3a70*/  @!P0 BRA `(.L_x_812) ;  /* 0x0000068000008947 */ /* 0x000fea0003800000 */
[----:B------:R-:W-:Y:S01]  /*3a80*/  IADD3 R24, R42, -0x2, RZ ;  /* 0xfffffffe2a187810 */ /* 0x000fe20007ffe0ff */
[----:B------:R-:W-:Y:S01]  /*3a90*/  BSSY B4, `(.L_x_813) ;  /* 0x000003e000047945 */ /* 0x000fe20003800000 */
[----:B------:R-:W-:Y:S02]  /*3aa0*/  PLOP3.LUT P0, PT, PT, PT, PT, 0x80, 0x0 ;  /* 0x000000000000781c */ /* 0x000fe40003f0f070 */
[----:B------:R-:W-:-:S13]  /*3ab0*/  ISETP.GT.AND P3, PT, R24, 0xc, PT ;  /* 0x0000000c1800780c */ /* 0x000fda0003f64270 */
[----:B------:R-:W-:Y:S05]  /*3ac0*/  @!P3 BRA `(.L_x_814) ;  /* 0x000003a00000b947 */ /* 0x000fea0003800000 */
[----:B------:R-:W-:Y:S02]  /*3ad0*/  PLOP3.LUT P0, PT, PT, PT, PT, 0x8, 0x0 ;  /* 0x000000000000781c */ /* 0x000fe40003f0e170 */
.L_x_815:
[----:B-1----:R-:W3:Y:S04]  /*3ae0*/  LDG.E.64 R26, [R22.64+-0x18] ;  /* 0xffffe806161a7981 */ /* 0x002ee8000c1e1b00 */
[----:B------:R-:W3:Y:S04]  /*3af0*/  LDS.64 R24, [R43+-0x8] ;  /* 0xfffff8002b187984 */ /* 0x000ee80000000a00 */
[----:B------:R-:W4:Y:S04]  /*3b00*/  LDG.E.64 R28, [R22.64+-0x10] ;  /* 0xfffff006161c7981 */ /* 0x000f28000c1e1b00 */
[----:B------:R-:W5:Y:S01]  /*3b10*/  LDG.E.64 R30, [R22.64] ;  /* 0x00000006161e7981 */ /* 0x000f62000c1e1b00 */
[----:B--23--:R0:W4:-:S03]  /*3b20*/  DFMA R32, R26, R24, R32 ;  /* 0x000000181a20722b */ /* 0x00c1060000000020 */
[----:B0-----:R-:W2:Y:S04]  /*3b30*/  LDG.E.64 R24, [R22.64+-0x8] ;  /* 0xfffff80616187981 */ /* 0x001ea8000c1e1b00 */
[----:B------:R-:W4:Y:S02]  /*3b40*/  LDS.64 R26, [R43] ;  /* 0x000000002b1a7984 */ /* 0x000f240000000a00 */
[----:B----4-:R0:W2:Y:S02]  /*3b50*/  DFMA R28, R28, R26, R32 ;  /* 0x0000001a1c1c722b */ /* 0x0100a40000000020 */
[----:B0-----:R-:W2:Y:S04]  /*3b60*/  LDS.64 R26, [R43+0x8] ;  /* 0x000008002b1a7984 */ /* 0x001ea80000000a00 */
[----:B------:R-:W3:Y:S01]  /*3b70*/  LDG.E.64 R32, [R22.64+0x18] ;  /* 0x0000180616207981 */ /* 0x000ee2000c1e1b00 */
[----:B--2---:R0:W5:-:S03]  /*3b80*/  DFMA R26, R24, R26, R28 ;  /* 0x0000001a181a722b */ /* 0x004146000000001c */
[----:B0-----:R-:W5:Y:S04]  /*3b90*/  LDS.64 R24, [R43+0x10] ;  /* 0x000010002b187984 */ /* 0x001f680000000a00 */
[----:B------:R-:W2:Y:S01]  /*3ba0*/  LDG.E.64 R28, [R22.64+0x8] ;  /* 0x00000806161c7981 */ /* 0x000ea2000c1e1b00 */
[----:B-----5:R0:W2:-:S03]  /*3bb0*/  DFMA R30, R30, R24, R26 ;  /* 0x000000181e1e722b */ /* 0x020086000000001a */
[----:B0-----:R-:W4:Y:S04]  /*3bc0*/  LDG.E.64 R24, [R22.64+0x10] ;  /* 0x0000100616187981 */ /* 0x001f28000c1e1b00 */
[----:B------:R-:W2:Y:S02]  /*3bd0*/  LDS.64 R26, [R43+0x18] ;  /* 0x000018002b1a7984 */ /* 0x000ea40000000a00 */
[----:B--2---:R0:W4:Y:S02]  /*3be0*/  DFMA R28, R28, R26, R30 ;  /* 0x0000001a1c1c722b */ /* 0x004124000000001e */
[----:B0-----:R-:W4:Y:S04]  /*3bf0*/  LDS.64 R26, [R43+0x20] ;  /* 0x000020002b1a7984 */ /* 0x001f280000000a00 */
[----:B------:R-:W2:Y:S01]  /*3c00*/  LDG.E.64 R30, [R22.64+0x30] ;  /* 0x00003006161e7981 */ /* 0x000ea2000c1e1b00 */
[----:B----4-:R0:W3:-:S03]  /*3c10*/  DFMA R26, R24, R26, R28 ;  /* 0x0000001a181a722b */ /* 0x0100c6000000001c */
[----:B0-----:R-:W3:Y:S04]  /*3c20*/  LDS.64 R24, [R43+0x28] ;  /* 0x000028002b187984 */ /* 0x001ee80000000a00 */
[----:B------:R-:W4:Y:S01]  /*3c30*/  LDG.E.64 R28, [R22.64+0x20] ;  /* 0x00002006161c7981 */ /* 0x000f22000c1e1b00 */
[----:B---3--:R0:W4:-:S03]  /*3c40*/  DFMA R32, R32, R24, R26 ;  /* 0x000000182020722b */ /* 0x008106000000001a */
[----:B0-----:R-:W3:Y:S04]  /*3c50*/  LDG.E.64 R24, [R22.64+0x28] ;  /* 0x0000280616187981 */ /* 0x001ee8000c1e1b00 */
[----:B------:R-:W4:Y:S02]  /*3c60*/  LDS.64 R26, [R43+0x30] ;  /* 0x000030002b1a7984 */ /* 0x000f240000000a00 */
[----:B----4-:R0:W3:Y:S02]  /*3c70*/  DFMA R28, R28, R26, R32 ;  /* 0x0000001a1c1c722b */ /* 0x0100e40000000020 */
[----:B0-----:R-:W3:Y:S04]  /*3c80*/  LDS.64 R26, [R43+0x38] ;  /* 0x000038002b1a7984 */ /* 0x001ee80000000a00 */
[----:B------:R-:W4:Y:S01]  /*3c90*/  LDG.E.64 R32, [R22.64+0x48] ;  /* 0x0000480616207981 */ /* 0x000f22000c1e1b00 */
[----:B---3--:R0:W2:-:S03]  /*3ca0*/  DFMA R26, R24, R26, R28 ;  /* 0x0000001a181a722b */ /* 0x008086000000001c */
[----:B0-----:R-:W2:Y:S04]  /*3cb0*/  LDS.64 R24, [R43+0x40] ;  /* 0x000040002b187984 */ /* 0x001ea80000000a00 */
[----:B------:R-:W3:Y:S01]  /*3cc0*/  LDG.E.64 R28, [R22.64+0x38] ;  /* 0x00003806161c7981 */ /* 0x000ee2000c1e1b00 */
[----:B--2---:R0:W3:-:S03]  /*3cd0*/  DFMA R30, R30, R24, R26 ;  /* 0x000000181e1e722b */ /* 0x0040c6000000001a */
[----:B0-----:R-:W2:Y:S04]  /*3ce0*/  LDG.E.64 R24, [R22.64+0x40] ;  /* 0x0000400616187981 */ /* 0x001ea8000c1e1b00 */
[----:B------:R-:W3:Y:S02]  /*3cf0*/  LDS.64 R26, [R43+0x48] ;  /* 0x000048002b1a7984 */ /* 0x000ee40000000a00 */
[----:B---3--:R0:W2:Y:S02]  /*3d00*/  DFMA R28, R28, R26, R30 ;  /* 0x0000001a1c1c722b */ /* 0x0080a4000000001e */
[----:B0-----:R-:W2:Y:S04]  /*3d10*/  LDS.64 R26, [R43+0x50] ;  /* 0x000050002b1a7984 */ /* 0x001ea80000000a00 */
[----:B------:R-:W3:Y:S01]  /*3d20*/  LDG.E.64 R30, [R22.64+0x50] ;  /* 0x00005006161e7981 */ /* 0x000ee2000c1e1b00 */
[----:B--2---:R0:W4:-:S03]  /*3d30*/  DFMA R26, R24, R26, R28 ;  /* 0x0000001a181a722b */ /* 0x004106000000001c */
[----:B0-----:R-:W4:Y:S04]  /*3d40*/  LDS.64 R24, [R43+0x58] ;  /* 0x000058002b187984 */ /* 0x001f280000000a00 */
[----:B------:R-:W3:Y:S01]  /*3d50*/  LDS.64 R28, [R43+0x60] ;  /* 0x000060002b1c7984 */ /* 0x000ee20000000a00 */
[----:B----4-:R0:W3:-:S03]  /*3d60*/  DFMA R32, R32, R24, R26 ;  /* 0x000000182020722b */ /* 0x0100c6000000001a */
[----:B0-----:R-:W2:Y:S04]  /*3d70*/  LDG.E.64 R26, [R22.64+0x58] ;  /* 0x00005806161a7981 */ /* 0x001ea8000c1e1b00 */
[----:B------:R-:W4:Y:S01]  /*3d80*/  LDG.E.64 R24, [R22.64+0x60] ;  /* 0x0000600616187981 */ /* 0x000f22000c1e1b00 */
[----:B------:R-:W-:-:S04]  /*3d90*/  IADD3 R42, R42, -0x10, RZ ;  /* 0xfffffff02a2a7810 */ /* 0x000fc80007ffe0ff */
[----:B------:R-:W-:Y:S02]  /*3da0*/  ISETP.GT.AND P3, PT, R42, 0xe, PT ;  /* 0x0000000e2a00780c */ /* 0x000fe40003f64270 */
[----:B------:R-:W-:Y:S01]  /*3db0*/  IADD3 R45, R45, 0x10, RZ ;  /* 0x000000102d2d7810 */ /* 0x000fe20007ffe0ff */
[----:B---3--:R0:W2:Y:S02]  /*3dc0*/  DFMA R30, R30, R28, R32 ;  /* 0x0000001c1e1e722b */ /* 0x0080a40000000020 */
[----:B0-----:R-:W2:Y:S04]  /*3dd0*/  LDS.64 R28, [R43+0x68] ;  /* 0x000068002b1c7984 */ /* 0x001ea80000000a00 */
[----:B------:R0:W4:Y:S02]  /*3de0*/  LDS.64 R32, [R43+0x70] ;  /* 0x000070002b207984 */ /* 0x0001240000000a00 */
[----:B0-----:R-:W-:Y:S01]  /*3df0*/  IADD3 R43, R43, 0x80, RZ ;  /* 0x000000802b2b7810 */ /* 0x001fe20007ffe0ff */
[----:B--2---:R-:W4:-:S06]  /*3e00*/  DFMA R26, R26, R28, R30 ;  /* 0x0000001c1a1a722b */ /* 0x004f0c000000001e */
[----:B----4-:R0:W1:Y:S02]  /*3e10*/  DFMA R32, R24, R32, R26 ;  /* 0x000000201820722b */ /* 0x010064000000001a */
[----:B0-----:R-:W-:-:S05]  /*3e20*/  IADD3 R24, P4, R22, 0x80, RZ ;  /* 0x0000008016187810 */ /* 0x001fca0007f9e0ff */
[----:B------:R-:W-:Y:S02]  /*3e30*/  IMAD.X R25, RZ, RZ, R23, P4 ;  /* 0x000000ffff197224 */ /* 0x000fe400020e0617 */
[----:B------:R-:W-:Y:S02]  /*3e40*/  IMAD.MOV.U32 R22, RZ, RZ, R24 ;  /* 0x000000ffff167224 */ /* 0x000fe400078e0018 */
[----:B------:R-:W-:Y:S01]  /*3e50*/  IMAD.MOV.U32 R23, RZ, RZ, R25 ;  /* 0x000000ffff177224 */ /* 0x000fe200078e0019 */
[----:B-1----:R-:W-:Y:S05]  /*3e60*/  @P3 BRA `(.L_x_815) ;  /* 0xfffffc7000003947 */ /* 0x002fea000383ffff */
.L_x_814:
[----:B------:R-:W-:Y:S05]  /*3e70*/  BSYNC B4 ;  /* 0x0000000000047941 */ /* 0x000fea0003800000 */
.L_x_813:
[----:B------:R-:W-:Y:S01]  /*3e80*/  IADD3 R24, R42, -0x2, RZ ;  /* 0xfffffffe2a187810 */ /* 0x000fe20007ffe0ff */
[----:B------:R-:W-:Y:S03]  /*3e90*/  BSSY B4, `(.L_x_816) ;  /* 0x0000023000047945 */ /* 0x000fe60003800000 */
[----:B------:R-:W-:-:S13]  /*3ea0*/  ISETP.GT.AND P3, PT, R24, 0x4, PT ;  /* 0x000000041800780c */ /* 0x000fda0003f64270 */
[----:B------:R-:W-:Y:S05]  /*3eb0*/  @!P3 BRA `(.L_x_817) ;  /* 0x000002000000b947 */ /* 0x000fea0003800000 */
[----:B------:R-:W3:Y:S04]  /*3ec0*/  LDG.E.64 R28, [R22.64+-0x18] ;  /* 0xffffe806161c7981 */ /* 0x000ee8000c1e1b00 */
[----:B------:R-:W4:Y:S04]  /*3ed0*/  LDG.E.64 R24, [R22.64+-0x10] ;  /* 0xfffff00616187981 */ /* 0x000f28000c1e1b00 */
[----:B-1----:R-:W3:Y:S04]  /*3ee0*/  LDS.64 R26, [R43+-0x8] ;  /* 0xfffff8002b1a7984 */ /* 0x002ee80000000a00 */
[----:B------:R-:W5:Y:S01]  /*3ef0*/  LDG.E.64 R30, [R22.64+-0x8] ;  /* 0xfffff806161e7981 */ /* 0x000f62000c1e1b00 */
[----:B--23--:R0:W4:-:S03]  /*3f00*/  DFMA R26, R28, R26, R32 ;  /* 0x0000001a1c1a722b */ /* 0x00c1060000000020 */
[----:B0-----:R-:W4:Y:S04]  /*3f10*/  LDS.64 R32, [R43] ;  /* 0x000000002b207984 */ /* 0x001f280000000a00 */
[----:B------:R-:W5:Y:S01]  /*3f20*/  LDS.64 R28, [R43+0x8] ;  /* 0x000008002b1c7984 */ /* 0x000f620000000a00 */
[----:B----4-:R0:W5:-:S03]  /*3f30*/  DFMA R32, R24, R32, R26 ;  /* 0x000000201820722b */ /* 0x010146000000001a */
[----:B0-----:R-:W2:Y:S04]  /*3f40*/  LDG.E.64 R24, [R22.64] ;  /* 0x0000000616187981 */ /* 0x001ea8000c1e1b00 */
[----:B------:R-:W3:Y:S01]  /*3f50*/  LDG.E.64 R26, [R22.64+0x8] ;  /* 0x00000806161a7981 */ /* 0x000ee2000c1e1b00 */
[----:B-----5:R0:W2:-:S03]  /*3f60*/  DFMA R28, R30, R28, R32 ;  /* 0x0000001c1e1c722b */ /* 0x0200860000000020 */
[----:B0-----:R-:W2:Y:S04]  /*3f70*/  LDS.64 R30, [R43+0x10] ;  /* 0x000010002b1e7984 */ /* 0x001ea80000000a00 */
[----:B------:R-:W-:Y:S01]  /*3f80*/  LDS.64 R32, [R43+0x20] ;  /* 0x000020002b207984 */ /* 0x000fe20000000a00 */
[----:B--2---:R0:W3:-:S03]  /*3f90*/  DFMA R30, R24, R30, R28 ;  /* 0x0000001e181e722b */ /* 0x0040c6000000001c */
[----:B0-----:R-:W3:Y:S04]  /*3fa0*/  LDS.64 R28, [R43+0x18] ;  /* 0x000018002b1c7984 */ /* 0x001ee80000000a00 */
[----:B------:R-:W2:Y:S01]  /*3fb0*/  LDG.E.64 R24, [R22.64+0x10] ;  /* 0x0000100616187981 */ /* 0x000ea2000c1e1b00 */
[----:B---3--:R0:W2:-:S03]  /*3fc0*/  DFMA R26, R26, R28, R30 ;  /* 0x0000001c1a1a722b */ /* 0x008086000000001e */
[----:B0-----:R-:W3:Y:S04]  /*3fd0*/  LDG.E.64 R28, [R22.64+0x18] ;  /* 0x00001806161c7981 */ /* 0x001ee8000c1e1b00 */
[----:B------:R-:W4:Y:S01]  /*3fe0*/  LDG.E.64 R30, [R22.64+0x20] ;  /* 0x00002006161e7981 */ /* 0x000f22000c1e1b00 */
[----:B------:R-:W-:Y:S02]  /*3ff0*/  PLOP3.LUT P0, PT, PT, PT, PT, 0x8, 0x0 ;  /* 0x000000000000781c */ /* 0x000fe40003f0e170 */
[----:B------:R-:W-:Y:S02]  /*4000*/  IADD3 R45, R45, 0x8, RZ ;  /* 0x000000082d2d7810 */ /* 0x000fe40007ffe0ff */
[----:B------:R-:W-:Y:S01]  /*4010*/  IADD3 R42, R42, -0x8, RZ ;  /* 0xfffffff82a2a7810 */ /* 0x000fe20007ffe0ff */
[----:B--2---:R0:W3:-:S02]  /*4020*/  DFMA R26, R24, R32, R26 ;  /* 0x00000020181a722b */ /* 0x0040c4000000001a */
[----:B0-----:R-:W3:Y:S04]  /*4030*/  LDS.64 R24, [R43+0x28] ;  /* 0x000028002b187984 */ /* 0x001ee80000000a00 */
[----:B------:R0:W4:Y:S02]  /*4040*/  LDS.64 R32, [R43+0x30] ;  /* 0x000030002b207984 */ /* 0x0001240000000a00 */
[----:B0-----:R-:W-:Y:S01]  /*4050*/  IADD3 R43, R43, 0x40, RZ ;  /* 0x000000402b2b7810 */ /* 0x001fe20007ffe0ff */
[----:B---3--:R-:W4:-:S06]  /*4060*/  DFMA R24, R28, R24, R26 ;  /* 0x000000181c18722b */ /* 0x008f0c000000001a */
[----:B----4-:R0:W1:Y:S02]  /*4070*/  DFMA R32, R30, R32, R24 ;  /* 0x000000201e20722b */ /* 0x0100640000000018 */
[----:B0-----:R-:W-:-:S05]  /*4080*/  IADD3 R24, P3, R22, 0x40, RZ ;  /* 0x0000004016187810 */ /* 0x001fca0007f7e0ff */
[----:B------:R-:W-:Y:S02]  /*4090*/  IMAD.X R25, RZ, RZ, R23, P3 ;  /* 0x000000ffff197224 */ /* 0x000fe400018e0617 */
[----:B------:R-:W-:Y:S02]  /*40a0*/  IMAD.MOV.U32 R22, RZ, RZ, R24 ;  /* 0x000000ffff167224 */ /* 0x000fe400078e0018 */
[----:B------:R-:W-:Y:S02]  /*40b0*/  IMAD.MOV.U32 R23, RZ, RZ, R25 ;  /* 0x000000ffff177224 */ /* 0x000fe400078e0019 */
.L_x_817:
[----:B-1----:R-:W-:Y:S05]  /*40c0*/  BSYNC B4 ;  /* 0x0000000000047941 */ /* 0x002fea0003800000 */
.L_x_816:
[----:B------:R-:W-:-:S13]  /*40d0*/  ISETP.NE.OR P0, PT, R42, 0x2, P0 ;  /* 0x000000022a00780c */ /* 0x000fda0000705670 */
[----:B------:R-:W-:Y:S01]  /*40e0*/  @!P0 BREAK B3 ;  /* 0x0000000000038942 */ /* 0x000fe20003800000 */
[----:B------:R-:W-:Y:S05]  /*40f0*/  @!P0 BRA `(.L_x_810) ;  /* 0x0000016000008947 */ /* 0x000fea0003800000 */
.L_x_812:
[----:B------:R-:W-:Y:S05]  /*4100*/  BSYNC B3 ;  /* 0x0000000000037941 */ /* 0x000fea0003800000 */
.L_x_811:
[----:B-1----:R-:W3:Y:S04]  /*4110*/  LDG.E.64 R26, [R22.64+-0x18] ;  /* 0xffffe806161a7981 */ /* 0x002ee8000c1e1b00 */
[----:B------:R-:W3:Y:S04]  /*4120*/  LDS.64 R24, [R43+-0x8] ;  /* 0xfffff8002b187984 */ /* 0x000ee80000000a00 */
[----:B------:R-:W4:Y:S04]  /*4130*/  LDG.E.64 R30, [R22.64+-0x10] ;  /* 0xfffff006161e7981 */ /* 0x000f28000c1e1b00 */
[----:B------:R-:W4:Y:S01]  /*4140*/  LDS.64 R28, [R43] ;  /* 0x000000002b1c7984 */ /* 0x000f220000000a00 */
[----:B--23--:R0:W4:-:S03]  /*4150*/  DFMA R32, R26, R24, R32 ;  /* 0x000000181a20722b */ /* 0x00c1060000000020 */
[----:B0-----:R-:W2:Y:S04]  /*4160*/  LDG.E.64 R26, [R22.64+-0x8] ;  /* 0xfffff806161a7981 */ /* 0x001ea8000c1e1b00 */
[----:B------:R-:W3:Y:S01]  /*4170*/  LDG.E.64 R24, [R22.64] ;  /* 0x0000000616187981 */ /* 0x000ee2000c1e1b00 */
[----:B------:R-:W-:Y:S01]  /*4180*/  IADD3 R42, R42, -0x4, RZ ;  /* 0xfffffffc2a2a7810 */ /* 0x000fe20007ffe0ff */
[----:B----4-:R0:W2:Y:S01]  /*4190*/  DFMA R30, R30, R28, R32 ;  /* 0x0000001c1e1e722b */ /* 0x0100a20000000020 */
[----:B------:R-:W-:Y:S01]  /*41a0*/  IADD3 R45, R45, 0x4, RZ ;  /* 0x000000042d2d7810 */ /* 0x000fe20007ffe0ff */
[----:B0-----:R-:W2:Y:S01]  /*41b0*/  LDS.64 R28, [R43+0x8] ;  /* 0x000008002b1c7984 */ /* 0x001ea20000000a00 */
[----:B------:R-:W-:-:S03]  /*41c0*/  ISETP.NE.AND P0, PT, R42, 0x2, PT ;  /* 0x000000022a00780c */ /* 0x000fc60003f05270 */
[----:B------:R0:W3:Y:S02]  /*41d0*/  LDS.64 R32, [R43+0x10] ;  /* 0x000010002b207984 */ /* 0x0000e40000000a00 */
[----:B0-----:R-:W-:Y:S01]  /*41e0*/  IADD3 R43, R43, 0x20, RZ ;  /* 0x000000202b2b7810 */ /* 0x001fe20007ffe0ff */
[----:B--2---:R-:W3:-:S06]  /*41f0*/  DFMA R26, R26, R28, R30 ;  /* 0x0000001c1a1a722b */ /* 0x004ecc000000001e */
[----:B---3--:R0:W1:Y:S02]  /*4200*/  DFMA R32, R24, R32, R26 ;  /* 0x000000201820722b */ /* 0x008064000000001a */
[----:B0-----:R-:W-:-:S05]  /*4210*/  IADD3 R24, P3, R22, 0x20, RZ ;  /* 0x0000002016187810 */ /* 0x001fca0007f7e0ff */
[----:B------:R-:W-:Y:S02]  /*4220*/  IMAD.X R25, RZ, RZ, R23, P3 ;  /* 0x000000ffff197224 */ /* 0x000fe400018e0617 */
[----:B------:R-:W-:Y:S02]  /*4230*/  IMAD.MOV.U32 R22, RZ, RZ, R24 ;  /* 0x000000ffff167224 */ /* 0x000fe400078e0018 */
[----:B------:R-:W-:Y:S01]  /*4240*/  IMAD.MOV.U32 R23, RZ, RZ, R25 ;  /* 0x000000ffff177224 */ /* 0x000fe200078e0019 */
[----:B-1----:R-:W-:Y:S05]  /*4250*/  @P0 BRA `(.L_x_811) ;  /* 0xfffffeb000000947 */ /* 0x002fea000383ffff */
.L_x_810:
[----:B------:R-:W-:Y:S05]  /*4260*/  BSYNC B2 ;  /* 0x0000000000027941 */ /* 0x000fea0003800000 */
.L_x_809:
[----:B------:R-:W-:-:S13]  /*4270*/  ISETP.NE.AND P0, PT, R8, RZ, PT ;  /* 0x000000ff0800720c */ /* 0x000fda0003f05270 */
[----:B------:R-:W-:Y:S05]  /*4280*/  @!P0 BRA `(.L_x_808) ;  /* 0x000000e000008947 */ /* 0x000fea0003800000 */
[----:B------:R-:W-:-:S05]  /*4290*/  IMAD.WIDE R28, R45, 0x8, R20 ;  /* 0x000000082d1c7825 */ /* 0x000fca00078e0214 */
[----:B------:R-:W3:Y:S01]  /*42a0*/  LDG.E.64 R20, [R28.64] ;  /* 0x000000061c147981 */ /* 0x000ee2000c1e1b00 */
[----:B------:R-:W-:Y:S01]  /*42b0*/  IMAD R45, R45, 0x8, R2 ;  /* 0x000000082d2d7824 */ /* 0x000fe200078e0202 */
[----:B------:R-:W-:-:S04]  /*42c0*/  ISETP.NE.AND P0, PT, R8, 0x1, PT ;  /* 0x000000010800780c */ /* 0x000fc80003f05270 */
[----:B0-----:R-:W3:Y:S02]  /*42d0*/  LDS.64 R22, [R45] ;  /* 0x000000002d167984 */ /* 0x001ee40000000a00 */
[----:B--23--:R0:W2:-:S07]  /*42e0*/  DFMA R32, R20, R22, R32 ;  /* 0x000000161420722b */ /* 0x00c08e0000000020 */
[----:B------:R-:W-:Y:S05]  /*42f0*/  @!P0 BRA `(.L_x_808) ;  /* 0x0000007000008947 */ /* 0x000fea0003800000 */
[----:B------:R-:W-:Y:S01]  /*4300*/  ISETP.NE.AND P0, PT, R8, 0x2, PT ;  /* 0x000000020800780c */ /* 0x000fe20003f05270 */
[----:B-1----:R-:W3:Y:S04]  /*4310*/  LDG.E.64 R26, [R28.64+0x8] ;  /* 0x000008061c1a7981 */ /* 0x002ee8000c1e1b00 */
[----:B------:R-:W3:Y:S08]  /*4320*/  LDS.64 R24, [R45+0x8] ;  /* 0x000008002d187984 */ /* 0x000ef00000000a00 */
[----:B0-----:R-:W4:Y:S04]  /*4330*/  @P0 LDG.E.64 R22, [R28.64+0x10] ;  /* 0x000010061c160981 */ /* 0x001f28000c1e1b00 */
[----:B------:R-:W4:Y:S01]  /*4340*/  @P0 LDS.64 R20, [R45+0x10] ;  /* 0x000010002d140984 */ /* 0x000f220000000a00 */
[----:B--23--:R-:W4:-:S06]  /*4350*/  DFMA R32, R26, R24, R32 ;  /* 0x000000181a20722b */ /* 0x00cf0c0000000020 */
[----:B----4-:R0:W1:-:S06]  /*4360*/  @P0 DFMA R32, R22, R20, R32 ;  /* 0x000000141620022b */ /* 0x01004c0000000020 */
.L_x_808:
[----:B------:R-:W-:Y:S05]  /*4370*/  BSYNC B1 ;  /* 0x0000000000017941 */ /* 0x000fea0003800000 */
.L_x_807:
[C---:B0-----:R-:W-:Y:S01]  /*4380*/  IMAD R21, R40.reuse, 0x8, R35 ;  /* 0x0000000828157824 */ /* 0x041fe200078e0223 */
[----:B------:R-:W-:-:S04]  /*4390*/  IADD3 R40, R40, 0x1, RZ ;  /* 0x0000000128287810 */ /* 0x000fc80007ffe0ff */
[----:B-12---:R0:W-:Y:S01]  /*43a0*/  STS.64 [R21], R32 ;  /* 0x0000002015007388 */ /* 0x0061e20000000a00 */
[----:B------:R-:W-:-:S13]  /*43b0*/  ISETP.GE.AND P0, PT, R40, R3, PT ;  /* 0x000000032800720c */ /* 0x000fda0003f06270 */
[----:B0-----:R-:W-:Y:S05]  /*43c0*/  @!P0 BRA `(.L_x_818) ;  /* 0xfffff4c000008947 */ /* 0x001fea000383ffff */
.L_x_806:
[----:B------:R-:W-:Y:S05]  /*43d0*/  BSYNC B0 ;  /* 0x0000000000007941 */ /* 0x000fea0003800000 */
.L_x_805:
[----:B------:R-:W-:Y:S01]  /*43e0*/  WARPSYNC 0xffffffff ;  /* 0xffffffff00007948 */ /* 0x000fe20003800000 */
[----:B------:R-:W-:Y:S01]  /*43f0*/  LDS.64 R18, [R5.X8] ;  /* 0x0000000005127984 */ /* 0x000fe20000008a00 */
[----:B------:R-:W-:Y:S01]  /*4400*/  ISETP.GE.AND P0, PT, R3, 0x2, PT ;  /* 0x000000020300780c */ /* 0x000fe20003f06270 */
[----:B------:R-:W-:Y:S02]  /*4410*/  BSSY B0, `(.L_x_819) ;  /* 0x0000090000007945 */ /* 0x000fe40003800000 */
[----:B------:R-:W0:Y:S02]  /*4420*/  LDS.64 R30, [R6.X8] ;  /* 0x00000000061e7984 */ /* 0x000e240000008a00 */
[----:B0-----:R0:W2:-:S08]  /*4430*/  DMUL R30, R18, R30 ;  /* 0x0000001e121e7228 */ /* 0x0010900000000000 */
        /* <DEDUP_REMOVED lines=14> */
.L_x_827:
[C---:B------:R-:W-:Y:S01]  /*4520*/  IMAD R41, R33.reuse, 0x8, R35 ;  /* 0x0000000821297824 */ /* 0x040fe200078e0223 */
[----:B------:R-:W-:Y:S01]  /*4530*/  IADD3 R32, R32, -0x10, RZ ;  /* 0xfffffff020207810 */ /* 0x000fe20007ffe0ff */
[C---:B------:R-:W-:Y:S01]  /*4540*/  IMAD R40, R33.reuse, 0x8, R0 ;  /* 0x0000000821287824 */ /* 0x040fe200078e0200 */
[----:B------:R-:W-:Y:S02]  /*4550*/  IADD3 R33, R33, 0x10, RZ ;  /* 0x0000001021217810 */ /* 0x000fe40007ffe0ff */
[----:B------:R-:W-:Y:S01]  /*4560*/  LDS.64 R22, [R41] ;  /* 0x0000000029167984 */ /* 0x000fe20000000a00 */
[----:B------:R-:W-:-:S03]  /*4570*/  ISETP.GT.AND P3, PT, R32, 0xc, PT ;  /* 0x0000000c2000780c */ /* 0x000fc60003f64270 */
[----:B0-----:R-:W3:Y:S04]  /*4580*/  LDS.64 R28, [R40] ;  /* 0x00000000281c7984 */ /* 0x001ee80000000a00 */
[----:B------:R-:W-:Y:S04]  /*4590*/  LDS.64 R20, [R41+0x8] ;  /* 0x0000080029147984 */ /* 0x000fe80000000a00 */
[----:B-1----:R-:W1:Y:S04]  /*45a0*/  LDS.64 R26, [R40+0x8] ;  /* 0x00000800281a7984 */ /* 0x002e680000000a00 */
[----:B0-----:R-:W-:Y:S04]  /*45b0*/  LDS.64 R18, [R41+0x10] ;  /* 0x0000100029127984 */ /* 0x001fe80000000a00 */
[----:B------:R-:W0:Y:S01]  /*45c0*/  LDS.64 R24, [R40+0x10] ;  /* 0x0000100028187984 */ /* 0x000e220000000a00 */
[----:B--23--:R2:W1:-:S03]  /*45d0*/  DFMA R28, R22, R28, R30 ;  /* 0x0000001c161c722b */ /* 0x00c446000000001e */
[----:B--2---:R-:W-:Y:S04]  /*45e0*/  LDS.64 R22, [R41+0x18] ;  /* 0x0000180029167984 */ /* 0x004fe80000000a00 */
[----:B------:R-:W2:Y:S01]  /*45f0*/  LDS.64 R30, [R40+0x18] ;  /* 0x00001800281e7984 */ /* 0x000ea20000000a00 */
[----:B-1----:R1:W0:-:S03]  /*4600*/  DFMA R26, R20, R26, R28 ;  /* 0x0000001a141a722b */ /* 0x002206000000001c */
[----:B-1----:R-:W-:Y:S04]  /*4610*/  LDS.64 R20, [R41+0x20] ;  /* 0x0000200029147984 */ /* 0x002fe80000000a00 */
[----:B------:R-:W1:Y:S01]  /*4620*/  LDS.64 R28, [R40+0x20] ;  /* 0x00002000281c7984 */ /* 0x000e620000000a00 */
[----:B0-----:R0:W2:-:S03]  /*4630*/  DFMA R24, R18, R24, R26 ;  /* 0x000000181218722b */ /* 0x001086000000001a */
[----:B0-----:R-:W-:Y:S04]  /*4640*/  LDS.64 R18, [R41+0x28] ;  /* 0x0000280029127984 */ /* 0x001fe80000000a00 */
[----:B------:R-:W0:Y:S01]  /*4650*/  LDS.64 R26, [R40+0x28] ;  /* 0x00002800281a7984 */ /* 0x000e220000000a00 */
[----:B--2---:R2:W1:-:S03]  /*4660*/  DFMA R30, R22, R30, R24 ;  /* 0x0000001e161e722b */ /* 0x0044460000000018 */
        /* <DEDUP_REMOVED lines=29> */
[----:B-1----:R-:W0:-:S06]  /*4840*/  DFMA R22, R24, R22, R26 ;  /* 0x000000161816722b */ /* 0x002e0c000000001a */
[----:B0-----:R-:W2:-:S06]  /*4850*/  DFMA R18, R20, R18, R22 ;  /* 0x000000121412722b */ /* 0x001e8c0000000016 */
[----:B--2---:R0:W1:Y:S01]  /*4860*/  DFMA R30, R30, R28, R18 ;  /* 0x0000001c1e1e722b */ /* 0x0040620000000012 */
[----:B------:R-:W-:Y:S05]  /*4870*/  @P3 BRA `(.L_x_827) ;  /* 0xfffffca000003947 */ /* 0x000fea000383ffff */
.L_x_826:
[----:B------:R-:W-:Y:S05]  /*4880*/  BSYNC B3 ;  /* 0x0000000000037941 */ /* 0x000fea0003800000 */
.L_x_825:
[----:B------:R-:W-:Y:S01]  /*4890*/  ISETP.GT.AND P3, PT, R32, 0x4, PT ;  /* 0x000000042000780c */ /* 0x000fe20003f64270 */
[----:B------:R-:W-:-:S12]  /*48a0*/  BSSY B3, `(.L_x_828) ;  /* 0x000001f000037945 */ /* 0x000fd80003800000 */
[----:B------:R-:W-:Y:S05]  /*48b0*/  @!P3 BRA `(.L_x_829) ;  /* 0x000001d00000b947 */ /* 0x000fea0003800000 */
[C---:B------:R-:W-:Y:S01]  /*48c0*/  IMAD R41, R33.reuse, 0x8, R35 ;  /* 0x0000000821297824 */ /* 0x040fe200078e0223 */
[----:B------:R-:W-:Y:S01]  /*48d0*/  PLOP3.LUT P0, PT, PT, PT, PT, 0x8, 0x0 ;  /* 0x000000000000781c */ /* 0x000fe20003f0e170 */
[C---:B------:R-:W-:Y:S01]  /*48e0*/  IMAD R40, R33.reuse, 0x8, R0 ;  /* 0x0000000821287824 */ /* 0x040fe200078e0200 */
[----:B------:R-:W-:Y:S02]  /*48f0*/  IADD3 R32, R32, -0x8, RZ ;  /* 0xfffffff820207810 */ /* 0x000fe40007ffe0ff */
[----:B0-----:R-:W-:Y:S01]  /*4900*/  LDS.64 R18, [R41] ;  /* 0x0000000029127984 */ /* 0x001fe20000000a00 */
[----:B------:R-:W-:-:S03]  /*4910*/  IADD3 R33, R33, 0x8, RZ ;  /* 0x0000000821217810 */ /* 0x000fc60007ffe0ff */
[----:B------:R-:W0:Y:S04]  /*4920*/  LDS.64 R28, [R40] ;  /* 0x00000000281c7984 */ /* 0x000e280000000a00 */
[----:B-1----:R-:W-:Y:S04]  /*4930*/  LDS.64 R26, [R41+0x8] ;  /* 0x00000800291a7984 */ /* 0x002fe80000000a00 */
[----:B------:R-:W1:Y:S04]  /*4940*/  LDS.64 R24, [R40+0x8] ;  /* 0x0000080028187984 */ /* 0x000e680000000a00 */
[----:B------:R-:W-:Y:S04]  /*4950*/  LDS.64 R22, [R41+0x10] ;  /* 0x0000100029167984 */ /* 0x000fe80000000a00 */
[----:B------:R-:W3:Y:S01]  /*4960*/  LDS.64 R20, [R40+0x10] ;  /* 0x0000100028147984 */ /* 0x000ee20000000a00 */
[----:B0-2---:R0:W1:-:S03]  /*4970*/  DFMA R28, R18, R28, R30 ;  /* 0x0000001c121c722b */ /* 0x005046000000001e */
[----:B0-----:R-:W-:Y:S04]  /*4980*/  LDS.64 R18, [R41+0x18] ;  /* 0x0000180029127984 */ /* 0x001fe80000000a00 */
[----:B------:R-:W0:Y:S01]  /*4990*/  LDS.64 R30, [R40+0x18] ;  /* 0x00001800281e7984 */ /* 0x000e220000000a00 */
[----:B-1----:R1:W3:-:S03]  /*49a0*/  DFMA R24, R26, R24, R28 ;  /* 0x000000181a18722b */ /* 0x0022c6000000001c */
[----:B-1----:R-:W-:Y:S04]  /*49b0*/  LDS.64 R28, [R41+0x20] ;  /* 0x00002000291c7984 */ /* 0x002fe80000000a00 */
[----:B------:R-:W1:Y:S01]  /*49c0*/  LDS.64 R26, [R40+0x20] ;  /* 0x00002000281a7984 */ /* 0x000e620000000a00 */
[----:B---3--:R2:W0:-:S03]  /*49d0*/  DFMA R20, R22, R20, R24 ;  /* 0x000000141614722b */ /* 0x0084060000000018 */
[----:B--2---:R-:W-:Y:S04]  /*49e0*/  LDS.64 R24, [R41+0x28] ;  /* 0x0000280029187984 */ /* 0x004fe80000000a00 */
[----:B------:R-:W2:Y:S01]  /*49f0*/  LDS.64 R22, [R40+0x28] ;  /* 0x0000280028167984 */ /* 0x000ea20000000a00 */
[----:B0-----:R0:W1:-:S03]  /*4a00*/  DFMA R30, R18, R30, R20 ;  /* 0x0000001e121e722b */ /* 0x0010460000000014 */
[----:B0-----:R-:W-:Y:S04]  /*4a10*/  LDS.64 R20, [R41+0x30] ;  /* 0x0000300029147984 */ /* 0x001fe80000000a00 */
[----:B------:R-:W0:Y:S01]  /*4a20*/  LDS.64 R18, [R40+0x30] ;  /* 0x0000300028127984 */ /* 0x000e220000000a00 */
[----:B-1----:R1:W2:-:S03]  /*4a30*/  DFMA R26, R28, R26, R30 ;  /* 0x0000001a1c1a722b */ /* 0x002286000000001e */
[----:B-1----:R-:W-:Y:S04]  /*4a40*/  LDS.64 R30, [R41+0x38] ;  /* 0x00003800291e7984 */ /* 0x002fe80000000a00 */
[----:B------:R-:W1:Y:S01]  /*4a50*/  LDS.64 R28, [R40+0x38] ;  /* 0x00003800281c7984 */ /* 0x000e620000000a00 */
[----:B--2---:R-:W0:-:S06]  /*4a60*/  DFMA R22, R24, R22, R26 ;  /* 0x000000161816722b */ /* 0x004e0c000000001a */
[----:B0-----:R-:W1:-:S06]  /*4a70*/  DFMA R18, R20, R18, R22 ;  /* 0x000000121412722b */ /* 0x001e4c0000000016 */
[----:B-1----:R0:W1:-:S06]  /*4a80*/  DFMA R30, R30, R28, R18 ;  /* 0x0000001c1e1e722b */ /* 0x00204c0000000012 */
.L_x_829:
[----:B------:R-:W-:Y:S05]  /*4a90*/  BSYNC B3 ;  /* 0x0000000000037941 */ /* 0x000fea0003800000 */
.L_x_828:
[----:B------:R-:W-:-:S13]  /*4aa0*/  ISETP.NE.OR P0, PT, R32, RZ, P0 ;  /* 0x000000ff2000720c */ /* 0x000fda0000705670 */
[----:B------:R-:W-:Y:S01]  /*4ab0*/  @!P0 BREAK B2 ;  /* 0x0000000000028942 */ /* 0x000fe20003800000 */
[----:B------:R-:W-:Y:S05]  /*4ac0*/  @!P0 BRA `(.L_x_822) ;  /* 0x0000013000008947 */ /* 0x000fea0003800000 */
.L_x_824:
[----:B------:R-:W-:Y:S05]  /*4ad0*/  BSYNC B2 ;  /* 0x0000000000027941 */ /* 0x000fea0003800000 */
.L_x_823:
[C---:B------:R-:W-:Y:S01]  /*4ae0*/  IMAD R40, R33.reuse, 0x8, R35 ;  /* 0x0000000821287824 */ /* 0x040fe200078e0223 */
[----:B------:R-:W-:Y:S01]  /*4af0*/  IADD3 R32, R32, -0x4, RZ ;  /* 0xfffffffc20207810 */ /* 0x000fe20007ffe0ff */
[C---:B------:R-:W-:Y:S01]  /*4b00*/  IMAD R41, R33.reuse, 0x8, R0 ;  /* 0x0000000821297824 */ /* 0x040fe200078e0200 */
[----:B------:R-:W-:Y:S02]  /*4b10*/  IADD3 R33, R33, 0x4, RZ ;  /* 0x0000000421217810 */ /* 0x000fe40007ffe0ff */
[----:B01----:R-:W-:Y:S01]  /*4b20*/  LDS.64 R26, [R40] ;  /* 0x00000000281a7984 */ /* 0x003fe20000000a00 */
[----:B------:R-:W-:-:S03]  /*4b30*/  ISETP.NE.AND P0, PT, R32, RZ, PT ;  /* 0x000000ff2000720c */ /* 0x000fc60003f05270 */
[----:B0-----:R-:W0:Y:S04]  /*4b40*/  LDS.64 R28, [R41] ;  /* 0x00000000291c7984 */ /* 0x001e280000000a00 */
[----:B------:R-:W-:Y:S04]  /*4b50*/  LDS.64 R24, [R40+0x8] ;  /* 0x0000080028187984 */ /* 0x000fe80000000a00 */
[----:B------:R-:W1:Y:S04]  /*4b60*/  LDS.64 R22, [R41+0x8] ;  /* 0x0000080029167984 */ /* 0x000e680000000a00 */
[----:B------:R-:W-:Y:S04]  /*4b70*/  LDS.64 R20, [R40+0x10] ;  /* 0x0000100028147984 */ /* 0x000fe80000000a00 */
[----:B------:R-:W3:Y:S01]  /*4b80*/  LDS.64 R18, [R41+0x10] ;  /* 0x0000100029127984 */ /* 0x000ee20000000a00 */
[----:B0-2---:R0:W1:-:S03]  /*4b90*/  DFMA R28, R26, R28, R30 ;  /* 0x0000001c1a1c722b */ /* 0x005046000000001e */
[----:B0-----:R-:W-:Y:S04]  /*4ba0*/  LDS.64 R26, [R40+0x18] ;  /* 0x00001800281a7984 */ /* 0x001fe80000000a00 */
[----:B------:R-:W0:Y:S01]  /*4bb0*/  LDS.64 R30, [R41+0x18] ;  /* 0x00001800291e7984 */ /* 0x000e220000000a00 */
[----:B-1----:R-:W3:-:S06]  /*4bc0*/  DFMA R22, R24, R22, R28 ;  /* 0x000000161816722b */ /* 0x002ecc000000001c */
[----:B---3--:R-:W0:-:S06]  /*4bd0*/  DFMA R18, R20, R18, R22 ;  /* 0x000000121412722b */ /* 0x008e0c0000000016 */
[----:B0-----:R0:W1:Y:S01]  /*4be0*/  DFMA R30, R26, R30, R18 ;  /* 0x0000001e1a1e722b */ /* 0x0010620000000012 */
[----:B------:R-:W-:Y:S05]  /*4bf0*/  @P0 BRA `(.L_x_823) ;  /* 0xfffffee000000947 */ /* 0x000fea000383ffff */
.L_x_822:
[----:B------:R-:W-:Y:S05]  /*4c00*/  BSYNC B1 ;  /* 0x0000000000017941 */ /* 0x000fea0003800000 */
.L_x_821:
[----:B------:R-:W-:-:S13]  /*4c10*/  ISETP.NE.AND P0, PT, R9, RZ, PT ;  /* 0x000000ff0900720c */ /* 0x000fda0003f05270 */
[----:B------:R-:W-:Y:S05]  /*4c20*/  @!P0 BRA `(.L_x_820) ;  /* 0x000000e000008947 */ /* 0x000fea0003800000 */
[----:B01----:R-:W-:Y:S01]  /*4c30*/  IMAD R26, R33, 0x8, R35 ;  /* 0x00000008211a7824 */ /* 0x003fe200078e0223 */
[----:B------:R-:W-:Y:S01]  /*4c40*/  ISETP.NE.AND P0, PT, R9, 0x1, PT ;  /* 0x000000010900780c */ /* 0x000fe20003f05270 */
[----:B------:R-:W-:-:S03]  /*4c50*/  IMAD R33, R33, 0x8, R0 ;  /* 0x0000000821217824 */ /* 0x000fc600078e0200 */
[----:B------:R-:W-:Y:S04]  /*4c60*/  LDS.64 R20, [R26] ;  /* 0x000000001a147984 */ /* 0x000fe80000000a00 */
[----:B------:R-:W0:Y:S02]  /*4c70*/  LDS.64 R18, [R33] ;  /* 0x0000000021127984 */ /* 0x000e240000000a00 */
[----:B0-2---:R0:W1:-:S03]  /*4c80*/  DFMA R30, R20, R18, R30 ;  /* 0x00000012141e722b */ /* 0x005046000000001e */
[----:B------:R-:W-:Y:S05]  /*4c90*/  @!P0 BRA `(.L_x_820) ;  /* 0x0000007000008947 */ /* 0x000fea0003800000 */
[----:B------:R-:W-:Y:S01]  /*4ca0*/  ISETP.NE.AND P0, PT, R9, 0x2, PT ;  /* 0x000000020900780c */ /* 0x000fe20003f05270 */
[----:B------:R-:W-:Y:S04]  /*4cb0*/  LDS.64 R24, [R26+0x8] ;  /* 0x000008001a187984 */ /* 0x000fe80000000a00 */
[----:B------:R-:W2:Y:S08]  /*4cc0*/  LDS.64 R22, [R33+0x8] ;  /* 0x0000080021167984 */ /* 0x000eb00000000a00 */
[----:B0-----:R-:W-:Y:S04]  /*4cd0*/  @P0 LDS.64 R20, [R26+0x10] ;  /* 0x000010001a140984 */ /* 0x001fe80000000a00 */
[----:B------:R-:W0:Y:S01]  /*4ce0*/  @P0 LDS.64 R18, [R33+0x10] ;  /* 0x0000100021120984 */ /* 0x000e220000000a00 */
[----:B-12---:R-:W0:-:S06]  /*4cf0*/  DFMA R30, R24, R22, R30 ;  /* 0x00000016181e722b */ /* 0x006e0c000000001e */
[----:B0-----:R0:W1:-:S06]  /*4d00*/  @P0 DFMA R30, R20, R18, R30 ;  /* 0x00000012141e022b */ /* 0x00104c000000001e */
.L_x_820:
[----:B------:R-:W-:Y:S05]  /*4d10*/  BSYNC B0 ;  /* 0x0000000000007941 */ /* 0x000fea0003800000 */
.L_x_819:
[----:B------:R-:W-:Y:S01]  /*4d20*/  WARPSYNC 0xffffffff ;  /* 0xffffffff00007948 */ /* 0x000fe20003800000 */
[----:B0-----:R-:W-:Y:S01]  /*4d30*/  SHF.R.S32.HI R21, RZ, 0x1f, R38 ;  /* 0x0000001fff157819 */ /* 0x001fe20000011426 */
[----:B------:R-:W-:Y:S01]  /*4d40*/  IMAD.MOV.U32 R18, RZ, RZ, R14 ;  /* 0x000000ffff127224 */ /* 0x000fe200078e000e */
[----:B------:R-:W-:Y:S01]  /*4d50*/  SHF.R.S32.HI R20, RZ, 0x1f, R39 ;  /* 0x0000001fff147819 */ /* 0x000fe20000011427 */
[----:B------:R-:W-:Y:S01]  /*4d60*/  IMAD.MOV.U32 R19, RZ, RZ, R37 ;  /* 0x000000ffff137224 */ /* 0x000fe200078e0025 */
[----:B------:R-:W-:Y:S01]  /*4d70*/  IADD3 R11, R11, c[0x0][0x14], RZ ;  /* 0x000005000b0b7a10 */ /* 0x000fe20007ffe0ff */
[----:B------:R-:W-:Y:S02]  /*4d80*/  IMAD R21, R21, c[0x0][0x1e0], RZ ;  /* 0x0000780015157a24 */ /* 0x000fe400078e02ff */
        /* <DEDUP_REMOVED lines=10> */
[----:B-12---:R0:W-:Y:S10]  /*4e30*/  STG.E.64 [R20.64], R30 ;  /* 0x0000001e14007986 */ /* 0x0061f4000c101b06 */
[----:B------:R-:W-:Y:S01]  /*4e40*/  @P0 CALL.REL.NOINC `(.L_x_830) ;  /* 0x0000001000000944 */ /* 0x000fe20003c00000 */
[----:B------:R-:W-:Y:S05]  /*4e50*/  BRA `(.L_x_831) ;  /* 0xffffe79000007947 */ /* 0x000fea000383ffff */
.L_x_830:
[----:B------:R-:W-:Y:S05]  /*4e60*/  EXIT ;  /* 0x000000000000794d */ /* 0x000fea0003800000 */
        .weak           $__internal_8_$__cuda_sm20_dblrcp_rn_slowpath_v3
        .type           $__internal_8_$__cuda_sm20_dblrcp_rn_slowpath_v3,@function
        .size           $__internal_8_$__cuda_sm20_dblrcp_rn_slowpath_v3,($__internal_9_$__cuda_sm20_div_rn_f64_full - $__internal_8_$__cuda_sm20_dblrcp_rn_slowpath_v3)
$__internal_8_$__cuda_sm20_dblrcp_rn_slowpath_v3:
        /* <DEDUP_REMOVED lines=13> */
[----:B------:R-:W-:-:S03]  /*4f40*/  IMAD.MOV.U32 R20, RZ, RZ, R12 ;  /* 0x000000ffff147224 */ /* 0x000fc600078e000c */
[----:B------:R-:W0:Y:S03]  /*4f50*/  MUFU.RCP64H R23, R21 ;  /* 0x0000001500177308 */ /* 0x000e260000001800 */
        /* <DEDUP_REMOVED lines=10> */
.L_x_835:
        /* <DEDUP_REMOVED lines=8> */
[----:B0-----:R-:W0:Y:S01]  /*5080*/  DMUL R20, R20, 8.11296384146066816958e+31 ;  /* 0x4690000014147828 */ /* 0x001e220000000000 */
[----:B------:R-:W-:Y:S05]  /*5090*/  BRA `(.L_x_834) ;  /* 0x0000002000007947 */ /* 0x000fea0003800000 */
.L_x_833:
[----:B------:R-:W-:Y:S01]  /*50a0*/  LOP3.LUT R21, R13, 0x80000, RZ, 0xfc, !PT ;  /* 0x000800000d157812 */ /* 0x000fe200078efcff */
[----:B------:R-:W-:Y:S02]  /*50b0*/  IMAD.MOV.U32 R20, RZ, RZ, R12 ;  /* 0x000000ffff147224 */ /* 0x000fe400078e000c */
.L_x_834:
[----:B------:R-:W-:Y:S05]  /*50c0*/  BSYNC B1 ;  /* 0x0000000000017941 */ /* 0x000fea0003800000 */
.L_x_832:
[----:B------:R-:W-:Y:S02]  /*50d0*/  IMAD.MOV.U32 R17, RZ, RZ, 0x0 ;  /* 0x00000000ff117424 */ /* 0x000fe400078e00ff */
[----:B01----:R-:W-:Y:S02]  /*50e0*/  IMAD.MOV.U32 R12, RZ, RZ, R20 ;  /* 0x000000ffff0c7224 */ /* 0x003fe400078e0014 */
[----:B------:R-:W-:Y:S01]  /*50f0*/  IMAD.MOV.U32 R13, RZ, RZ, R21 ;  /* 0x000000ffff0d7224 */ /* 0x000fe200078e0015 */
[----:B------:R-:W-:Y:S06]  /*5100*/  RET.REL.NODEC R16 `(_ZN2at6native54_GLOBAL__N__aa9a477a_21_UpSampleBilinear2d_cu_607db5e327upsample_gen2d_aa_out_frameIddNS0_18upsample_antialias20BicubicFilterFunctorEEEvT0_S5_NS_27GenericPackedTensorAccessorIKT_Lm4ENS_16DefaultPtrTraitsElEENS6_IS7_Lm4ES9_lEERKT1_) ;  /* 0xffffaef010007950 */ /* 0x000fec0003c3ffff */
        .weak           $__internal_9_$__cuda_sm20_div_rn_f64_full
        .type           $__internal_9_$__cuda_sm20_div_rn_f64_full,@function
        .size           $__internal_9_$__cuda_sm20_div_rn_f64_full,(.L_x_1748 - $__internal_9_$__cuda_sm20_div_rn_f64_full)
$__internal_9_$__cuda_sm20_div_rn_f64_full:
[C---:B------:R-:W-:Y:S01]  /*5110*/  FSETP.GEU.AND P0, PT, |R17|.reuse, 1.469367938527859385e-39, PT ;  /* 0x001000001100780b */ /* 0x040fe20003f0e200 */
[----:B------:R-:W-:Y:S01]  /*5120*/  IMAD.MOV.U32 R32, RZ, RZ, 0x1ca00000 ;  /* 0x1ca00000ff207424 */ /* 0x000fe200078e00ff */
[----:B------:R-:W-:Y:S01]  /*5130*/  LOP3.LUT R14, R17, 0x800fffff, RZ, 0xc0, !PT ;  /* 0x800fffff110e7812 */ /* 0x000fe200078ec0ff */
[----:B------:R-:W-:Y:S01]  /*5140*/  IMAD.MOV.U32 R38, RZ, RZ, 0x1 ;  /* 0x00000001ff267424 */ /* 0x000fe200078e00ff */
[C---:B------:R-:W-:Y:S01]  /*5150*/  FSETP.GEU.AND P3, PT, |R19|.reuse, 1.469367938527859385e-39, PT ;  /* 0x001000001300780b */ /* 0x040fe20003f6e200 */
[----:B------:R-:W-:Y:S01]  /*5160*/  BSSY B1, `(.L_x_836) ;  /* 0x0000054000017945 */ /* 0x000fe20003800000 */
[----:B------:R-:W-:Y:S01]  /*5170*/  LOP3.LUT R15, R14, 0x3ff00000, RZ, 0xfc, !PT ;  /* 0x3ff000000e0f7812 */ /* 0x000fe200078efcff */
[----:B------:R-:W-:Y:S01]  /*5180*/  IMAD.MOV.U32 R14, RZ, RZ, R16 ;  /* 0x000000ffff0e7224 */ /* 0x000fe200078e0010 */
[----:B------:R-:W-:-:S02]  /*5190*/  LOP3.LUT R13, R19, 0x7ff00000, RZ, 0xc0, !PT ;  /* 0x7ff00000130d7812 */ /* 0x000fc400078ec0ff */
[----:B------:R-:W-:-:S03]  /*51a0*/  LOP3.LUT R26, R17, 0x7ff00000, RZ, 0xc0, !PT ;  /* 0x7ff00000111a7812 */ /* 0x000fc600078ec0ff */
[----:B------:R-:W0:Y:S01]  /*51b0*/  @!P0 DMUL R14, R16, 8.98846567431157953865e+307 ;  /* 0x7fe00000100e8828 */ /* 0x000e220000000000 */
[----:B------:R-:W-:Y:S01]  /*51c0*/  ISETP.GE.U32.AND P2, PT, R13, R26, PT ;  /* 0x0000001a0d00720c */ /* 0x000fe20003f46070 */
[----:B------:R-:W-:Y:S02]  /*51d0*/  IMAD.MOV.U32 R33, RZ, RZ, R13 ;  /* 0x000000ffff217224 */ /* 0x000fe400078e000d */
[----:B------:R-:W-:Y:S01]  /*51e0*/  @!P3 LOP3.LUT R20, R17, 0x7ff00000, RZ, 0xc0, !PT ;  /* 0x7ff000001114b812 */ /* 0x000fe200078ec0ff */
[----:B------:R-:W-:Y:S01]  /*51f0*/  @!P3 IMAD.MOV.U32 R24, RZ, RZ, RZ ;  /* 0x000000ffff18b224 */ /* 0x000fe200078e00ff */
[----:B0-----:R-:W0:Y:S01]  /*5200*/  MUFU.RCP64H R39, R15 ;  /* 0x0000000f00277308 */ /* 0x001e220000001800 */
[----:B------:R-:W-:Y:S02]  /*5210*/  SEL R21, R32, 0x63400000, !P2 ;  /* 0x6340000020157807 */ /* 0x000fe40005000000 */
[----:B------:R-:W-:Y:S01]  /*5220*/  @!P3 ISETP.GE.U32.AND P4, PT, R13, R20, PT ;  /* 0x000000140d00b20c */ /* 0x000fe20003f86070 */
[----:B------:R-:W-:Y:S01]  /*5230*/  IMAD.MOV.U32 R20, RZ, RZ, R18 ;  /* 0x000000ffff147224 */ /* 0x000fe200078e0012 */
[----:B------:R-:W-:-:S02]  /*5240*/  LOP3.LUT R21, R21, 0x800fffff, R19, 0xf8, !PT ;  /* 0x800fffff15157812 */ /* 0x000fc400078ef813 */
[----:B------:R-:W-:-:S04]  /*5250*/  @!P3 SEL R25, R32, 0x63400000, !P4 ;  /* 0x634000002019b807 */ /* 0x000fc80006000000 */
[----:B------:R-:W-:-:S04]  /*5260*/  @!P3 LOP3.LUT R25, R25, 0x80000000, R19, 0xf8, !PT ;  /* 0x800000001919b812 */ /* 0x000fc800078ef813 */
[----:B------:R-:W-:Y:S01]  /*5270*/  @!P3 LOP3.LUT R25, R25, 0x100000, RZ, 0xfc, !PT ;  /* 0x001000001919b812 */ /* 0x000fe200078efcff */
[----:B0-----:R-:W0:-:S05]  /*5280*/  DFMA R22, R38, -R14, 1 ;  /* 0x3ff000002616742b */ /* 0x001e0a000000080e */
[----:B------:R-:W-:-:S04]  /*5290*/  @!P3 DFMA R20, R20, 2, -R24 ;  /* 0x400000001414b82b */ /* 0x000fc80000000818 */
[----:B0-----:R-:W0:-:S06]  /*52a0*/  DFMA R22, R22, R22, R22 ;  /* 0x000000161616722b */ /* 0x001e0c0000000016 */
[----:B0-----:R0:W1:Y:S01]  /*52b0*/  DFMA R22, R38, R22, R38 ;  /* 0x000000162616722b */ /* 0x0010620000000026 */
[----:B------:R-:W-:Y:S01]  /*52c0*/  @!P3 LOP3.LUT R33, R21, 0x7ff00000, RZ, 0xc0, !PT ;  /* 0x7ff000001521b812 */ /* 0x000fe200078ec0ff */
[----:B0-----:R-:W-:Y:S01]  /*52d0*/  IMAD.MOV.U32 R38, RZ, RZ, R26 ;  /* 0x000000ffff267224 */ /* 0x001fe200078e001a */
[----:B------:R-:W-:Y:S02]  /*52e0*/  @!P0 LOP3.LUT R38, R15, 0x7ff00000, RZ, 0xc0, !PT ;  /* 0x7ff000000f268812 */ /* 0x000fe400078ec0ff */
[----:B------:R-:W-:Y:S01]  /*52f0*/  IADD3 R26, R33, -0x1, RZ ;  /* 0xffffffff211a7810 */ /* 0x000fe20007ffe0ff */
[----:B-1----:R-:W0:Y:S01]  /*5300*/  DFMA R24, R22, -R14, 1 ;  /* 0x3ff000001618742b */ /* 0x002e22000000080e */
[----:B------:R-:W-:Y:S02]  /*5310*/  IADD3 R39, R38, -0x1, RZ ;  /* 0xffffffff26277810 */ /* 0x000fe40007ffe0ff */
[----:B------:R-:W-:-:S03]  /*5320*/  ISETP.GT.U32.AND P0, PT, R26, 0x7feffffe, PT ;  /* 0x7feffffe1a00780c */ /* 0x000fc60003f04070 */
[----:B0-----:R-:W0:Y:S01]  /*5330*/  DFMA R22, R22, R24, R22 ;  /* 0x000000181616722b */ /* 0x001e220000000016 */
[----:B------:R-:W-:-:S05]  /*5340*/  ISETP.GT.U32.OR P0, PT, R39, 0x7feffffe, P0 ;  /* 0x7feffffe2700780c */ /* 0x000fca0000704470 */
[----:B0-----:R-:W0:-:S06]  /*5350*/  DMUL R24, R22, R20 ;  /* 0x0000001416187228 */ /* 0x001e0c0000000000 */
[----:B0-----:R-:W0:-:S06]  /*5360*/  DFMA R26, R24, -R14, R20 ;  /* 0x8000000e181a722b */ /* 0x001e0c0000000014 */
[----:B0-----:R0:W1:Y:S01]  /*5370*/  DFMA R26, R22, R26, R24 ;  /* 0x0000001a161a722b */ /* 0x0010620000000018 */
[----:B------:R-:W-:Y:S05]  /*5380*/  @P0 BRA `(.L_x_837) ;  /* 0x000001c000000947 */ /* 0x000fea0003800000 */
[----:B0-----:R-:W-:-:S04]  /*5390*/  LOP3.LUT R22, R17, 0x7ff00000, RZ, 0xc0, !PT ;  /* 0x7ff0000011167812 */ /* 0x001fc800078ec0ff */
[C---:B------:R-:W-:Y:S01]  /*53a0*/  ISETP.GE.U32.AND P0, PT, R13.reuse, R22, PT ;  /* 0x000000160d00720c */ /* 0x040fe20003f06070 */
[----:B------:R-:W-:-:S03]  /*53b0*/  IMAD.IADD R18, R13, 0x1, -R22 ;  /* 0x000000010d127824 */ /* 0x000fc600078e0a16 */
[----:B------:R-:W-:Y:S02]  /*53c0*/  SEL R32, R32, 0x63400000, !P0 ;  /* 0x6340000020207807 */ /* 0x000fe40004000000 */
[----:B------:R-:W-:-:S04]  /*53d0*/  IMNMX R18, R18, -0x46a00000, !PT ;  /* 0xb960000012127817 */ /* 0x000fc80007800200 */
[----:B------:R-:W-:Y:S01]  /*53e0*/  IMNMX R13, R18, 0x46a00000, PT ;  /* 0x46a00000120d7817 */ /* 0x000fe20003800200 */
[----:B------:R-:W-:-:S04]  /*53f0*/  IMAD.MOV.U32 R18, RZ, RZ, RZ ;  /* 0x000000ffff127224 */ /* 0x000fc800078e00ff */
[----:B------:R-:W-:-:S05]  /*5400*/  IMAD.IADD R13, R13, 0x1, -R32 ;  /* 0x000000010d0d7824 */ /* 0x000fca00078e0a20 */
[----:B------:R-:W-:-:S06]  /*5410*/  IADD3 R19, R13, 0x7fe00000, RZ ;  /* 0x7fe000000d137810 */ /* 0x000fcc0007ffe0ff */
[----:B-1----:R-:W0:-:S10]  /*5420*/  DMUL R22, R26, R18 ;  /* 0x000000121a167228 */ /* 0x002e140000000000 */
        /* <DEDUP_REMOVED lines=9> */
[----:B------:R-:W0:Y:S01]  /*54c0*/  DMUL.RP R18, R26, R18 ;  /* 0x000000121a127228 */ /* 0x000e220000008000 */
[----:B------:R-:W-:Y:S01]  /*54d0*/  IMAD.MOV.U32 R14, RZ, RZ, RZ ;  /* 0x000000ffff0e7224 */ /* 0x000fe200078e00ff */
[----:B------:R-:W-:-:S05]  /*54e0*/  IADD3 R13, -R13, -0x43300000, RZ ;  /* 0xbcd000000d0d7810 */ /* 0x000fca0007ffe1ff */
[----:B------:R-:W1:-:S03]  /*54f0*/  DFMA R14, R22, -R14, R26 ;  /* 0x8000000e160e722b */ /* 0x000e46000000001a */
[----:B0-----:R-:W-:-:S07]  /*5500*/  LOP3.LUT R17, R19, R17, RZ, 0x3c, !PT ;  /* 0x0000001113117212 */ /* 0x001fce00078e3cff */
[----:B-1----:R-:W-:-:S04]  /*5510*/  FSETP.NEU.AND P0, PT, |R15|, R13, PT ;  /* 0x0000000d0f00720b */ /* 0x002fc80003f0d200 */
[----:B------:R-:W-:Y:S02]  /*5520*/  FSEL R22, R18, R22, !P0 ;  /* 0x0000001612167208 */ /* 0x000fe40004000000 */
[----:B------:R-:W-:Y:S01]  /*5530*/  FSEL R23, R17, R23, !P0 ;  /* 0x0000001711177208 */ /* 0x000fe20004000000 */
[----:B------:R-:W-:Y:S05]  /*5540*/  BRA `(.L_x_838) ;  /* 0x0000015000007947 */ /* 0x000fea0003800000 */
.L_x_837:
[----:B------:R-:W2:-:S14]  /*5550*/  DSETP.NAN.AND P0, PT, R18, R18, PT ;  /* 0x000000121200722a */ /* 0x000e9c0003f08000 */
[----:B--2---:R-:W-:Y:S05]  /*5560*/  @P0 BRA `(.L_x_839) ;  /* 0x0000011000000947 */ /* 0x004fea0003800000 */
[----:B------:R-:W2:-:S14]  /*5570*/  DSETP.NAN.AND P0, PT, R16, R16, PT ;  /* 0x000000101000722a */ /* 0x000e9c0003f08000 */
[----:B--2---:R-:W-:Y:S05]  /*5580*/  @P0 BRA `(.L_x_840) ;  /* 0x000000c000000947 */ /* 0x004fea0003800000 */
[----:B------:R-:W-:Y:S01]  /*5590*/  ISETP.NE.AND P0, PT, R33, R38, PT ;  /* 0x000000262100720c */ /* 0x000fe20003f05270 */
[----:B0-----:R-:W-:Y:S02]  /*55a0*/  IMAD.MOV.U32 R22, RZ, RZ, 0x0 ;  /* 0x00000000ff167424 */ /* 0x001fe400078e00ff */
        /* <DEDUP_REMOVED lines=10> */
.L_x_840:
[----:B0-----:R-:W-:Y:S01]  /*5650*/  LOP3.LUT R23, R17, 0x80000, RZ, 0xfc, !PT ;  /* 0x0008000011177812 */ /* 0x001fe200078efcff */
[----:B------:R-:W-:Y:S01]  /*5660*/  IMAD.MOV.U32 R22, RZ, RZ, R16 ;  /* 0x000000ffff167224 */ /* 0x000fe200078e0010 */
[----:B------:R-:W-:Y:S05]  /*5670*/  BRA `(.L_x_838) ;  /* 0x0000002000007947 */ /* 0x000fea0003800000 */
.L_x_839:
[----:B0-----:R-:W-:Y:S01]  /*5680*/  LOP3.LUT R23, R19, 0x80000, RZ, 0xfc, !PT ;  /* 0x0008000013177812 */ /* 0x001fe200078efcff */
[----:B------:R-:W-:Y:S02]  /*5690*/  IMAD.MOV.U32 R22, RZ, RZ, R18 ;  /* 0x000000ffff167224 */ /* 0x000fe400078e0012 */
.L_x_838:
[----:B------:R-:W-:Y:S05]  /*56a0*/  BSYNC B1 ;  /* 0x0000000000017941 */ /* 0x000fea0003800000 */
.L_x_836:
[----:B------:R-:W-:Y:S02]  /*56b0*/  IMAD.MOV.U32 R13, RZ, RZ, 0x0 ;  /* 0x00000000ff0d7424 */ /* 0x000fe400078e00ff */
[----:B------:R-:W-:-:S02]  /*56c0*/  IMAD.MOV.U32 R14, RZ, RZ, R22 ;  /* 0x000000ffff0e7224 */ /* 0x000fc400078e0016 */
[----:B------:R-:W-:Y:S01]  /*56d0*/  IMAD.MOV.U32 R15, RZ, RZ, R23 ;  /* 0x000000ffff0f7224 */ /* 0x000fe200078e0017 */
[----:B------:R-:W-:Y:S06]  /*56e0*/  RET.REL.NODEC R12 `(_ZN2at6native54_GLOBAL__N__aa9a477a_21_UpSampleBilinear2d_cu_607db5e327upsample_gen2d_aa_out_frameIddNS0_18upsample_antialias20BicubicFilterFunctorEEEvT0_S5_NS_27GenericPackedTensorAccessorIKT_Lm4ENS_16DefaultPtrTraitsElEENS6_IS7_Lm4ES9_lEERKT1_) ;  /* 0xffffa9100c007950 */ /* 0x000fec0003c3ffff */
.L_x_841:
        /* <DEDUP_REMOVED lines=9> */
.L_x_1748:


//--------------------- .text._ZN2at6native54_GLOBAL__N__aa9a477a_21_UpSampleBilinear2d_cu_607db5e336upsample_gen2d_aa_backward_out_frameIN3c108BFloat16EfNS0_18upsample_antialias21BilinearFilterFunctorEEEvT0_S7_NS_27GenericPackedTensorAccessorIT_Lm4ENS_16DefaultPtrTraitsElEENS8_IKS9_Lm4ESA_lEERKT1_ --------------------------
	.section	.text._ZN2at6native54_GLOBAL__N__aa9a477a_21_UpSampleBilinear2d_cu_607db5e336upsample_gen2d_aa_backward_out_frameIN3c108BFloat16EfNS0_18upsample_antialias21BilinearFilterFunctorEEEvT0_S7_NS_27GenericPackedTensorAccessorIT_Lm4ENS_16DefaultPtrTraitsElEENS8_IKS9_Lm4ESA_lEERKT1_,"ax",@progbits
	.sectioninfo	@"SHI_REGISTERS=37"
	.align	128
.text._ZN2at6native54_GLOBAL__N__aa9a477a_21_UpSampleBilinear2d_cu_607db5e336upsample_gen2d_aa_backward_out_frameIN3c108BFloat16EfNS0_18upsample_antialias21BilinearFilterFunctorEEEvT0_S7_NS_27GenericPackedTensorAccessorIT_Lm4ENS_16DefaultPtrTraitsElEENS8_IKS9_Lm4ESA_lEERKT1_:
        .type           _ZN2at6native54_GLOBAL__N__aa9a477a_21_UpSampleBilinear2d_cu_607db5e336upsample_gen2d_aa_backward_out_frameIN3c108BFloat16EfNS0_18upsample_antialias21BilinearFilterFunctorEEEvT0_S7_NS_27GenericPackedTensorAccessorIT_Lm4ENS_16DefaultPtrTraitsElEENS8_IKS9_Lm4ESA_lEERKT1_,@function
        .size           _ZN2at6native54_GLOBAL__N__aa9a477a_21_UpSampleBilinear2d_cu_607db5e336upsample_gen2d_aa_backward_out_frameIN3c108BFloat16EfNS0_18upsample_antialias21BilinearFilterFunctorEEEvT0_S7_NS_27GenericPackedTensorAccessorIT_Lm4ENS_16DefaultPtrTraitsElEENS8_IKS9_Lm4ESA_lEERKT1_,(.L_x_1751 - _ZN2at6native54_GLOBAL__N__aa9a477a_21_UpSampleBilinear2d_cu_607db5e336upsample_gen2d_aa_backward_out_frameIN3c108BFloat16EfNS0_18upsample_antialias21BilinearFilterFunctorEEEvT0_S7_NS_27GenericPackedTensorAccessorIT_Lm4ENS_16DefaultPtrTraitsElEENS8_IKS9_Lm4ESA_lEERKT1_)
        .other          _ZN2at6native54_GLOBAL__N__aa9a477a_21_UpSampleBilinear2d_cu_607db5e336upsample_gen2d_aa_backward_out_frameIN3c108BFloat16EfNS0_18upsample_antialias21BilinearFilterFunctorEEEvT0_S7_NS_27GenericPackedTensorAccessorIT_Lm4ENS_16DefaultPtrTraitsElEENS8_IKS9_Lm4ESA_lEERKT1_,@"STO_CUDA_ENTRY STV_DEFAULT"
_ZN2at6native54_GLOBAL__N__aa9a477a_21_UpSampleBilinear2d_cu_607db5e336upsample_gen2d_aa_backward_out_frameIN3c108BFloat16EfNS0_18upsample_antialias21BilinearFilterFunctorEEEvT0_S7_NS_27GenericPackedTensorAccessorIT_Lm4ENS_16DefaultPtrTraitsElEENS8_IKS9_Lm4ESA_lEERKT1_:
        /* <DEDUP_REMOVED lines=17> */
[----:B------:R-:W-:Y:S01]  /*0110*/  IMAD.MOV.U32 R0, RZ, RZ, 0x3f800000 ;  /* 0x3f800000ff007424 */ /* 0x000fe200078e00ff */
[----:B------:R-:W-:Y:S01]  /*0120*/  ISETP.NE.AND P0, PT, R13, RZ, PT ;  /* 0x000000ff0d00720c */ /* 0x000fe20003f05270 */
[----:B------:R-:W-:Y:S03]  /*0130*/  BSSY B0, `(.L_x_843) ;  /* 0x00000f6000007945 */ /* 0x000fe60003800000 */
[C---:B------:R-:W-:Y:S02]  /*0140*/  FMNMX.FTZ R7, R0.reuse, c[0x0][0x164], !PT ;  /* 0x0000590000077a09 */ /* 0x040fe40007810000 */
[----:B------:R-:W1:Y:S01]  /*0150*/  I2F R12, R4 ;  /* 0x00000004000c7306 */ /* 0x000e620000201400 */
[----:B------:R-:W-:Y:S01]  /*0160*/  FMNMX.FTZ R6, R0, c[0x0][0x160], !PT ;  /* 0x0000580000067a09 */ /* 0x000fe20007810000 */
[----:B0-----:R-:W-:-:S06]  /*0170*/  FADD.FTZ R24, R24, 0.5 ;  /* 0x3f00000018187421 */ /* 0x001fcc0000010000 */
[----:B------:R0:W2:Y:S01]  /*0180*/  F2I.FTZ.CEIL.NTZ R8, R6 ;  /* 0x0000000600087305 */ /* 0x0000a2000021b100 */
[C-C-:B------:R-:W-:Y:S02]  /*0190*/  FFMA.FTZ R5, R24.reuse, c[0x0][0x164], -R7.reuse ;  /* 0x0000590018057a23 */ /* 0x140fe40000010807 */
[----:B------:R-:W-:Y:S02]  /*01a0*/  FFMA.FTZ R11, R24, c[0x0][0x164], R7 ;  /* 0x00005900180b7a23 */ /* 0x000fe40000010007 */
[----:B------:R-:W-:-:S03]  /*01b0*/  FADD.FTZ R10, R5, 0.5 ;  /* 0x3f000000050a7421 */ /* 0x000fc60000010000 */
[----:B------:R-:W3:Y:S01]  /*01c0*/  F2I.FTZ.CEIL.NTZ R9, R7 ;  /* 0x0000000700097305 */ /* 0x000ee2000021b100 */
[----:B-1----:R-:W-:Y:S02]  /*01d0*/  FADD.FTZ R5, R12, 0.5 ;  /* 0x3f0000000c057421 */ /* 0x002fe40000010000 */
[----:B------:R-:W-:Y:S02]  /*01e0*/  FADD.FTZ R11, R11, 0.5 ;  /* 0x3f0000000b0b7421 */ /* 0x000fe40000010000 */
[C-C-:B------:R-:W-:Y:S02]  /*01f0*/  FFMA.FTZ R12, R5.reuse, c[0x0][0x160], -R6.reuse ;  /* 0x00005800050c7a23 */ /* 0x140fe40000010806 */
[----:B0-----:R-:W-:Y:S01]  /*0200*/  FFMA.FTZ R6, R5, c[0x0][0x160], R6 ;  /* 0x0000580005067a23 */ /* 0x001fe20000010006 */
[----:B------:R-:W0:Y:S01]  /*0210*/  F2I.FTZ.TRUNC.NTZ R10, R10 ;  /* 0x0000000a000a7305 */ /* 0x000e22000021f100 */
[----:B------:R-:W-:Y:S02]  /*0220*/  FADD.FTZ R14, R12, 0.5 ;  /* 0x3f0000000c0e7421 */ /* 0x000fe40000010000 */
[----:B------:R-:W-:-:S02]  /*0230*/  FADD.FTZ R15, R6, 0.5 ;  /* 0x3f000000060f7421 */ /* 0x000fc40000010000 */
[----:B--2---:R-:W-:-:S03]  /*0240*/  IMAD.SHL.U32 R6, R8, 0x2, RZ ;  /* 0x0000000208067824 */ /* 0x004fc600078e00ff */
[----:B------:R-:W1:Y:S01]  /*0250*/  F2I.FTZ.TRUNC.NTZ R11, R11 ;  /* 0x0000000b000b7305 */ /* 0x000e62000021f100 */
[----:B---3--:R-:W-:Y:S01]  /*0260*/  IMAD.SHL.U32 R7, R9, 0x2, RZ ;  /* 0x0000000209077824 */ /* 0x008fe200078e00ff */
[----:B------:R-:W-:-:S05]  /*0270*/  IADD3 R8, R6, 0x1, RZ ;  /* 0x0000000106087810 */ /* 0x000fca0007ffe0ff */
[----:B------:R-:W-:Y:S01]  /*0280*/  IMAD R12, R8, R13, RZ ;  /* 0x0000000d080c7224 */ /* 0x000fe200078e02ff */
[----:B------:R-:W2:Y:S01]  /*0290*/  F2I.FTZ.TRUNC.NTZ R14, R14 ;  /* 0x0000000e000e7305 */ /* 0x000ea2000021f100 */
[----:B------:R-:W-:Y:S02]  /*02a0*/  IADD3 R13, R7, 0x1, RZ ;  /* 0x00000001070d7810 */ /* 0x000fe40007ffe0ff */
[----:B0-----:R-:W-:-:S03]  /*02b0*/  IMNMX R8, RZ, R10, !PT ;  /* 0x0000000aff087217 */ /* 0x001fc60007800200 */
[----:B------:R-:W-:Y:S02]  /*02c0*/  IMAD R12, R13, c[0x0][0x0], R12 ;  /* 0x000000000d0c7a24 */ /* 0x000fe400078e020c */
[----:B------:R-:W0:Y:S01]  /*02d0*/  F2I.FTZ.TRUNC.NTZ R15, R15 ;  /* 0x0000000f000f7305 */ /* 0x000e22000021f100 */
[----:B-1----:R-:W-:Y:S01]  /*02e0*/  IMNMX R9, R11, c[0x0][0x188], PT ;  /* 0x000062000b097a17 */ /* 0x002fe20003800200 */
[----:B------:R-:W-:Y:S01]  /*02f0*/  IMAD R13, R13, R2, RZ ;  /* 0x000000020d0d7224 */ /* 0x000fe200078e02ff */
[----:B--2---:R-:W-:-:S03]  /*0300*/  IMNMX R10, RZ, R14, !PT ;  /* 0x0000000eff0a7217 */ /* 0x004fc60007800200 */
[----:B------:R-:W-:Y:S01]  /*0310*/  IMAD.IADD R14, R9, 0x1, -R8 ;  /* 0x00000001090e7824 */ /* 0x000fe200078e0a08 */
[----:B0-----:R-:W-:-:S05]  /*0320*/  IMNMX R11, R15, c[0x0][0x180], PT ;  /* 0x000060000f0b7a17 */ /* 0x001fca0003800200 */
[----:B------:R-:W-:Y:S01]  /*0330*/  IMAD.IADD R15, R11, 0x1, -R10 ;  /* 0x000000010b0f7824 */ /* 0x000fe200078e0a0a */
[----:B------:R-:W-:Y:S05]  /*0340*/  @P0 BRA `(.L_x_844) ;  /* 0x00000d4000000947 */ /* 0x000fea0003800000 */
[----:B------:R-:W0:Y:S01]  /*0350*/  I2F R17, R8 ;  /* 0x0000000800117306 */ /* 0x000e220000201400 */
[----:B------:R-:W-:Y:S01]  /*0360*/  FSETP.LE.FTZ.AND P0, PT, R0, c[0x0][0x164], PT ;  /* 0x0000590000007a0b */ /* 0x000fe20003f13000 */
[----:B------:R-:W-:Y:S02]  /*0370*/  IMAD.MOV.U32 R16, RZ, RZ, 0x3f800000 ;  /* 0x3f800000ff107424 */ /* 0x000fe400078e00ff */
[----:B0-----:R-:W-:-:S10]  /*0380*/  FFMA.FTZ R24, -R24, c[0x0][0x164], R17 ;  /* 0x0000590018187a23 */ /* 0x001fd40000010111 */
[----:B------:R-:W-:Y:S05]  /*0390*/  @!P0 BRA `(.L_x_845) ;  /* 0x0000016000008947 */ /* 0x000fea0003800000 */
[----:B------:R-:W-:-:S06]  /*03a0*/  FMUL.FTZ R22, R0, c[0x0][0x164] ;  /* 0x0000590000167a20 */ /* 0x000fcc0000410000 */
        /* <DEDUP_REMOVED lines=11> */
[----:B------:R-:W-:Y:S02]  /*0460*/  IMAD.MOV.U32 R17, RZ, RZ, R23 ;  /* 0x000000ffff117224 */ /* 0x000fe400078e0017 */
[----:B------:R-:W-:Y:S01]  /*0470*/  IMAD.MOV.U32 R16, RZ, RZ, R22 ;  /* 0x000000ffff107224 */ /* 0x000fe200078e0016 */
[----:B------:R-:W-:Y:S02]  /*0480*/  IADD3 R23, R0, -0x100000, RZ ;  /* 0xfff0000000177810 */ /* 0x000fe40007ffe0ff */
[----:B------:R-:W-:Y:S02]  /*0490*/  MOV R0, 0x4b0 ;  /* 0x000004b000007802 */ /* 0x000fe40000000f00 */
[----:B01----:R-:W-:Y:S05]  /*04a0*/  CALL.REL.NOINC `($__internal_10_$__cuda_sm20_dblrcp_rn_slowpath_v3) ;  /* 0x0000286000007944 */ /* 0x003fea0003c00000 */
[----:B-1----:R-:W-:Y:S02]  /*04b0*/  IMAD.MOV.U32 R18, RZ, RZ, R20 ;  /* 0x000000ffff127224 */ /* 0x002fe400078e0014 */
[----:B------:R-:W-:-:S05]  /*04c0*/  IMAD.MOV.U32 R19, RZ, RZ, R21 ;  /* 0x000000ffff137224 */ /* 0x000fca00078e0015 */
.L_x_846:
[----:B-1----:R-:W1:Y:S01]  /*04d0*/  F2F.F32.F64 R16, R18 ;  /* 0x0000001200107310 */ /* 0x002e620000301000 */
[----:B------:R-:W1:-:S14]  /*04e0*/  DSETP.GEU.AND P0, PT, |R18|, c[0x2][0x0], PT ;  /* 0x008000001200762a */ /* 0x000e5c0003f0e200 */
[----:B-1----:R-:W-:Y:S02]  /*04f0*/  @!P0 FMUL R16, R16, 1.175494350822287508e-38 ;  /* 0x0080000010108820 */ /* 0x002fe40000400000 */
.L_x_845:
[----:B------:R-:W-:Y:S01]  /*0500*/  ISETP.GE.AND P0, PT, R14, 0x1, PT ;  /* 0x000000010e00780c */ /* 0x000fe20003f06270 */
[----:B------:R-:W-:Y:S01]  /*0510*/  BSSY B1, `(.L_x_847) ;  /* 0x000005c000017945 */ /* 0x000fe20003800000 */
[----:B------:R-:W-:-:S11]  /*0520*/  IMAD.MOV.U32 R0, RZ, RZ, RZ ;  /* 0x000000ffff007224 */ /* 0x000fd600078e00ff */
[----:B------:R-:W-:Y:S05]  /*0530*/  @!P0 BRA `(.L_x_848) ;  /* 0x0000059000008947 */ /* 0x000fea0003800000 */
[----:B------:R-:W-:Y:S01]  /*0540*/  LOP3.LUT R17, RZ, R9, RZ, 0x33, !PT ;  /* 0x00000009ff117212 */ /* 0x000fe200078e33ff */
[----:B------:R-:W-:Y:S01]  /*0550*/  BSSY B2, `(.L_x_849) ;  /* 0x0000044000027945 */ /* 0x000fe20003800000 */
[----:B------:R-:W-:Y:S02]  /*0560*/  MOV R18, RZ ;  /* 0x000000ff00127202 */ /* 0x000fe40000000f00 */
[----:B------:R-:W-:Y:S02]  /*0570*/  IADD3 R0, -R17, -0x2, -R8 ;  /* 0xfffffffe11007810 */ /* 0x000fe40007ffe908 */
[----:B------:R-:W-:Y:S02]  /*0580*/  LOP3.LUT R17, R14, 0x3, RZ, 0xc0, !PT ;  /* 0x000000030e117812 */ /* 0x000fe400078ec0ff */
[----:B------:R-:W-:Y:S01]  /*0590*/  ISETP.GE.U32.AND P2, PT, R0, 0x3, PT ;  /* 0x000000030000780c */ /* 0x000fe20003f46070 */
[----:B------:R-:W-:Y:S01]  /*05a0*/  IMAD.MOV.U32 R0, RZ, RZ, RZ ;  /* 0x000000ffff007224 */ /* 0x000fe200078e00ff */
[----:B------:R-:W-:-:S11]  /*05b0*/  ISETP.NE.AND P1, PT, R17, RZ, PT ;  /* 0x000000ff1100720c */ /* 0x000fd60003f25270 */
[----:B------:R-:W-:Y:S05]  /*05c0*/  @!P2 BRA `(.L_x_850) ;  /* 0x000003c00000a947 */ /* 0x000fea0003800000 */
[----:B------:R-:W-:Y:S02]  /*05d0*/  IMAD.IADD R19, R14, 0x1, -R17 ;  /* 0x000000010e137824 */ /* 0x000fe400078e0a11 */
[----:B------:R-:W-:Y:S02]  /*05e0*/  IMAD.MOV.U32 R0, RZ, RZ, RZ ;  /* 0x000000ffff007224 */ /* 0x000fe400078e00ff */
[----:B------:R-:W-:-:S05]  /*05f0*/  IMAD.MOV.U32 R18, RZ, RZ, RZ ;  /* 0x000000ffff127224 */ /* 0x000fca00078e00ff */
.L_x_851:
[C---:B0-----:R-:W-:Y:S01]  /*0600*/  IADD3 R20, R18.reuse, 0x1, RZ ;  /* 0x0000000112147810 */ /* 0x041fe20007ffe0ff */
[----:B------:R-:W0:Y:S01]  /*0610*/  I2F R21, R18 ;  /* 0x0000001200157306 */ /* 0x000e220000201400 */
[C---:B------:R-:W-:Y:S02]  /*0620*/  IADD3 R22, R18.reuse, 0x2, RZ ;  /* 0x0000000212167810 */ /* 0x040fe40007ffe0ff */
[----:B------:R-:W-:Y:S02]  /*0630*/  IADD3 R26, R18, 0x3, RZ ;  /* 0x00000003121a7810 */ /* 0x000fe40007ffe0ff */
[----:B------:R-:W-:-:S03]  /*0640*/  IADD3 R19, R19, -0x4, RZ ;  /* 0xfffffffc13137810 */ /* 0x000fc60007ffe0ff */
[----:B------:R-:W1:Y:S08]  /*0650*/  I2F R23, R20 ;  /* 0x0000001400177306 */ /* 0x000e700000201400 */
[----:B------:R-:W2:Y:S01]  /*0660*/  I2F R25, R22 ;  /* 0x0000001600197306 */ /* 0x000ea20000201400 */
[----:B0-----:R-:W-:-:S04]  /*0670*/  FADD.FTZ R21, R24, R21 ;  /* 0x0000001518157221 */ /* 0x001fc80000010000 */
[----:B------:R-:W-:-:S03]  /*0680*/  FADD.FTZ R21, R21, 0.5 ;  /* 0x3f00000015157421 */ /* 0x000fc60000010000 */
[----:B------:R-:W0:Y:S01]  /*0690*/  I2F R27, R26 ;  /* 0x0000001a001b7306 */ /* 0x000e220000201400 */
[C---:B-1----:R-:W-:Y:S02]  /*06a0*/  FADD.FTZ R23, R24.reuse, R23 ;  /* 0x0000001718177221 */ /* 0x042fe40000010000 */
[-C--:B------:R-:W-:Y:S02]  /*06b0*/  FMUL.FTZ R21, R21, R16.reuse ;  /* 0x0000001015157220 */ /* 0x080fe40000410000 */
[----:B------:R-:W-:Y:S02]  /*06c0*/  FADD.FTZ R23, R23, 0.5 ;  /* 0x3f00000017177421 */ /* 0x000fe40000010000 */
[----:B--2---:R-:W-:Y:S01]  /*06d0*/  FADD.FTZ R25, R24, R25 ;  /* 0x0000001918197221 */ /* 0x004fe20000010000 */
[----:B------:R-:W-:Y:S01]  /*06e0*/  FSETP.GEU.FTZ.AND P5, PT, R21, RZ, PT ;  /* 0x000000ff1500720b */ /* 0x000fe20003fbe000 */
[----:B------:R-:W-:Y:S02]  /*06f0*/  FMUL.FTZ R23, R23, R16 ;  /* 0x0000001017177220 */ /* 0x000fe40000410000 */
[----:B------:R-:W-:-:S03]  /*0700*/  FADD.FTZ R25, R25, 0.5 ;  /* 0x3f00000019197421 */ /* 0x000fc60000010000 */
[----:B------:R-:W-:Y:S01]  /*0710*/  FSETP.GEU.FTZ.AND P4, PT, R23, RZ, PT ;  /* 0x000000ff1700720b */ /* 0x000fe20003f9e000 */
[----:B0-----:R-:W-:Y:S02]  /*0720*/  FADD.FTZ R27, R24, R27 ;  /* 0x0000001b181b7221 */ /* 0x001fe40000010000 */
[-C--:B------:R-:W-:Y:S02]  /*0730*/  FMUL.FTZ R25, R25, R16.reuse ;  /* 0x0000001019197220 */ /* 0x080fe40000410000 */
[----:B------:R-:W-:Y:S02]  /*0740*/  FADD.FTZ R27, R27, 0.5 ;  /* 0x3f0000001b1b7421 */ /* 0x000fe40000010000 */
[----:B------:R-:W-:Y:S01]  /*0750*/  @!P5 FADD.FTZ R21, -R21, -RZ ;  /* 0x800000ff1515d221 */ /* 0x000fe20000010100 */
[----:B------:R-:W-:Y:S01]  /*0760*/  FSETP.GEU.FTZ.AND P3, PT, R25, RZ, PT ;  /* 0x000000ff1900720b */ /* 0x000fe20003f7e000 */
[----:B------:R-:W-:-:S03]  /*0770*/  FMUL.FTZ R27, R27, R16 ;  /* 0x000000101b1b7220 */ /* 0x000fc60000410000 */
[----:B------:R-:W-:Y:S01]  /*0780*/  FSETP.GEU.FTZ.AND P5, PT, R21, 1, PT ;  /* 0x3f8000001500780b */ /* 0x000fe20003fbe000 */
[----:B------:R-:W-:Y:S01]  /*0790*/  @!P4 FADD.FTZ R23, -R23, -RZ ;  /* 0x800000ff1717c221 */ /* 0x000fe20000010100 */
[----:B------:R-:W-:Y:S01]  /*07a0*/  FSETP.GEU.FTZ.AND P2, PT, R27, RZ, PT ;  /* 0x000000ff1b00720b */ /* 0x000fe20003f5e000 */
[----:B------:R-:W-:-:S05]  /*07b0*/  FADD.FTZ R21, -R21, 1 ;  /* 0x3f80000015157421 */ /* 0x000fca0000010100 */
[----:B------:R-:W-:Y:S01]  /*07c0*/  FSEL R21, R21, RZ, !P5 ;  /* 0x000000ff15157208 */ /* 0x000fe20006800000 */
[----:B------:R-:W-:-:S03]  /*07d0*/  @!P3 FADD.FTZ R25, -R25, -RZ ;  /* 0x800000ff1919b221 */ /* 0x000fc60000010100 */
[----:B------:R-:W-:Y:S01]  /*07e0*/  F2FP.BF16.PACK_AB R20, RZ, R21 ;  /* 0x00000015ff14723e */ /* 0x000fe200000010ff */
[----:B------:R-:W-:Y:S01]  /*07f0*/  FADD.FTZ R0, R21, R0 ;  /* 0x0000000015007221 */ /* 0x000fe20000010000 */
[----:B------:R-:W-:Y:S01]  /*0800*/  FSETP.GEU.FTZ.AND P3, PT, R25, 1, PT ;  /* 0x3f8000001900780b */ /* 0x000fe20003f7e000 */
[----:B------:R-:W-:Y:S01]  /*0810*/  @!P2 FADD.FTZ R27, -R27, -RZ ;  /* 0x800000ff1b1ba221 */ /* 0x000fe20000010100 */
[C---:B------:R-:W-:Y:S01]  /*0820*/  FSETP.GEU.FTZ.AND P2, PT, R23.reuse, 1, PT ;  /* 0x3f8000001700780b */ /* 0x040fe20003f5e000 */
[----:B------:R-:W-:Y:S02]  /*0830*/  FADD.FTZ R23, -R23, 1 ;  /* 0x3f80000017177421 */ /* 0x000fe40000010100 */
[C---:B------:R-:W-:Y:S01]  /*0840*/  FADD.FTZ R22, -R27.reuse, 1 ;  /* 0x3f8000001b167421 */ /* 0x040fe20000010100 */
[----:B------:R-:W-:Y:S01]  /*0850*/  FSETP.GEU.FTZ.AND P4, PT, R27, 1, PT ;  /* 0x3f8000001b00780b */ /* 0x000fe20003f9e000 */
[----:B------:R-:W-:Y:S01]  /*0860*/  FADD.FTZ R25, -R25, 1 ;  /* 0x3f80000019197421 */ /* 0x000fe20000010100 */
[----:B------:R-:W-:-:S02]  /*0870*/  FSEL R23, R23, RZ, !P2 ;  /* 0x000000ff17177208 */ /* 0x000fc40005000000 */
[----:B------:R-:W-:Y:S01]  /*0880*/  FSEL R29, R22, RZ, !P4 ;  /* 0x000000ff161d7208 */ /* 0x000fe20006000000 */
[----:B------:R-:W-:Y:S01]  /*0890*/  IMAD.IADD R22, R13, 0x1, R18 ;  /* 0x000000010d167824 */ /* 0x000fe200078e0212 */
[----:B------:R-:W-:Y:S01]  /*08a0*/  FSEL R27, R25, RZ, !P3 ;  /* 0x000000ff191b7208 */ /* 0x000fe20005800000 */
[----:B------:R-:W-:Y:S01]  /*08b0*/  FADD.FTZ R0, R0, R23 ;  /* 0x0000001700007221 */ /* 0x000fe20000010000 */
[----:B------:R-:W-:Y:S01]  /*08c0*/  F2FP.BF16.PACK_AB R25, RZ, R23 ;  /* 0x00000017ff19723e */ /* 0x000fe200000010ff */
[----:B------:R-:W-:Y:S01]  /*08d0*/  IMAD.SHL.U32 R22, R22, 0x2, RZ ;  /* 0x0000000216167824 */ /* 0x000fe200078e00ff */
[----:B------:R-:W-:Y:S01]  /*08e0*/  F2FP.BF16.PACK_AB R26, RZ, R27 ;  /* 0x0000001bff1a723e */ /* 0x000fe200000010ff */
[----:B------:R-:W-:Y:S01]  /*08f0*/  FADD.FTZ R0, R0, R27 ;  /* 0x0000001b00007221 */ /* 0x000fe20000010000 */
[----:B------:R-:W-:Y:S02]  /*0900*/  F2FP.BF16.PACK_AB R28, RZ, R29 ;  /* 0x0000001dff1c723e */ /* 0x000fe400000010ff */
[----:B------:R0:W-:Y:S01]  /*0910*/  STS.U16 [R22], R20 ;  /* 0x0000001416007388 */ /* 0x0001e20000000400 */
[----:B------:R-:W-:Y:S01]  /*0920*/  ISETP.NE.AND P2, PT, R19, RZ, PT ;  /* 0x000000ff1300720c */ /* 0x000fe20003f45270 */
[----:B------:R-:W-:Y:S01]  /*0930*/  FADD.FTZ R0, R0, R29 ;  /* 0x0000001d00007221 */ /* 0x000fe20000010000 */
[----:B------:R-:W-:Y:S01]  /*0940*/  IADD3 R18, R18, 0x4, RZ ;  /* 0x0000000412127810 */ /* 0x000fe20007ffe0ff */
[----:B------:R0:W-:Y:S04]  /*0950*/  STS.U16 [R22+0x2], R25 ;  /* 0x0000021916007388 */ /* 0x0001e80000000400 */
[----:B------:R0:W-:Y:S04]  /*0960*/  STS.U16 [R22+0x4], R26 ;  /* 0x0000041a16007388 */ /* 0x0001e80000000400 */
[----:B------:R0:W-:Y:S02]  /*0970*/  STS.U16 [R22+0x6], R28 ;  /* 0x0000061c16007388 */ /* 0x0001e40000000400 */
[----:B------:R-:W-:Y:S05]  /*0980*/  @P2 BRA `(.L_x_851) ;  /* 0xfffffc7000002947 */ /* 0x000fea000383ffff */
.L_x_850:
[----:B------:R-:W-:Y:S05]  /*0990*/  BSYNC B2 ;  /* 0x0000000000027941 */ /* 0x000fea0003800000 */
.L_x_849:
[----:B------:R-:W-:Y:S05]  /*09a0*/  @!P1 BRA `(.L_x_848) ;  /* 0x0000012000009947 */ /* 0x000fea0003800000 */
.L_x_852:
[----:B------:R1:W2:Y:S01]  /*09b0*/  I2F R19, R18 ;  /* 0x0000001200137306 */ /* 0x0002a20000201400 */
[----:B0-----:R-:W-:Y:S01]  /*09c0*/  IMAD.IADD R21, R13, 0x1, R18 ;  /* 0x000000010d157824 */ /* 0x001fe200078e0212 */
[----:B------:R-:W-:-:S03]  /*09d0*/  IADD3 R17, R17, -0x1, RZ ;  /* 0xffffffff11117810 */ /* 0x000fc60007ffe0ff */
[----:B------:R-:W-:Y:S01]  /*09e0*/  IMAD.SHL.U32 R21, R21, 0x2, RZ ;  /* 0x0000000215157824 */ /* 0x000fe200078e00ff */
[----:B-1----:R-:W-:Y:S01]  /*09f0*/  IADD3 R18, R18, 0x1, RZ ;  /* 0x0000000112127810 */ /* 0x002fe20007ffe0ff */
[----:B--2---:R-:W-:-:S04]  /*0a00*/  FADD.FTZ R19, R24, R19 ;  /* 0x0000001318137221 */ /* 0x004fc80000010000 */
[----:B------:R-:W-:-:S04]  /*0a10*/  FADD.FTZ R19, R19, 0.5 ;  /* 0x3f00000013137421 */ /* 0x000fc80000010000 */
[----:B------:R-:W-:-:S05]  /*0a20*/  FMUL.FTZ R19, R19, R16 ;  /* 0x0000001013137220 */ /* 0x000fca0000410000 */
[----:B------:R-:W-:-:S13]  /*0a30*/  FSETP.GEU.FTZ.AND P1, PT, R19, RZ, PT ;  /* 0x000000ff1300720b */ /* 0x000fda0003f3e000 */
[----:B------:R-:W-:-:S04]  /*0a40*/  @!P1 FADD.FTZ R19, -R19, -RZ ;  /* 0x800000ff13139221 */ /* 0x000fc80000010100 */
[C---:B------:R-:W-:Y:S01]  /*0a50*/  FADD.FTZ R20, -R19.reuse, 1 ;  /* 0x3f80000013147421 */ /* 0x040fe20000010100 */
[----:B------:R-:W-:-:S04]  /*0a60*/  FSETP.GEU.FTZ.AND P1, PT, R19, 1, PT ;  /* 0x3f8000001300780b */ /* 0x000fc80003f3e000 */
[----:B------:R-:W-:Y:S02]  /*0a70*/  FSEL R19, R20, RZ, !P1 ;  /* 0x000000ff14137208 */ /* 0x000fe40004800000 */
[----:B------:R-:W-:Y:S02]  /*0a80*/  ISETP.NE.AND P1, PT, R17, RZ, PT ;  /* 0x000000ff1100720c */ /* 0x000fe40003f25270 */
[----:B------:R-:W-:Y:S01]  /*0a90*/  F2FP.BF16.PACK_AB R20, RZ, R19 ;  /* 0x00000013ff14723e */ /* 0x000fe200000010ff */
[----:B------:R-:W-:-:S04]  /*0aa0*/  FADD.FTZ R0, R19, R0 ;  /* 0x0000000013007221 */ /* 0x000fc80000010000 */
[----:B------:R0:W-:Y:S06]  /*0ab0*/  STS.U16 [R21], R20 ;  /* 0x0000001415007388 */ /* 0x0001ec0000000400 */
[----:B------:R-:W-:Y:S05]  /*0ac0*/  @P1 BRA `(.L_x_852) ;  /* 0xfffffee000001947 */ /* 0x000fea000383ffff */
.L_x_848:
[----:B------:R-:W-:Y:S05]  /*0ad0*/  BSYNC B1 ;  /* 0x0000000000017941 */ /* 0x000fea0003800000 */
.L_x_847:
        /* <DEDUP_REMOVED lines=15> */
.L_x_859:
[----:B------:R-:W-:Y:S01]  /*0bd0*/  IADD3 R23, R23, -0x4, RZ ;  /* 0xfffffffc17177810 */ /* 0x000fe20007ffe0ff */
[----:B------:R-:W-:Y:S03]  /*0be0*/  BSSY B3, `(.L_x_857) ;  /* 0x000001a000037945 */ /* 0x000fe60003800000 */
[----:B------:R-:W-:Y:S01]  /*0bf0*/  ISETP.NE.AND P1, PT, R23, RZ, PT ;  /* 0x000000ff1700720c */ /* 0x000fe20003f25270 */
[----:B0-----:R-:W-:Y:S07]  /*0c00*/  @!P0 BRA `(.L_x_858) ;  /* 0x0000017000008947 */ /* 0x001fee0003800000 */
[----:B------:R-:W-:Y:S01]  /*0c10*/  IMAD.IADD R18, R13, 0x1, R16 ;  /* 0x000000010d127824 */ /* 0x000fe200078e0210 */
[----:B------:R-:W1:Y:S03]  /*0c20*/  MUFU.RCP R24, R17 ;  /* 0x0000001100187308 */ /* 0x000e660000001000 */
[----:B------:R-:W-:-:S05]  /*0c30*/  IMAD.SHL.U32 R18, R18, 0x2, RZ ;  /* 0x0000000212127824 */ /* 0x000fca00078e00ff */
[----:B------:R-:W2:Y:S04]  /*0c40*/  LDS.U16 R19, [R18] ;  /* 0x0000000012137984 */ /* 0x000ea80000000400 */
[----:B0-----:R-:W0:Y:S04]  /*0c50*/  LDS.U16 R20, [R18+0x2] ;  /* 0x0000020012147984 */ /* 0x001e280000000400 */
[----:B------:R-:W3:Y:S04]  /*0c60*/  LDS.U16 R21, [R18+0x4] ;  /* 0x0000040012157984 */ /* 0x000ee80000000400 */
[----:B------:R-:W4:Y:S01]  /*0c70*/  LDS.U16 R22, [R18+0x6] ;  /* 0x0000060012167984 */ /* 0x000f220000000400 */
[----:B--2---:R-:W-:-:S02]  /*0c80*/  PRMT R19, RZ, 0x5410, R19 ;  /* 0x00005410ff137816 */ /* 0x004fc40000000013 */
[----:B0-----:R-:W-:-:S03]  /*0c90*/  PRMT R20, RZ, 0x5410, R20 ;  /* 0x00005410ff147816 */ /* 0x001fc60000000014 */
[-C--:B-1----:R-:W-:Y:S01]  /*0ca0*/  FMUL.FTZ R19, R19, R24.reuse ;  /* 0x0000001813137220 */ /* 0x082fe20000410000 */
        /* <DEDUP_REMOVED lines=13> */
.L_x_858:
[----:B------:R-:W-:Y:S05]  /*0d80*/  BSYNC B3 ;  /* 0x0000000000037941 */ /* 0x000fea0003800000 */
.L_x_857:
[----:B------:R-:W-:Y:S01]  /*0d90*/  IADD3 R16, R16, 0x4, RZ ;  /* 0x0000000410107810 */ /* 0x000fe20007ffe0ff */
[----:B------:R-:W-:Y:S05]  /*0da0*/  @P1 BRA `(.L_x_859) ;  /* 0xfffffe2000001947 */ /* 0x000fea000383ffff */
.L_x_856:
[----:B------:R-:W-:Y:S05]  /*0db0*/  BSYNC B2 ;  /* 0x0000000000027941 */ /* 0x000fea0003800000 */
.L_x_855:
[----:B------:R-:W-:-:S13]  /*0dc0*/  ISETP.NE.AND P0, PT, R9, RZ, PT ;  /* 0x000000ff0900720c */ /* 0x000fda0003f05270 */
[----:B------:R-:W-:Y:S05]  /*0dd0*/  @!P0 BRA `(.L_x_854) ;  /* 0x000000f000008947 */ /* 0x000fea0003800000 */
[----:B------:R-:W-:Y:S02]  /*0de0*/  F2FP.BF16.PACK_AB R17, RZ, R0 ;  /* 0x00000000ff11723e */ /* 0x000fe400000010ff */
[----:B------:R-:W-:Y:S02]  /*0df0*/  FSETP.NEU.FTZ.AND P1, PT, R0, RZ, PT ;  /* 0x000000ff0000720b */ /* 0x000fe40003f3d000 */
[----:B------:R-:W-:-:S04]  /*0e00*/  PRMT R17, RZ, 0x5410, R17 ;  /* 0x00005410ff117816 */ /* 0x000fc80000000011 */
[----:B0-----:R0:W1:Y:S07]  /*0e10*/  MUFU.RCP R18, R17 ;  /* 0x0000001100127308 */ /* 0x00106e0000001000 */
.L_x_860:
[----:B0-----:R-:W-:Y:S02]  /*0e20*/  @P1 IADD3 R0, R13, R16, RZ ;  /* 0x000000100d001210 */ /* 0x001fe40007ffe0ff */
        /* <DEDUP_REMOVED lines=10> */
.L_x_854:
[----:B------:R-:W-:Y:S05]  /*0ed0*/  BSYNC B1 ;  /* 0x0000000000017941 */ /* 0x000fea0003800000 */
.L_x_853:
        /* <DEDUP_REMOVED lines=8> */
.L_x_863:
[----:B------:R-:W-:Y:S01]  /*0f60*/  IMAD.IADD R9, R13, 0x1, R16 ;  /* 0x000000010d097824 */ /* 0x000fe200078e0210 */
[----:B------:R-:W-:Y:S02]  /*0f70*/  IADD3 R0, R0, -0x1, RZ ;  /* 0xffffffff00007810 */ /* 0x000fe40007ffe0ff */
[----:B------:R-:W-:Y:S01]  /*0f80*/  IADD3 R16, R16, 0x1, RZ ;  /* 0x0000000110107810 */ /* 0x000fe20007ffe0ff */
[----:B------:R-:W-:Y:S01]  /*0f90*/  IMAD.SHL.U32 R9, R9, 0x2, RZ ;  /* 0x0000000209097824 */ /* 0x000fe200078e00ff */
[----:B------:R-:W-:-:S04]  /*0fa0*/  ISETP.NE.AND P0, PT, R0, RZ, PT ;  /* 0x000000ff0000720c */ /* 0x000fc80003f05270 */
[----:B------:R0:W-:Y:S09]  /*0fb0*/  STS.U16 [R9], RZ ;  /* 0x000000ff09007388 */ /* 0x0001f20000000400 */
[----:B0-----:R-:W-:Y:S05]  /*0fc0*/  @P0 BRA `(.L_x_863) ;  /* 0xffffff9000000947 */ /* 0x001fea000383ffff */
.L_x_862:
[----:B------:R-:W-:Y:S05]  /*0fd0*/  BSYNC B1 ;  /* 0x0000000000017941 */ /* 0x000fea0003800000 */
.L_x_861:
[----:B------:R-:W-:Y:S05]  /*0fe0*/  @!P1 BRA `(.L_x_844) ;  /* 0x000000a000009947 */ /* 0x000fea0003800000 */
.L_x_864:
        /* <DEDUP_REMOVED lines=10> */
.L_x_844:
[----:B------:R-:W-:Y:S05]  /*1090*/  BSYNC B0 ;  /* 0x0000000000007941 */ /* 0x000fea0003800000 */
.L_x_843:
[----:B------:R-:W-:Y:S01]  /*10a0*/  ISETP.NE.AND P0, PT, R2, RZ, PT ;  /* 0x000000ff0200720c */ /* 0x000fe20003f05270 */
[----:B------:R-:W-:-:S12]  /*10b0*/  BSSY B0, `(.L_x_865) ;  /* 0x00000d3000007945 */ /* 0x000fd80003800000 */
[----:B------:R-:W-:Y:S05]  /*10c0*/  @P0 BRA `(.L_x_866) ;  /* 0x00000d1000000947 */ /* 0x000fea0003800000 */
[----:B------:R-:W-:Y:S01]  /*10d0*/  IMAD.MOV.U32 R16, RZ, RZ, 0x3f800000 ;  /* 0x3f800000ff107424 */ /* 0x000fe200078e00ff */
[----:B------:R-:W1:Y:S01]  /*10e0*/  I2F R2, R10 ;  /* 0x0000000a00027306 */ /* 0x000e620000201400 */
[----:B0-----:R-:W-:-:S03]  /*10f0*/  IMAD.MOV.U32 R0, RZ, RZ, 0x3f800000 ;  /* 0x3f800000ff007424 */ /* 0x001fc600078e00ff */
[----:B------:R-:W-:Y:S01]  /*1100*/  FSETP.LE.FTZ.AND P0, PT, R16, c[0x0][0x160], PT ;  /* 0x0000580010007a0b */ /* 0x000fe20003f13000 */
[----:B-1----:R-:W-:-:S12]  /*1110*/  FFMA.FTZ R5, -R5, c[0x0][0x160], R2 ;  /* 0x0000580005057a23 */ /* 0x002fd80000010102 */
        /* <DEDUP_REMOVED lines=15> */
[----:B-1----:R-:W-:Y:S05]  /*1210*/  CALL.REL.NOINC `($__internal_10_$__cuda_sm20_dblrcp_rn_slowpath_v3) ;  /* 0x00001af000007944 */ /* 0x002fea0003c00000 */
.L_x_868:
[----:B-1----:R-:W1:Y:S01]  /*1220*/  F2F.F32.F64 R0, R20 ;  /* 0x0000001400007310 */ /* 0x002e620000301000 */
[----:B------:R-:W1:-:S14]  /*1230*/  DSETP.GEU.AND P0, PT, |R20|, c[0x2][0x0], PT ;  /* 0x008000001400762a */ /* 0x000e5c0003f0e200 */
[----:B-1----:R-:W-:Y:S02]  /*1240*/  @!P0 FMUL R0, R0, 1.175494350822287508e-38 ;  /* 0x0080000000008820 */ /* 0x002fe40000400000 */
.L_x_867:
        /* <DEDUP_REMOVED lines=8> */
[----:B------:R-:W-:Y:S02]  /*12d0*/  IADD3 R7, -R7, -0x2, -R10 ;  /* 0xfffffffe07077810 */ /* 0x000fe40007ffe90a */
[----:B------:R-:W-:Y:S02]  /*12e0*/  ISETP.NE.AND P1, PT, R2, RZ, PT ;  /* 0x000000ff0200720c */ /* 0x000fe40003f25270 */
[----:B------:R-:W-:Y:S01]  /*12f0*/  ISETP.GE.U32.AND P2, PT, R7, 0x3, PT ;  /* 0x000000030700780c */ /* 0x000fe20003f46070 */
[----:B------:R-:W-:-:S12]  /*1300*/  IMAD.MOV.U32 R7, RZ, RZ, RZ ;  /* 0x000000ffff077224 */ /* 0x000fd800078e00ff */
[----:B------:R-:W-:Y:S05]  /*1310*/  @!P2 BRA `(.L_x_872) ;  /* 0x000003c00000a947 */ /* 0x000fea0003800000 */
[----:B------:R-:W-:Y:S01]  /*1320*/  IMAD.IADD R16, R15, 0x1, -R2 ;  /* 0x000000010f107824 */ /* 0x000fe200078e0a02 */
[----:B------:R-:W-:Y:S01]  /*1330*/  MOV R7, RZ ;  /* 0x000000ff00077202 */ /* 0x000fe20000000f00 */
[----:B------:R-:W-:-:S03]  /*1340*/  IMAD.MOV.U32 R9, RZ, RZ, RZ ;  /* 0x000000ffff097224 */ /* 0x000fc600078e00ff */
.L_x_873:
[C---:B0-----:R-:W-:Y:S01]  /*1350*/  IADD3 R19, R7.reuse, 0x1, RZ ;  /* 0x0000000107137810 */ /* 0x041fe20007ffe0ff */
[----:B------:R-:W1:Y:S01]  /*1360*/  I2F R18, R7 ;  /* 0x0000000700127306 */ /* 0x000e620000201400 */
[C---:B------:R-:W-:Y:S02]  /*1370*/  IADD3 R21, R7.reuse, 0x2, RZ ;  /* 0x0000000207157810 */ /* 0x040fe40007ffe0ff */
[----:B------:R-:W-:Y:S02]  /*1380*/  IADD3 R24, R7, 0x3, RZ ;  /* 0x0000000307187810 */ /* 0x000fe40007ffe0ff */
[----:B------:R-:W-:-:S03]  /*1390*/  IADD3 R16, R16, -0x4, RZ ;  /* 0xfffffffc10107810 */ /* 0x000fc60007ffe0ff */
[----:B------:R-:W2:Y:S08]  /*13a0*/  I2F R20, R19 ;  /* 0x0000001300147306 */ /* 0x000eb00000201400 */
[----:B0-----:R-:W0:Y:S01]  /*13b0*/  I2F R22, R21 ;  /* 0x0000001500167306 */ /* 0x001e220000201400 */
[----:B-1----:R-:W-:-:S04]  /*13c0*/  FADD.FTZ R18, R5, R18 ;  /* 0x0000001205127221 */ /* 0x002fc80000010000 */
[----:B------:R-:W-:-:S03]  /*13d0*/  FADD.FTZ R17, R18, 0.5 ;  /* 0x3f00000012117421 */ /* 0x000fc60000010000 */
[----:B------:R-:W1:Y:S01]  /*13e0*/  I2F R24, R24 ;  /* 0x0000001800187306 */ /* 0x000e620000201400 */
[----:B--2---:R-:W-:Y:S02]  /*13f0*/  FADD.FTZ R20, R5, R20 ;  /* 0x0000001405147221 */ /* 0x004fe40000010000 */
[-C--:B------:R-:W-:Y:S02]  /*1400*/  FMUL.FTZ R17, R17, R0.reuse ;  /* 0x0000000011117220 */ /* 0x080fe40000410000 */
[----:B------:R-:W-:Y:S02]  /*1410*/  FADD.FTZ R19, R20, 0.5 ;  /* 0x3f00000014137421 */ /* 0x000fe40000010000 */
[----:B0-----:R-:W-:Y:S01]  /*1420*/  FADD.FTZ R22, R5, R22 ;  /* 0x0000001605167221 */ /* 0x001fe20000010000 */
[----:B------:R-:W-:Y:S01]  /*1430*/  FSETP.GEU.FTZ.AND P5, PT, R17, RZ, PT ;  /* 0x000000ff1100720b */ /* 0x000fe20003fbe000 */
[----:B------:R-:W-:Y:S02]  /*1440*/  FMUL.FTZ R19, R19, R0 ;  /* 0x0000000013137220 */ /* 0x000fe40000410000 */
[----:B------:R-:W-:-:S03]  /*1450*/  FADD.FTZ R23, R22, 0.5 ;  /* 0x3f00000016177421 */ /* 0x000fc60000010000 */
[----:B------:R-:W-:Y:S01]  /*1460*/  FSETP.GEU.FTZ.AND P4, PT, R19, RZ, PT ;  /* 0x000000ff1300720b */ /* 0x000fe20003f9e000 */
[----:B-1----:R-:W-:Y:S02]  /*1470*/  FADD.FTZ R18, R5, R24 ;  /* 0x0000001805127221 */ /* 0x002fe40000010000 */
        /* <DEDUP_REMOVED lines=17> */
[----:B------:R-:W-:Y:S01]  /*1590*/  FADD.FTZ R23, -R23, 1 ;  /* 0x3f80000017177421 */ /* 0x000fe20000010100 */
[C---:B------:R-:W-:Y:S01]  /*15a0*/  FSETP.GEU.FTZ.AND P4, PT, R21.reuse, 1, PT ;  /* 0x3f8000001500780b */ /* 0x040fe20003f9e000 */
[----:B------:R-:W-:Y:S01]  /*15b0*/  FADD.FTZ R24, -R21, 1 ;  /* 0x3f80000015187421 */ /* 0x000fe20000010100 */
[----:B------:R-:W-:Y:S01]  /*15c0*/  FSEL R20, R19, RZ, !P2 ;  /* 0x000000ff13147208 */ /* 0x000fe20005000000 */
[----:B------:R-:W-:Y:S01]  /*15d0*/  IMAD.IADD R19, R12, 0x1, R7 ;  /* 0x000000010c137824 */ /* 0x000fe200078e0207 */
[----:B------:R-:W-:-:S02]  /*15e0*/  FSEL R22, R23, RZ, !P3 ;  /* 0x000000ff17167208 */ /* 0x000fc40005800000 */
[----:B------:R-:W-:Y:S01]  /*15f0*/  FSEL R24, R24, RZ, !P4 ;  /* 0x000000ff18187208 */ /* 0x000fe20006000000 */
[----:B------:R-:W-:Y:S01]  /*1600*/  IMAD.SHL.U32 R19, R19, 0x2, RZ ;  /* 0x0000000213137824 */ /* 0x000fe200078e00ff */
[----:B------:R-:W-:Y:S01]  /*1610*/  F2FP.BF16.PACK_AB R21, RZ, R20 ;  /* 0x00000014ff15723e */ /* 0x000fe200000010ff */
[----:B------:R-:W-:Y:S01]  /*1620*/  FADD.FTZ R9, R9, R20 ;  /* 0x0000001409097221 */ /* 0x000fe20000010000 */
[----:B------:R-:W-:Y:S02]  /*1630*/  F2FP.BF16.PACK_AB R23, RZ, R22 ;  /* 0x00000016ff17723e */ /* 0x000fe400000010ff */
[----:B------:R-:W-:Y:S01]  /*1640*/  F2FP.BF16.PACK_AB R25, RZ, R24 ;  /* 0x00000018ff19723e */ /* 0x000fe200000010ff */
[----:B------:R0:W-:Y:S01]  /*1650*/  STS.U16 [R19], R17 ;  /* 0x0000001113007388 */ /* 0x0001e20000000400 */
[----:B------:R-:W-:Y:S01]  /*1660*/  ISETP.NE.AND P2, PT, R16, RZ, PT ;  /* 0x000000ff1000720c */ /* 0x000fe20003f45270 */
[----:B------:R-:W-:Y:S01]  /*1670*/  FADD.FTZ R9, R9, R22 ;  /* 0x0000001609097221 */ /* 0x000fe20000010000 */
[----:B------:R-:W-:Y:S01]  /*1680*/  IADD3 R7, R7, 0x4, RZ ;  /* 0x0000000407077810 */ /* 0x000fe20007ffe0ff */
[----:B------:R0:W-:Y:S02]  /*1690*/  STS.U16 [R19+0x2], R21 ;  /* 0x0000021513007388 */ /* 0x0001e40000000400 */
[----:B------:R-:W-:-:S02]  /*16a0*/  FADD.FTZ R9, R9, R24 ;  /* 0x0000001809097221 */ /* 0x000fc40000010000 */
[----:B------:R0:W-:Y:S04]  /*16b0*/  STS.U16 [R19+0x4], R23 ;  /* 0x0000041713007388 */ /* 0x0001e80000000400 */
[----:B------:R0:W-:Y:S02]  /*16c0*/  STS.U16 [R19+0x6], R25 ;  /* 0x0000061913007388 */ /* 0x0001e40000000400 */
[----:B------:R-:W-:Y:S05]  /*16d0*/  @P2 BRA `(.L_x_873) ;  /* 0xfffffc7000002947 */ /* 0x000fea000383ffff */
.L_x_872:
[----:B------:R-:W-:Y:S05]  /*16e0*/  BSYNC B2 ;  /* 0x0000000000027941 */ /* 0x000fea0003800000 */
.L_x_871:
[----:B------:R-:W-:Y:S05]  /*16f0*/  @!P1 BRA `(.L_x_870) ;  /* 0x0000012000009947 */ /* 0x000fea0003800000 */
.L_x_874:
[----:B------:R1:W2:Y:S01]  /*1700*/  I2F R16, R7 ;  /* 0x0000000700107306 */ /* 0x0002a20000201400 */
[----:B0-----:R-:W-:Y:S01]  /*1710*/  IMAD.IADD R18, R12, 0x1, R7 ;  /* 0x000000010c127824 */ /* 0x001fe200078e0207 */
[----:B------:R-:W-:-:S03]  /*1720*/  IADD3 R2, R2, -0x1, RZ ;  /* 0xffffffff02027810 */ /* 0x000fc60007ffe0ff */
[----:B------:R-:W-:Y:S01]  /*1730*/  IMAD.SHL.U32 R18, R18, 0x2, RZ ;  /* 0x0000000212127824 */ /* 0x000fe200078e00ff */
[----:B-1----:R-:W-:Y:S01]  /*1740*/  IADD3 R7, R7, 0x1, RZ ;  /* 0x0000000107077810 */ /* 0x002fe20007ffe0ff */
[----:B--2---:R-:W-:-:S04]  /*1750*/  FADD.FTZ R16, R5, R16 ;  /* 0x0000001005107221 */ /* 0x004fc80000010000 */
[----:B0-----:R-:W-:-:S04]  /*1760*/  FADD.FTZ R17, R16, 0.5 ;  /* 0x3f00000010117421 */ /* 0x001fc80000010000 */
        /* <DEDUP_REMOVED lines=11> */
.L_x_870:
[----:B------:R-:W-:Y:S05]  /*1820*/  BSYNC B1 ;  /* 0x0000000000017941 */ /* 0x000fea0003800000 */
.L_x_869:
        /* <DEDUP_REMOVED lines=11> */
[----:B------:R-:W-:Y:S01]  /*18e0*/  IMAD.IADD R20, R15, 0x1, -R0 ;  /* 0x000000010f147824 */ /* 0x000fe200078e0a00 */
[----:B------:R-:W-:Y:S01]  /*18f0*/  FSETP.NEU.FTZ.AND P0, PT, R9, RZ, PT ;  /* 0x000000ff0900720b */ /* 0x000fe20003f1d000 */
[----:B------:R-:W-:Y:S01]  /*1900*/  IMAD.MOV.U32 R5, RZ, RZ, RZ ;  /* 0x000000ffff057224 */ /* 0x000fe200078e00ff */
[----:B0-----:R-:W-:-:S06]  /*1910*/  PRMT R19, RZ, 0x5410, R2 ;  /* 0x00005410ff137816 */ /* 0x001fcc0000000002 */
.L_x_881:
        /* <DEDUP_REMOVED lines=27> */
.L_x_880:
[----:B------:R-:W-:Y:S05]  /*1ad0*/  BSYNC B3 ;  /* 0x0000000000037941 */ /* 0x000fea0003800000 */
.L_x_879:
[----:B------:R-:W-:Y:S01]  /*1ae0*/  IADD3 R5, R5, 0x4, RZ ;  /* 0x0000000405057810 */ /* 0x000fe20007ffe0ff */
[----:B------:R-:W-:Y:S05]  /*1af0*/  @P1 BRA `(.L_x_881) ;  /* 0xfffffe2000001947 */ /* 0x000fea000383ffff */
.L_x_878:
[----:B------:R-:W-:Y:S05]  /*1b00*/  BSYNC B2 ;  /* 0x0000000000027941 */ /* 0x000fea0003800000 */
.L_x_877:
[----:B------:R-:W-:-:S13]  /*1b10*/  ISETP.NE.AND P0, PT, R0, RZ, PT ;  /* 0x000000ff0000720c */ /* 0x000fda0003f05270 */
[----:B------:R-:W-:Y:S05]  /*1b20*/  @!P0 BRA `(.L_x_876) ;  /* 0x000000f000008947 */ /* 0x000fea0003800000 */
[----:B0-----:R-:W-:Y:S02]  /*1b30*/  F2FP.BF16.PACK_AB R2, RZ, R9 ;  /* 0x00000009ff02723e */ /* 0x001fe400000010ff */
[----:B------:R-:W-:Y:S02]  /*1b40*/  FSETP.NEU.FTZ.AND P1, PT, R9, RZ, PT ;  /* 0x000000ff0900720b */ /* 0x000fe40003f3d000 */
[----:B------:R-:W-:-:S04]  /*1b50*/  PRMT R2, RZ, 0x5410, R2 ;  /* 0x00005410ff027816 */ /* 0x000fc80000000002 */
[----:B------:R0:W1:Y:S07]  /*1b60*/  MUFU.RCP R16, R2 ;  /* 0x0000000200107308 */ /* 0x00006e0000001000 */
.L_x_882:
        /* <DEDUP_REMOVED lines=11> */
.L_x_876:
[----:B------:R-:W-:Y:S05]  /*1c20*/  BSYNC B1 ;  /* 0x0000000000017941 */ /* 0x000fea0003800000 */
.L_x_875:
        /* <DEDUP_REMOVED lines=8> */
.L_x_885:
[----:B------:R-:W-:Y:S02]  /*1cb0*/  IADD3 R2, R12, R5, RZ ;  /* 0x000000050c027210 */ /* 0x000fe40007ffe0ff */
[----:B------:R-:W-:Y:S02]  /*1cc0*/  IADD3 R0, R0, -0x1, RZ ;  /* 0xffffffff00007810 */ /* 0x000fe40007ffe0ff */
[----:B------:R-:W-:Y:S01]  /*1cd0*/  IADD3 R5, R5, 0x1, RZ ;  /* 0x0000000105057810 */ /* 0x000fe20007ffe0ff */
[----:B------:R-:W-:Y:S01]  /*1ce0*/  IMAD.SHL.U32 R2, R2, 0x2, RZ ;  /* 0x0000000202027824 */ /* 0x000fe200078e00ff */
[----:B------:R-:W-:-:S04]  /*1cf0*/  ISETP.NE.AND P0, PT, R0, RZ, PT ;  /* 0x000000ff0000720c */ /* 0x000fc80003f05270 */
[----:B------:R0:W-:Y:S09]  /*1d00*/  STS.U16 [R2], RZ ;  /* 0x000000ff02007388 */ /* 0x0001f20000000400 */
[----:B0-----:R-:W-:Y:S05]  /*1d10*/  @P0 BRA `(.L_x_885) ;  /* 0xffffff9000000947 */ /* 0x001fea000383ffff */
.L_x_884:
[----:B------:R-:W-:Y:S05]  /*1d20*/  BSYNC B1 ;  /* 0x0000000000017941 */ /* 0x000fea0003800000 */
.L_x_883:
[----:B------:R-:W-:Y:S05]  /*1d30*/  @!P1 BRA `(.L_x_866) ;  /* 0x000000a000009947 */ /* 0x000fea0003800000 */
.L_x_886:
        /* <DEDUP_REMOVED lines=10> */
.L_x_866:
[----:B------:R-:W-:Y:S05]  /*1de0*/  BSYNC B0 ;  /* 0x0000000000007941 */ /* 0x000fea0003800000 */
.L_x_865:
        /* <DEDUP_REMOVED lines=8> */
[----:B------:R-:W-:Y:S01]  /*1e70*/  IMAD.WIDE.U32 R6, R4, c[0x0][0x1e8], RZ ;  /* 0x00007a0004067a25 */ /* 0x000fe200078e00ff */
[----:B------:R-:W-:Y:S02]  /*1e80*/  ULDC UR5, c[0x0][0x180] ;  /* 0x0000600000057ab9 */ /* 0x000fe40000000800 */
[----:B------:R-:W-:Y:S01]  /*1e90*/  ULDC UR6, c[0x0][0x188] ;  /* 0x0000620000067ab9 */ /* 0x000fe20000000800 */
[----:B------:R-:W-:Y:S01]  /*1ea0*/  IMAD R5, R2, c[0x0][0x1e8], RZ ;  /* 0x00007a0002057a24 */ /* 0x000fe200078e02ff */
[----:B------:R-:W-:Y:S01]  /*1eb0*/  SHF.R.S32.HI R2, RZ, 0x1f, R3 ;  /* 0x0000001fff027819 */ /* 0x000fe20000011403 */
[----:B------:R-:W-:Y:S02]  /*1ec0*/  UIADD3 UR5, UR5, -0x1, URZ ;  /* 0xffffffff05057890 */ /* 0x000fe4000fffe03f */
[----:B------:R-:W-:Y:S01]  /*1ed0*/  IMAD R5, R4, c[0x0][0x1ec], R5 ;  /* 0x00007b0004057a24 */ /* 0x000fe200078e0205 */
[----:B------:R-:W-:Y:S01]  /*1ee0*/  UIADD3 UR6, UR6, -0x1, URZ ;  /* 0xffffffff06067890 */ /* 0x000fe2000fffe03f */
[----:B------:R-:W-:-:S02]  /*1ef0*/  IMAD R2, R2, c[0x0][0x1f0], RZ ;  /* 0x00007c0002027a24 */ /* 0x000fc400078e02ff */
[----:B------:R-:W-:Y:S02]  /*1f00*/  IMAD.IADD R7, R7, 0x1, R5 ;  /* 0x0000000107077824 */ /* 0x000fe400078e0205 */
[C---:B------:R-:W-:Y:S02]  /*1f10*/  IMAD R9, R3.reuse, c[0x0][0x1f4], R2 ;  /* 0x00007d0003097a24 */ /* 0x040fe400078e0202 */
[----:B------:R-:W-:-:S04]  /*1f20*/  IMAD.WIDE.U32 R6, R3, c[0x0][0x1f0], R6 ;  /* 0x00007c0003067a25 */ /* 0x000fc800078e0006 */
[----:B------:R-:W-:Y:S02]  /*1f30*/  IMAD.IADD R9, R7, 0x1, R9 ;  /* 0x0000000107097824 */ /* 0x000fe400078e0209 */
.L_x_897:
[----:B------:R-:W-:Y:S01]  /*1f40*/  ISETP.GE.AND P0, PT, R15, 0x1, PT ;  /* 0x000000010f00780c */ /* 0x000fe20003f06270 */
[----:B------:R-:W-:-:S12]  /*1f50*/  BSSY B0, `(.L_x_887) ;  /* 0x0000082000007945 */ /* 0x000fd80003800000 */
[----:B-----5:R-:W-:Y:S05]  /*1f60*/  @!P0 BRA `(.L_x_888) ;  /* 0x0000080000008947 */ /* 0x020fea0003800000 */
[----:B------:R-:W-:-:S04]  /*1f70*/  IABS R5, c[0x0][0x178] ;  /* 0x00005e0000057a13 */ /* 0x000fc80000000000 */
        /* <DEDUP_REMOVED lines=11> */
[----:B------:R-:W-:Y:S01]  /*2030*/  IMAD.HI.U32 R3, R3, R16, RZ ;  /* 0x0000001003037227 */ /* 0x000fe200078e00ff */
[----:B------:R-:W-:-:S03]  /*2040*/  MOV R2, R6 ;  /* 0x0000000600027202 */ /* 0x000fc60000000f00 */
        /* <DEDUP_REMOVED lines=8> */
[----:B------:R-:W-:-:S04]  /*20d0*/  IMAD.MOV.U32 R5, RZ, RZ, R3 ;  /* 0x000000ffff057224 */ /* 0x000fc800078e0003 */
[----:B------:R-:W-:Y:S01]  /*20e0*/  @!P2 IMAD.MOV R5, RZ, RZ, -R5 ;  /* 0x000000ffff05a224 */ /* 0x000fe200078e0a05 */
[----:B------:R-:W-:-:S04]  /*20f0*/  @!P1 LOP3.LUT R5, RZ, c[0x0][0x178], RZ, 0x33, !PT ;  /* 0x00005e00ff059a12 */ /* 0x000fc800078e33ff */
[--C-:B------:R-:W-:Y:S01]  /*2100*/  SHF.R.S32.HI R18, RZ, 0x1f, R5.reuse ;  /* 0x0000001fff127819 */ /* 0x100fe20000011405 */
[----:B------:R-:W-:-:S04]  /*2110*/  IMAD.MOV R3, RZ, RZ, -R5 ;  /* 0x000000ffff037224 */ /* 0x000fc800078e0a05 */
[----:B------:R-:W-:Y:S02]  /*2120*/  IMAD R4, R3, c[0x0][0x178], R0 ;  /* 0x00005e0003047a24 */ /* 0x000fe400078e0200 */
[----:B------:R-:W-:Y:S02]  /*2130*/  IMAD R16, R18, c[0x0][0x1d8], RZ ;  /* 0x0000760012107a24 */ /* 0x000fe400078e02ff */
[----:B------:R-:W-:Y:S01]  /*2140*/  IMAD.MOV.U32 R3, RZ, RZ, R9 ;  /* 0x000000ffff037224 */ /* 0x000fe200078e0009 */
[----:B------:R-:W-:Y:S01]  /*2150*/  SHF.R.S32.HI R19, RZ, 0x1f, R4 ;  /* 0x0000001fff137819 */ /* 0x000fe20000011404 */
[C---:B------:R-:W-:Y:S02]  /*2160*/  IMAD R11, R5.reuse, c[0x0][0x1dc], R16 ;  /* 0x00007700050b7a24 */ /* 0x040fe400078e0210 */
[----:B------:R-:W-:-:S04]  /*2170*/  IMAD.WIDE.U32 R2, R5, c[0x0][0x1d8], R2 ;  /* 0x0000760005027a25 */ /* 0x000fc800078e0002 */
[----:B------:R-:W-:Y:S02]  /*2180*/  IMAD.IADD R3, R3, 0x1, R11 ;  /* 0x0000000103037824 */ /* 0x000fe400078e020b */
[----:B------:R-:W-:Y:S02]  /*2190*/  IMAD R11, R19, c[0x0][0x1e0], RZ ;  /* 0x00007800130b7a24 */ /* 0x000fe400078e02ff */
[----:B------:R-:W-:-:S04]  /*21a0*/  IMAD.WIDE.U32 R2, R4, c[0x0][0x1e0], R2 ;  /* 0x0000780004027a25 */ /* 0x000fc800078e0002 */
[----:B------:R-:W-:Y:S01]  /*21b0*/  IMAD R11, R4, c[0x0][0x1e4], R11 ;  /* 0x00007900040b7a24 */ /* 0x000fe200078e020b */
[----:B------:R-:W-:-:S03]  /*21c0*/  LEA R16, P0, R2, c[0x0][0x1b0], 0x1 ;  /* 0x00006c0002107a11 */ /* 0x000fc600078008ff */
[----:B------:R-:W-:-:S05]  /*21d0*/  IMAD.IADD R3, R3, 0x1, R11 ;  /* 0x0000000103037824 */ /* 0x000fca00078e020b */
[----:B------:R-:W-:-:S05]  /*21e0*/  LEA.HI.X R17, R2, c[0x0][0x1b4], R3, 0x1, P0 ;  /* 0x00006d0002117a11 */ /* 0x000fca00000f0c03 */
        /* <DEDUP_REMOVED lines=10> */
.L_x_896:
[----:B------:R-:W-:Y:S01]  /*2290*/  ISETP.GE.AND P0, PT, R14, 0x1, PT ;  /* 0x000000010e00780c */ /* 0x000fe20003f06270 */
[----:B------:R-:W-:-:S12]  /*22a0*/  BSSY B1, `(.L_x_889) ;  /* 0x0000049000017945 */ /* 0x000fd80003800000 */
[----:B------:R-:W-:Y:S05]  /*22b0*/  @!P0 BRA `(.L_x_890) ;  /* 0x0000047000008947 */ /* 0x000fea0003800000 */
[--C-:B------:R-:W-:Y:S02]  /*22c0*/  IMAD.IADD R2, R10, 0x1, R21.reuse ;  /* 0x000000010a027824 */ /* 0x100fe400078e0215 */
[----:B------:R-:W-:Y:S02]  /*22d0*/  IMAD.MOV.U32 R22, RZ, RZ, R4 ;  /* 0x000000ffff167224 */ /* 0x000fe400078e0004 */
[----:B------:R-:W-:Y:S01]  /*22e0*/  IMAD.IADD R20, R12, 0x1, R21 ;  /* 0x000000010c147824 */ /* 0x000fe200078e0215 */
[----:B------:R-:W-:Y:S01]  /*22f0*/  IMNMX R2, R2, UR5, PT ;  /* 0x0000000502027c17 */ /* 0x000fe2000b800200 */
[----:B------:R-:W-:Y:S02]  /*2300*/  IMAD.MOV.U32 R25, RZ, RZ, RZ ;  /* 0x000000ffff197224 */ /* 0x000fe400078e00ff */
[----:B------:R-:W-:Y:S01]  /*2310*/  IMAD.SHL.U32 R20, R20, 0x2, RZ ;  /* 0x0000000214147824 */ /* 0x000fe200078e00ff */
[----:B------:R-:W-:-:S04]  /*2320*/  IMNMX R17, RZ, R2, !PT ;  /* 0x00000002ff117217 */ /* 0x000fc80007800200 */
[----:B------:R-:W-:-:S05]  /*2330*/  SHF.R.S32.HI R2, RZ, 0x1f, R17 ;  /* 0x0000001fff027819 */ /* 0x000fca0000011411 */
[----:B------:R-:W-:Y:S02]  /*2340*/  IMAD R16, R2, c[0x0][0x1a0], RZ ;  /* 0x0000680002107a24 */ /* 0x000fe400078e02ff */
[----:B------:R-:W-:-:S04]  /*2350*/  IMAD.WIDE.U32 R2, R17, c[0x0][0x1a0], R22 ;  /* 0x0000680011027a25 */ /* 0x000fc800078e0016 */
[----:B------:R-:W-:-:S04]  /*2360*/  IMAD R27, R17, c[0x0][0x1a4], R16 ;  /* 0x00006900111b7a24 */ /* 0x000fc800078e0210 */
[----:B------:R-:W-:Y:S02]  /*2370*/  IMAD.IADD R27, R3, 0x1, R27 ;  /* 0x00000001031b7824 */ /* 0x000fe400078e021b */
.L_x_895:
[----:B------:R-:W-:Y:S01]  /*2380*/  IADD3 R16, R8, R25, RZ ;  /* 0x0000001908107210 */ /* 0x000fe20007ffe0ff */
[----:B------:R-:W-:-:S03]  /*2390*/  IMAD.MOV.U32 R26, RZ, RZ, R2 ;  /* 0x000000ffff1a7224 */ /* 0x000fc600078e0002 */
        /* <DEDUP_REMOVED lines=8> */
[----:B------:R-:W0:Y:S03]  /*2420*/  LDS.U16 R19, [R20] ;  /* 0x0000000014137984 */ /* 0x000e260000000400 */
[----:B------:R-:W-:-:S05]  /*2430*/  LEA.HI.X R17, R18, c[0x0][0x16c], R17, 0x1, P0 ;  /* 0x00005b0012117a11 */ /* 0x000fca00000f0c11 */
[----:B-----5:R1:W5:Y:S01]  /*2440*/  LDG.E.U16 R22, [R16.64] ;  /* 0x0000000810167981 */ /* 0x020362000c1e1500 */
[----:B------:R-:W-:Y:S01]  /*2450*/  IMAD.IADD R18, R13, 0x1, R25 ;  /* 0x000000010d127824 */ /* 0x000fe200078e0219 */
[----:B------:R-:W-:Y:S01]  /*2460*/  IADD3 R25, R25, 0x1, RZ ;  /* 0x0000000119197810 */ /* 0x000fe20007ffe0ff */
[----:B------:R-:W-:Y:S02]  /*2470*/  BSSY B2, `(.L_x_891) ;  /* 0x000002a000027945 */ /* 0x000fe40003800000 */
        /* <DEDUP_REMOVED lines=13> */
.L_x_894:
[C---:B------:R-:W-:Y:S01]  /*2550*/  LOP3.LUT R18, R16.reuse, 0xfffffffd, RZ, 0xc0, !PT ;  /* 0xfffffffd10127812 */ /* 0x040fe200078ec0ff */
[----:B------:R-:W-:Y:S01]  /*2560*/  IMAD.MOV.U32 R19, RZ, RZ, R17 ;  /* 0x000000ffff137224 */ /* 0x000fe200078e0011 */
[----:B------:R-:W-:Y:S01]  /*2570*/  LOP3.LUT R28, R16, 0x2, RZ, 0xc0, !PT ;  /* 0x00000002101c7812 */ /* 0x000fe200078ec0ff */
[----:B-----5:R-:W-:Y:S01]  /*2580*/  HFMA2.BF16_V2 R30, R24.H0_H0, 1, 1, R22.H0_H0 ;  /* 0x3f803f80181e7831 */ /* 0x020fe20000240816 */
[----:B------:R-:W-:Y:S01]  /*2590*/  IMAD.MOV.U32 R31, RZ, RZ, 0x3254 ;  /* 0x00003254ff1f7424 */ /* 0x000fe200078e00ff */
        /* <DEDUP_REMOVED lines=8> */
.L_x_893:
        /* <DEDUP_REMOVED lines=9> */
.L_x_892:
[----:B------:R-:W-:Y:S02]  /*26b0*/  SHF.R.U32.HI R28, RZ, R28, R33 ;  /* 0x0000001cff1c7219 */ /* 0x000fe40000011621 */
[----:B0-----:R-:W-:Y:S02]  /*26c0*/  PRMT R19, R22, 0x9910, RZ ;  /* 0x0000991016137816 */ /* 0x001fe400000000ff */
[C---:B------:R-:W-:Y:S02]  /*26d0*/  PRMT R18, R28.reuse, 0x9910, RZ ;  /* 0x000099101c127816 */ /* 0x040fe400000000ff */
[----:B------:R-:W-:Y:S02]  /*26e0*/  PRMT R22, R28, 0x7610, R22 ;  /* 0x000076101c167816 */ /* 0x000fe40000000016 */
[----:B------:R-:W-:-:S13]  /*26f0*/  ISETP.NE.AND P0, PT, R19, R18, PT ;  /* 0x000000121300720c */ /* 0x000fda0003f05270 */
[----:B------:R-:W-:Y:S05]  /*2700*/  @P0 BRA `(.L_x_894) ;  /* 0xfffffe4000000947 */ /* 0x000fea000383ffff */
[----:B------:R-:W-:Y:S05]  /*2710*/  BSYNC B2 ;  /* 0x0000000000027941 */ /* 0x000fea0003800000 */
.L_x_891:
[----:B------:R-:W-:Y:S05]  /*2720*/  @!P1 BRA `(.L_x_895) ;  /* 0xfffffc5000009947 */ /* 0x000fea000383ffff */
.L_x_890:
[----:B------:R-:W-:Y:S05]  /*2730*/  BSYNC B1 ;  /* 0x0000000000017941 */ /* 0x000fea0003800000 */
.L_x_889:
[----:B------:R-:W-:-:S04]  /*2740*/  IADD3 R21, R21, 0x1, RZ ;  /* 0x0000000115157810 */ /* 0x000fc80007ffe0ff */
[----:B------:R-:W-:-:S13]  /*2750*/  ISETP.GE.AND P0, PT, R21, R15, PT ;  /* 0x0000000f1500720c */ /* 0x000fda0003f06270 */
[----:B------:R-:W-:Y:S05]  /*2760*/  @!P0 BRA `(.L_x_896) ;  /* 0xfffffb2000008947 */ /* 0x000fea000383ffff */
.L_x_888:
[----:B------:R-:W-:Y:S05]  /*2770*/  BSYNC B0 ;  /* 0x0000000000007941 */ /* 0x000fea0003800000 */
.L_x_887:
[----:B------:R-:W-:-:S04]  /*2780*/  IADD3 R0, R0, c[0x0][0x14], RZ ;  /* 0x0000050000007a10 */ /* 0x000fc80007ffe0ff */
[----:B------:R-:W-:-:S13]  /*2790*/  ISETP.GE.AND P0, PT, R0, UR4, PT ;  /* 0x0000000400007c0c */ /* 0x000fda000bf06270 */
[----:B------:R-:W-:Y:S05]  /*27a0*/  @!P0 BRA `(.L_x_897) ;  /* 0xfffff79000008947 */ /* 0x000fea000383ffff */
[----:B------:R-:W-:Y:S05]  /*27b0*/  EXIT ;  /* 0x000000000000794d */ /* 0x000fea0003800000 */
.L_x_842:
        /* <DEDUP_REMOVED lines=9> */
[----:B------:R-:W-:Y:S02]  /*2850*/  ISETP.NE.AND P0, PT, RZ, c[0x0][0x178], PT ;  /* 0x00005e00ff007a0c */ /* 0x000fe40003f05270 */
[C---:B------:R-:W-:Y:S01]  /*2860*/  IMAD R7, R5.reuse, c[0x0][0x1e8], RZ ;  /* 0x00007a0005077a24 */ /* 0x040fe200078e02ff */
[----:B------:R-:W-:Y:S01]  /*2870*/  MOV R12, R10 ;  /* 0x0000000a000c7202 */ /* 0x000fe20000000f00 */
[----:B------:R-:W-:Y:S02]  /*2880*/  IMAD R5, R5, c[0x0][0x1a0], RZ ;  /* 0x0000680005057a24 */ /* 0x000fe400078e02ff */
[----:B------:R-:W-:-:S02]  /*2890*/  IMAD R13, R4, c[0x0][0x1ec], R7 ;  /* 0x00007b00040d7a24 */ /* 0x000fc400078e0207 */
[C---:B------:R-:W-:Y:S02]  /*28a0*/  IMAD R7, R4.reuse, c[0x0][0x1a4], R5 ;  /* 0x0000690004077a24 */ /* 0x040fe400078e0205 */
[----:B------:R-:W-:-:S04]  /*28b0*/  IMAD.WIDE.U32 R4, R4, c[0x0][0x1a0], RZ ;  /* 0x0000680004047a25 */ /* 0x000fc800078e00ff */
[----:B------:R-:W-:Y:S01]  /*28c0*/  IMAD.IADD R13, R11, 0x1, R13 ;  /* 0x000000010b0d7824 */ /* 0x000fe200078e020d */
[----:B0-----:R-:W0:Y:S01]  /*28d0*/  MUFU.RCP R2, R2 ;  /* 0x0000000200027308 */ /* 0x001e220000001000 */
[----:B------:R-:W-:Y:S02]  /*28e0*/  IMAD.IADD R11, R5, 0x1, R7 ;  /* 0x00000001050b7824 */ /* 0x000fe400078e0207 */
[----:B------:R-:W-:Y:S02]  /*28f0*/  IMAD.MOV.U32 R10, RZ, RZ, R4 ;  /* 0x000000ffff0a7224 */ /* 0x000fe400078e0004 */
[----:B------:R-:W-:-:S04]  /*2900*/  IMAD.WIDE.U32 R4, R3, c[0x0][0x1f0], R12 ;  /* 0x00007c0003047a25 */ /* 0x000fc800078e000c */
[----:B------:R-:W-:Y:S01]  /*2910*/  IMAD.U32 R13, RZ, RZ, UR4 ;  /* 0x00000004ff0d7e24 */ /* 0x000fe2000f8e00ff */
[----:B0-----:R-:W-:Y:S02]  /*2920*/  IADD3 R8, R2, 0xffffffe, RZ ;  /* 0x0ffffffe02087810 */ /* 0x001fe40007ffe0ff */
[----:B------:R-:W-:Y:S02]  /*2930*/  SHF.R.S32.HI R2, RZ, 0x1f, R3 ;  /* 0x0000001fff027819 */ /* 0x000fe40000011403 */
[----:B------:R0:W1:Y:S03]  /*2940*/  F2I.FTZ.U32.TRUNC.NTZ R9, R8 ;  /* 0x0000000800097305 */ /* 0x000066000021f000 */
[C---:B0-----:R-:W-:Y:S02]  /*2950*/  IMAD R8, R2.reuse, c[0x0][0x1f0], RZ ;  /* 0x00007c0002087a24 */ /* 0x041fe400078e02ff */
[----:B------:R-:W-:-:S02]  /*2960*/  IMAD R2, R2, c[0x0][0x1a8], RZ ;  /* 0x00006a0002027a24 */ /* 0x000fc400078e02ff */
[C---:B------:R-:W-:Y:S02]  /*2970*/  IMAD R17, R3.reuse, c[0x0][0x1f4], R8 ;  /* 0x00007d0003117a24 */ /* 0x040fe400078e0208 */
[----:B------:R-:W-:Y:S02]  /*2980*/  IMAD R15, R3, c[0x0][0x1ac], R2 ;  /* 0x00006b00030f7a24 */ /* 0x000fe400078e0202 */
[----:B-1----:R-:W-:Y:S02]  /*2990*/  IMAD.MOV R7, RZ, RZ, -R9 ;  /* 0x000000ffff077224 */ /* 0x002fe400078e0a09 */
[----:B------:R-:W-:Y:S02]  /*29a0*/  IMAD.MOV.U32 R8, RZ, RZ, RZ ;  /* 0x000000ffff087224 */ /* 0x000fe400078e00ff */
[----:B------:R-:W-:Y:S02]  /*29b0*/  IMAD R7, R7, R6, RZ ;  /* 0x0000000607077224 */ /* 0x000fe400078e02ff */
[----:B------:R-:W-:-:S04]  /*29c0*/  IMAD.WIDE.U32 R2, R3, c[0x0][0x1a8], R10 ;  /* 0x00006a0003027a25 */ /* 0x000fc800078e000a */
[----:B------:R-:W-:Y:S01]  /*29d0*/  IMAD.HI.U32 R7, R9, R7, R8 ;  /* 0x0000000709077227 */ /* 0x000fe200078e0008 */
[----:B------:R-:W-:-:S03]  /*29e0*/  LOP3.LUT R8, RZ, c[0x0][0x178], RZ, 0x33, !PT ;  /* 0x00005e00ff087a12 */ /* 0x000fc600078e33ff */
[----:B------:R-:W-:Y:S02]  /*29f0*/  IMAD.IADD R11, R5, 0x1, R17 ;  /* 0x00000001050b7824 */ /* 0x000fe400078e0211 */
[----:B------:R-:W-:Y:S02]  /*2a00*/  IMAD.IADD R9, R3, 0x1, R15 ;  /* 0x0000000103097824 */ /* 0x000fe400078e020f */
.L_x_898:
        /* <DEDUP_REMOVED lines=48> */
        .weak           $__internal_10_$__cuda_sm20_dblrcp_rn_slowpath_v3
        .type           $__internal_10_$__cuda_sm20_dblrcp_rn_slowpath_v3,@function
        .size           $__internal_10_$__cuda_sm20_dblrcp_rn_slowpath_v3,(.L_x_1751 - $__internal_10_$__cuda_sm20_dblrcp_rn_slowpath_v3)
$__internal_10_$__cuda_sm20_dblrcp_rn_slowpath_v3:
        /* <DEDUP_REMOVED lines=25> */
.L_x_902:
        /* <DEDUP_REMOVED lines=10> */
.L_x_900:
[----:B------:R-:W-:Y:S01]  /*2f40*/  LOP3.LUT R21, R17, 0x80000, RZ, 0xfc, !PT ;  /* 0x0008000011157812 */ /* 0x000fe200078efcff */
[----:B------:R-:W-:Y:S02]  /*2f50*/  IMAD.MOV.U32 R20, RZ, RZ, R16 ;  /* 0x000000ffff147224 */ /* 0x000fe400078e0010 */
.L_x_901:
[----:B------:R-:W-:Y:S05]  /*2f60*/  BSYNC B1 ;  /* 0x0000000000017941 */ /* 0x000fea0003800000 */
.L_x_899:
[----:B0-----:R-:W-:Y:S02]  /*2f70*/  IMAD.MOV.U32 R16, RZ, RZ, R0 ;  /* 0x000000ffff107224 */ /* 0x001fe400078e0000 */
[----:B------:R-:W-:-:S04]  /*2f80*/  IMAD.MOV.U32 R17, RZ, RZ, 0x0 ;  /* 0x00000000ff117424 */ /* 0x000fc800078e00ff */
[----:B------:R-:W-:Y:S05]  /*2f90*/  RET.REL.NODEC R16 `(_ZN2at6native54_GLOBAL__N__aa9a477a_21_UpSampleBilinear2d_cu_607db5e336upsample_gen2d_aa_backward_out_frameIN3c108BFloat16EfNS0_18upsample_antialias21BilinearFilterFunctorEEEvT0_S7_NS_27GenericPackedTensorAccessorIT_Lm4ENS_16DefaultPtrTraitsElEENS8_IKS9_Lm4ESA_lEERKT1_) ;  /* 0xffffd06010007950 */ /* 0x000fea0003c3ffff */
.L_x_903:
        /* <DEDUP_REMOVED lines=14> */
.L_x_1751:


//--------------------- .text._ZN2at6native54_GLOBAL__N__aa9a477a_21_UpSampleBilinear2d_cu_607db5e336upsample_gen2d_aa_backward_out_frameIN3c104HalfEfNS0_18upsample_antialias21BilinearFilterFunctorEEEvT0_S7_NS_27GenericPackedTensorAccessorIT_Lm4ENS_16DefaultPtrTraitsElEENS8_IKS9_Lm4ESA_lEERKT1_ --------------------------
	.section	.text._ZN2at6native54_GLOBAL__N__aa9a477a_21_UpSampleBilinear2d_cu_607db5e336upsample_gen2d_aa_backward_out_frameIN3c104HalfEfNS0_18upsample_antialias21BilinearFilterFunctorEEEvT0_S7_NS_27GenericPackedTensorAccessorIT_Lm4ENS_16DefaultPtrTraitsElEENS8_IKS9_Lm4ESA_lEERKT1_,"ax",@progbits
	.sectioninfo	@"SHI_REGISTERS=38"
	.align	128
.text._ZN2at6native54_GLOBAL__N__aa9a477a_21_UpSampleBilinear2d_cu_607db5e336upsample_gen2d_aa_backward_out_frameIN3c104HalfEfNS0_18upsample_antialias21BilinearFilterFunctorEEEvT0_S7_NS_27GenericPackedTensorAccessorIT_Lm4ENS_16DefaultPtrTraitsElEENS8_IKS9_Lm4ESA_lEERKT1_:
        .type           _ZN2at6native54_GLOBAL__N__aa9a477a_21_UpSampleBilinear2d_cu_607db5e336upsample_gen2d_aa_backward_out_frameIN3c104HalfEfNS0_18upsample_antialias21BilinearFilterFunctorEEEvT0_S7_NS_27GenericPackedTensorAccessorIT_Lm4ENS_16DefaultPtrTraitsElEENS8_IKS9_Lm4ESA_lEERKT1_,@function
        .size           _ZN2at6native54_GLOBAL__N__aa9a477a_21_UpSampleBilinear2d_cu_607db5e336upsample_gen2d_aa_backward_out_frameIN3c104HalfEfNS0_18upsample_antialias21BilinearFilterFunctorEEEvT0_S7_NS_27GenericPackedTensorAccessorIT_Lm4ENS_16DefaultPtrTraitsElEENS8_IKS9_Lm4ESA_lEERKT1_,(.L_x_1753 - _ZN2at6native54_GLOBAL__N__aa9a477a_21_UpSampleBilinear2d_cu_607db5e336upsample_gen2d_aa_backward_out_frameIN3c104HalfEfNS0_18upsample_antialias21BilinearFilterFunctorEEEvT0_S7_NS_27GenericPackedTensorAccessorIT_Lm4ENS_16DefaultPtrTraitsElEENS8_IKS9_Lm4ESA_lEERKT1_)
        .other          _ZN2at6native54_GLOBAL__N__aa9a477a_21_UpSampleBilinear2d_cu_607db5e336upsample_gen2d_aa_backward_out_frameIN3c104HalfEfNS0_18upsample_antialias21BilinearFilterFunctorEEEvT0_S7_NS_27GenericPackedTensorAccessorIT_Lm4ENS_16DefaultPtrTraitsElEENS8_IKS9_Lm4ESA_lEERKT1_,@"STO_CUDA_ENTRY STV_DEFAULT"
_ZN2at6native54_GLOBAL__N__aa9a477a_21_UpSampleBilinear2d_cu_607db5e336upsample_gen2d_aa_backward_out_frameIN3c104HalfEfNS0_18upsample_antialias21BilinearFilterFunctorEEEvT0_S7_NS_27GenericPackedTensorAccessorIT_Lm4ENS_16DefaultPtrTraitsElEENS8_IKS9_Lm4ESA_lEERKT1_:
        /* <DEDUP_REMOVED lines=33> */
[----:B------:R0:W1:Y:S01]  /*0210*/  F2I.FTZ.TRUNC.NTZ R28, R9 ;  /* 0x00000009001c7305 */ /* 0x000062000021f100 */
[----:B------:R-:W-:Y:S02]  /*0220*/  FADD.FTZ R11, R11, 0.5 ;  /* 0x3f0000000b0b7421 */ /* 0x000fe40000010000 */
[----:B------:R-:W-:-:S02]  /*0230*/  FADD.FTZ R12, R5, 0.5 ;  /* 0x3f000000050c7421 */ /* 0x000fc40000010000 */
[----:B--2---:R-:W-:-:S03]  /*0240*/  IMAD.SHL.U32 R5, R7, 0x2, RZ ;  /* 0x0000000207057824 */ /* 0x004fc600078e00ff */
[----:B------:R-:W2:Y:S01]  /*0250*/  F2I.FTZ.TRUNC.NTZ R10, R10 ;  /* 0x0000000a000a7305 */ /* 0x000ea2000021f100 */
[----:B---3--:R-:W-:Y:S01]  /*0260*/  IMAD.SHL.U32 R6, R8, 0x2, RZ ;  /* 0x0000000208067824 */ /* 0x008fe200078e00ff */
[----:B------:R-:W-:-:S04]  /*0270*/  IADD3 R7, R5, 0x1, RZ ;  /* 0x0000000105077810 */ /* 0x000fc80007ffe0ff */
[----:B0-----:R-:W-:Y:S01]  /*0280*/  IADD3 R9, R6, 0x1, RZ ;  /* 0x0000000106097810 */ /* 0x001fe20007ffe0ff */
[----:B------:R-:W-:Y:S01]  /*0290*/  IMAD R8, R7, R13, RZ ;  /* 0x0000000d07087224 */ /* 0x000fe200078e02ff */
[----:B------:R-:W0:Y:S01]  /*02a0*/  F2I.FTZ.TRUNC.NTZ R11, R11 ;  /* 0x0000000b000b7305 */ /* 0x000e22000021f100 */
[----:B-1----:R-:W-:Y:S02]  /*02b0*/  IMNMX R28, RZ, R28, !PT ;  /* 0x0000001cff1c7217 */ /* 0x002fe40007800200 */
[C---:B------:R-:W-:Y:S02]  /*02c0*/  IMAD R27, R9.reuse, c[0x0][0x0], R8 ;  /* 0x00000000091b7a24 */ /* 0x040fe400078e0208 */
[----:B------:R-:W-:-:S03]  /*02d0*/  IMAD R26, R9, R2, RZ ;  /* 0x00000002091a7224 */ /* 0x000fc600078e02ff */
[----:B------:R-:W1:Y:S01]  /*02e0*/  F2I.FTZ.TRUNC.NTZ R12, R12 ;  /* 0x0000000c000c7305 */ /* 0x000e62000021f100 */
[----:B--2---:R-:W-:-:S05]  /*02f0*/  IMNMX R7, R10, c[0x0][0x188], PT ;  /* 0x000062000a077a17 */ /* 0x004fca0003800200 */
[----:B------:R-:W-:Y:S01]  /*0300*/  IMAD.IADD R24, R7, 0x1, -R28 ;  /* 0x0000000107187824 */ /* 0x000fe200078e0a1c */
[----:B0-----:R-:W-:Y:S02]  /*0310*/  IMNMX R29, RZ, R11, !PT ;  /* 0x0000000bff1d7217 */ /* 0x001fe40007800200 */
[----:B-1----:R-:W-:-:S05]  /*0320*/  IMNMX R16, R12, c[0x0][0x180], PT ;  /* 0x000060000c107a17 */ /* 0x002fca0003800200 */
        /* <DEDUP_REMOVED lines=23> */
[----:B01----:R-:W-:Y:S05]  /*04a0*/  CALL.REL.NOINC `($__internal_11_$__cuda_sm20_dblrcp_rn_slowpath_v3) ;  /* 0x000036d000007944 */ /* 0x003fea0003c00000 */
[----:B-1----:R-:W-:Y:S02]  /*04b0*/  IMAD.MOV.U32 R10, RZ, RZ, R12 ;  /* 0x000000ffff0a7224 */ /* 0x002fe400078e000c */
[----:B------:R-:W-:-:S05]  /*04c0*/  IMAD.MOV.U32 R11, RZ, RZ, R13 ;  /* 0x000000ffff0b7224 */ /* 0x000fca00078e000d */
.L_x_908:
[----:B-1----:R-:W1:Y:S01]  /*04d0*/  F2F.F32.F64 R8, R10 ;  /* 0x0000000a00087310 */ /* 0x002e620000301000 */
[----:B------:R-:W1:-:S14]  /*04e0*/  DSETP.GEU.AND P0, PT, |R10|, c[0x2][0x0], PT ;  /* 0x008000000a00762a */ /* 0x000e5c0003f0e200 */
[----:B-1----:R-:W-:Y:S02]  /*04f0*/  @!P0 FMUL R8, R8, 1.175494350822287508e-38 ;  /* 0x0080000008088820 */ /* 0x002fe40000400000 */
.L_x_907:
[----:B------:R-:W-:Y:S01]  /*0500*/  ISETP.GE.AND P0, PT, R24, 0x1, PT ;  /* 0x000000011800780c */ /* 0x000fe20003f06270 */
[----:B------:R-:W-:Y:S01]  /*0510*/  BSSY B1, `(.L_x_909) ;  /* 0x000005c000017945 */ /* 0x000fe20003800000 */
[----:B------:R-:W-:-:S11]  /*0520*/  IMAD.MOV.U32 R0, RZ, RZ, RZ ;  /* 0x000000ffff007224 */ /* 0x000fd600078e00ff */
[----:B------:R-:W-:Y:S05]  /*0530*/  @!P0 BRA `(.L_x_910) ;  /* 0x0000059000008947 */ /* 0x000fea0003800000 */
[----:B------:R-:W-:Y:S01]  /*0540*/  LOP3.LUT R9, RZ, R7, RZ, 0x33, !PT ;  /* 0x00000007ff097212 */ /* 0x000fe200078e33ff */
[----:B------:R-:W-:Y:S01]  /*0550*/  BSSY B2, `(.L_x_911) ;  /* 0x0000044000027945 */ /* 0x000fe20003800000 */
[----:B------:R-:W-:Y:S02]  /*0560*/  IMAD.MOV.U32 R11, RZ, RZ, RZ ;  /* 0x000000ffff0b7224 */ /* 0x000fe400078e00ff */
        /* <DEDUP_REMOVED lines=9> */
.L_x_913:
[C---:B0-----:R-:W-:Y:S01]  /*0600*/  IADD3 R14, R11.reuse, 0x1, RZ ;  /* 0x000000010b0e7810 */ /* 0x041fe20007ffe0ff */
[----:B0-----:R-:W0:Y:S01]  /*0610*/  I2F R12, R11 ;  /* 0x0000000b000c7306 */ /* 0x001e220000201400 */
        /* <DEDUP_REMOVED lines=8> */
[----:B-1----:R-:W-:Y:S02]  /*06a0*/  FADD.FTZ R12, R17, R14 ;  /* 0x0000000e110c7221 */ /* 0x002fe40000010000 */
        /* <DEDUP_REMOVED lines=19> */
[----:B------:R-:W-:Y:S01]  /*07e0*/  F2FP.PACK_AB R12, RZ, R13 ;  /* 0x0000000dff0c723e */ /* 0x000fe200000000ff */
        /* <DEDUP_REMOVED lines=13> */
[----:B------:R-:W-:Y:S01]  /*08c0*/  F2FP.PACK_AB R18, RZ, R15 ;  /* 0x0000000fff12723e */ /* 0x000fe200000000ff */
[----:B------:R-:W-:Y:S01]  /*08d0*/  IMAD.SHL.U32 R14, R14, 0x2, RZ ;  /* 0x000000020e0e7824 */ /* 0x000fe200078e00ff */
[----:B------:R-:W-:Y:S01]  /*08e0*/  F2FP.PACK_AB R21, RZ, R19 ;  /* 0x00000013ff15723e */ /* 0x000fe200000000ff */
[----:B------:R-:W-:Y:S01]  /*08f0*/  FADD.FTZ R0, R0, R19 ;  /* 0x0000001300007221 */ /* 0x000fe20000010000 */
[----:B------:R-:W-:Y:S02]  /*0900*/  F2FP.PACK_AB R22, RZ, R23 ;  /* 0x00000017ff16723e */ /* 0x000fe400000000ff */
        /* <DEDUP_REMOVED lines=8> */
.L_x_912:
[----:B------:R-:W-:Y:S05]  /*0990*/  BSYNC B2 ;  /* 0x0000000000027941 */ /* 0x000fea0003800000 */
.L_x_911:
[----:B------:R-:W-:Y:S05]  /*09a0*/  @!P1 BRA `(.L_x_910) ;  /* 0x0000012000009947 */ /* 0x000fea0003800000 */
.L_x_914:
[----:B0-----:R1:W2:Y:S01]  /*09b0*/  I2F R10, R11 ;  /* 0x0000000b000a7306 */ /* 0x0012a20000201400 */
        /* <DEDUP_REMOVED lines=13> */
[----:B------:R-:W-:Y:S01]  /*0a90*/  F2FP.PACK_AB R10, RZ, R13 ;  /* 0x0000000dff0a723e */ /* 0x000fe200000000ff */
[----:B------:R-:W-:-:S04]  /*0aa0*/  FADD.FTZ R0, R13, R0 ;  /* 0x000000000d007221 */ /* 0x000fc80000010000 */
[----:B------:R0:W-:Y:S06]  /*0ab0*/  STS.U16 [R12], R10 ;  /* 0x0000000a0c007388 */ /* 0x0001ec0000000400 */
[----:B------:R-:W-:Y:S05]  /*0ac0*/  @P1 BRA `(.L_x_914) ;  /* 0xfffffee000001947 */ /* 0x000fea000383ffff */
.L_x_910:
[----:B------:R-:W-:Y:S05]  /*0ad0*/  BSYNC B1 ;  /* 0x0000000000017941 */ /* 0x000fea0003800000 */
.L_x_909:
        /* <DEDUP_REMOVED lines=15> */
.L_x_921:
[----:B------:R-:W-:Y:S01]  /*0bd0*/  IADD3 R17, R17, -0x4, RZ ;  /* 0xfffffffc11117810 */ /* 0x000fe20007ffe0ff */
[----:B------:R-:W-:Y:S03]  /*0be0*/  BSSY B3, `(.L_x_919) ;  /* 0x000001a000037945 */ /* 0x000fe60003800000 */
[----:B------:R-:W-:Y:S01]  /*0bf0*/  ISETP.NE.AND P1, PT, R17, RZ, PT ;  /* 0x000000ff1100720c */ /* 0x000fe20003f25270 */
[----:B0-----:R-:W-:Y:S07]  /*0c00*/  @!P0 BRA `(.L_x_920) ;  /* 0x0000017000008947 */ /* 0x001fee0003800000 */
[----:B0-----:R-:W-:Y:S01]  /*0c10*/  IMAD.IADD R10, R26, 0x1, R11 ;  /* 0x000000011a0a7824 */ /* 0x001fe200078e020b */
        /* <DEDUP_REMOVED lines=22> */
.L_x_920:
[----:B------:R-:W-:Y:S05]  /*0d80*/  BSYNC B3 ;  /* 0x0000000000037941 */ /* 0x000fea0003800000 */
.L_x_919:
[----:B------:R-:W-:Y:S01]  /*0d90*/  IADD3 R11, R11, 0x4, RZ ;  /* 0x000000040b0b7810 */ /* 0x000fe20007ffe0ff */
[----:B------:R-:W-:Y:S05]  /*0da0*/  @P1 BRA `(.L_x_921) ;  /* 0xfffffe2000001947 */ /* 0x000fea000383ffff */
.L_x_918:
[----:B------:R-:W-:Y:S05]  /*0db0*/  BSYNC B2 ;  /* 0x0000000000027941 */ /* 0x000fea0003800000 */
.L_x_917:
[----:B------:R-:W-:-:S13]  /*0dc0*/  ISETP.NE.AND P0, PT, R9, RZ, PT ;  /* 0x000000ff0900720c */ /* 0x000fda0003f05270 */
[----:B------:R-:W-:Y:S05]  /*0dd0*/  @!P0 BRA `(.L_x_916) ;  /* 0x000000f000008947 */ /* 0x000fea0003800000 */
[----:B------:R-:W-:Y:S02]  /*0de0*/  F2FP.PACK_AB R8, RZ, R0 ;  /* 0x00000000ff08723e */ /* 0x000fe400000000ff */
[----:B------:R-:W-:-:S03]  /*0df0*/  FSETP.NEU.FTZ.AND P1, PT, R0, RZ, PT ;  /* 0x000000ff0000720b */ /* 0x000fc60003f3d000 */
[----:B------:R-:W-:-:S04]  /*0e00*/  HADD2.F32 R8, -RZ, R8.H0_H0 ;  /* 0x20000008ff087230 */ /* 0x000fc80000004100 */
[----:B0-----:R0:W1:Y:S06]  /*0e10*/  MUFU.RCP R13, R8 ;  /* 0x00000008000d7308 */ /* 0x00106c0000001000 */
.L_x_922:
        /* <DEDUP_REMOVED lines=11> */
.L_x_916:
[----:B------:R-:W-:Y:S05]  /*0ed0*/  BSYNC B1 ;  /* 0x0000000000017941 */ /* 0x000fea0003800000 */
.L_x_915:
        /* <DEDUP_REMOVED lines=8> */
.L_x_925:
[----:B------:R-:W-:Y:S01]  /*0f60*/  IMAD.IADD R8, R26, 0x1, R11 ;  /* 0x000000011a087824 */ /* 0x000fe200078e020b */
[----:B------:R-:W-:Y:S02]  /*0f70*/  IADD3 R0, R0, -0x1, RZ ;  /* 0xffffffff00007810 */ /* 0x000fe40007ffe0ff */
[----:B------:R-:W-:Y:S01]  /*0f80*/  IADD3 R11, R11, 0x1, RZ ;  /* 0x000000010b0b7810 */ /* 0x000fe20007ffe0ff */
[----:B------:R-:W-:Y:S01]  /*0f90*/  IMAD.SHL.U32 R8, R8, 0x2, RZ ;  /* 0x0000000208087824 */ /* 0x000fe200078e00ff */
[----:B------:R-:W-:-:S04]  /*0fa0*/  ISETP.NE.AND P0, PT, R0, RZ, PT ;  /* 0x000000ff0000720c */ /* 0x000fc80003f05270 */
[----:B------:R0:W-:Y:S09]  /*0fb0*/  STS.U16 [R8], RZ ;  /* 0x000000ff08007388 */ /* 0x0001f20000000400 */
[----:B0-----:R-:W-:Y:S05]  /*0fc0*/  @P0 BRA `(.L_x_925) ;  /* 0xffffff9000000947 */ /* 0x001fea000383ffff */
.L_x_924:
[----:B------:R-:W-:Y:S05]  /*0fd0*/  BSYNC B1 ;  /* 0x0000000000017941 */ /* 0x000fea0003800000 */
.L_x_923:
[----:B------:R-:W-:Y:S05]  /*0fe0*/  @!P1 BRA `(.L_x_906) ;  /* 0x000000a000009947 */ /* 0x000fea0003800000 */
.L_x_926:
        /* <DEDUP_REMOVED lines=10> */
.L_x_906:
[----:B------:R-:W-:Y:S05]  /*1090*/  BSYNC B0 ;  /* 0x0000000000007941 */ /* 0x000fea0003800000 */
.L_x_905:
[----:B------:R-:W-:Y:S01]  /*10a0*/  ISETP.NE.AND P0, PT, R2, RZ, PT ;  /* 0x000000ff0200720c */ /* 0x000fe20003f05270 */
[----:B------:R-:W-:-:S12]  /*10b0*/  BSSY B0, `(.L_x_927) ;  /* 0x00000d3000007945 */ /* 0x000fd80003800000 */
[----:B------:R-:W-:Y:S05]  /*10c0*/  @P0 BRA `(.L_x_928) ;  /* 0x00000d1000000947 */ /* 0x000fea0003800000 */
[----:B0-----:R-:W-:Y:S01]  /*10d0*/  IMAD.MOV.U32 R8, RZ, RZ, 0x3f800000 ;  /* 0x3f800000ff087424 */ /* 0x001fe200078e00ff */
[----:B------:R-:W0:Y:S01]  /*10e0*/  I2F R9, R29 ;  /* 0x0000001d00097306 */ /* 0x000e220000201400 */
[----:B------:R-:W-:-:S03]  /*10f0*/  IMAD.MOV.U32 R0, RZ, RZ, 0x3f800000 ;  /* 0x3f800000ff007424 */ /* 0x000fc600078e00ff */
[----:B------:R-:W-:Y:S01]  /*1100*/  FSETP.LE.FTZ.AND P0, PT, R8, c[0x0][0x160], PT ;  /* 0x0000580008007a0b */ /* 0x000fe20003f13000 */
[----:B0-----:R-:W-:-:S12]  /*1110*/  FFMA.FTZ R4, -R4, c[0x0][0x160], R9 ;  /* 0x0000580004047a23 */ /* 0x001fd80000010109 */
        /* <DEDUP_REMOVED lines=15> */
[----:B-1----:R-:W-:Y:S05]  /*1210*/  CALL.REL.NOINC `($__internal_11_$__cuda_sm20_dblrcp_rn_slowpath_v3) ;  /* 0x0000296000007944 */ /* 0x002fea0003c00000 */
.L_x_930:
[----:B-1----:R-:W1:Y:S01]  /*1220*/  F2F.F32.F64 R0, R12 ;  /* 0x0000000c00007310 */ /* 0x002e620000301000 */
[----:B------:R-:W1:-:S14]  /*1230*/  DSETP.GEU.AND P0, PT, |R12|, c[0x2][0x0], PT ;  /* 0x008000000c00762a */ /* 0x000e5c0003f0e200 */
[----:B-1----:R-:W-:Y:S02]  /*1240*/  @!P0 FMUL R0, R0, 1.175494350822287508e-38 ;  /* 0x0080000000008820 */ /* 0x002fe40000400000 */
.L_x_929:
        /* <DEDUP_REMOVED lines=16> */
.L_x_935:
[C---:B0-----:R-:W-:Y:S01]  /*1350*/  IADD3 R10, R8.reuse, 0x1, RZ ;  /* 0x00000001080a7810 */ /* 0x041fe20007ffe0ff */
[----:B------:R-:W1:Y:S01]  /*1360*/  I2F R11, R8 ;  /* 0x00000008000b7306 */ /* 0x000e620000201400 */
[C---:B------:R-:W-:Y:S02]  /*1370*/  IADD3 R12, R8.reuse, 0x2, RZ ;  /* 0x00000002080c7810 */ /* 0x040fe40007ffe0ff */
[----:B0-----:R-:W-:Y:S02]  /*1380*/  IADD3 R14, R8, 0x3, RZ ;  /* 0x00000003080e7810 */ /* 0x001fe40007ffe0ff */
[----:B------:R-:W-:-:S03]  /*1390*/  IADD3 R9, R9, -0x4, RZ ;  /* 0xfffffffc09097810 */ /* 0x000fc60007ffe0ff */
[----:B------:R-:W0:Y:S08]  /*13a0*/  I2F R13, R10 ;  /* 0x0000000a000d7306 */ /* 0x000e300000201400 */
[----:B------:R-:W2:Y:S01]  /*13b0*/  I2F R15, R12 ;  /* 0x0000000c000f7306 */ /* 0x000ea20000201400 */
[----:B-1----:R-:W-:-:S04]  /*13c0*/  FADD.FTZ R11, R4, R11 ;  /* 0x0000000b040b7221 */ /* 0x002fc80000010000 */
[----:B------:R-:W-:-:S03]  /*13d0*/  FADD.FTZ R11, R11, 0.5 ;  /* 0x3f0000000b0b7421 */ /* 0x000fc60000010000 */
[----:B------:R-:W1:Y:S01]  /*13e0*/  I2F R17, R14 ;  /* 0x0000000e00117306 */ /* 0x000e620000201400 */
[C---:B0-----:R-:W-:Y:S02]  /*13f0*/  FADD.FTZ R13, R4.reuse, R13 ;  /* 0x0000000d040d7221 */ /* 0x041fe40000010000 */
[-C--:B------:R-:W-:Y:S02]  /*1400*/  FMUL.FTZ R11, R11, R0.reuse ;  /* 0x000000000b0b7220 */ /* 0x080fe40000410000 */
[----:B------:R-:W-:Y:S02]  /*1410*/  FADD.FTZ R13, R13, 0.5 ;  /* 0x3f0000000d0d7421 */ /* 0x000fe40000010000 */
[----:B--2---:R-:W-:Y:S01]  /*1420*/  FADD.FTZ R15, R4, R15 ;  /* 0x0000000f040f7221 */ /* 0x004fe20000010000 */
        /* <DEDUP_REMOVED lines=43> */
.L_x_934:
[----:B------:R-:W-:Y:S05]  /*16e0*/  BSYNC B2 ;  /* 0x0000000000027941 */ /* 0x000fea0003800000 */
.L_x_933:
[----:B------:R-:W-:Y:S05]  /*16f0*/  @!P1 BRA `(.L_x_932) ;  /* 0x0000012000009947 */ /* 0x000fea0003800000 */
.L_x_936:
        /* <DEDUP_REMOVED lines=10> */
[C---:B0-----:R-:W-:Y:S01]  /*17a0*/  FADD.FTZ R10, -R9.reuse, 1 ;  /* 0x3f800000090a7421 */ /* 0x041fe20000010100 */
[----:B------:R-:W-:-:S04]  /*17b0*/  FSETP.GEU.FTZ.AND P1, PT, R9, 1, PT ;  /* 0x3f8000000900780b */ /* 0x000fc80003f3e000 */
[----:B------:R-:W-:Y:S02]  /*17c0*/  FSEL R9, R10, RZ, !P1 ;  /* 0x000000ff0a097208 */ /* 0x000fe40004800000 */
[----:B------:R-:W-:Y:S02]  /*17d0*/  ISETP.NE.AND P1, PT, R2, RZ, PT ;  /* 0x000000ff0200720c */ /* 0x000fe40003f25270 */
[----:B------:R-:W-:Y:S01]  /*17e0*/  F2FP.PACK_AB R10, RZ, R9 ;  /* 0x00000009ff0a723e */ /* 0x000fe200000000ff */
[----:B------:R-:W-:-:S04]  /*17f0*/  FADD.FTZ R6, R9, R6 ;  /* 0x0000000609067221 */ /* 0x000fc80000010000 */
[----:B------:R0:W-:Y:S06]  /*1800*/  STS.U16 [R11], R10 ;  /* 0x0000000a0b007388 */ /* 0x0001ec0000000400 */
[----:B------:R-:W-:Y:S05]  /*1810*/  @P1 BRA `(.L_x_936) ;  /* 0xfffffee000001947 */ /* 0x000fea000383ffff */
.L_x_932:
[----:B------:R-:W-:Y:S05]  /*1820*/  BSYNC B1 ;  /* 0x0000000000017941 */ /* 0x000fea0003800000 */
.L_x_931:
        /* <DEDUP_REMOVED lines=11> */
[----:B0-----:R-:W-:Y:S01]  /*18e0*/  IMAD.IADD R14, R25, 0x1, -R2 ;  /* 0x00000001190e7824 */ /* 0x001fe200078e0a02 */
[----:B------:R-:W-:Y:S01]  /*18f0*/  FSETP.NEU.FTZ.AND P0, PT, R6, RZ, PT ;  /* 0x000000ff0600720b */ /* 0x000fe20003f1d000 */
[----:B------:R-:W-:Y:S02]  /*1900*/  IMAD.MOV.U32 R0, RZ, RZ, RZ ;  /* 0x000000ffff007224 */ /* 0x000fe400078e00ff */
[----:B------:R-:W-:-:S05]  /*1910*/  HADD2.F32 R4, -RZ, R4.H0_H0 ;  /* 0x20000004ff047230 */ /* 0x000fca0000004100 */
.L_x_943:
        /* <DEDUP_REMOVED lines=27> */
.L_x_942:
[----:B------:R-:W-:Y:S05]  /*1ad0*/  BSYNC B3 ;  /* 0x0000000000037941 */ /* 0x000fea0003800000 */
.L_x_941:
[----:B------:R-:W-:Y:S01]  /*1ae0*/  IADD3 R0, R0, 0x4, RZ ;  /* 0x0000000400007810 */ /* 0x000fe20007ffe0ff */
[----:B------:R-:W-:Y:S05]  /*1af0*/  @P1 BRA `(.L_x_943) ;  /* 0xfffffe2000001947 */ /* 0x000fea000383ffff */
.L_x_940:
[----:B------:R-:W-:Y:S05]  /*1b00*/  BSYNC B2 ;  /* 0x0000000000027941 */ /* 0x000fea0003800000 */
.L_x_939:
[----:B------:R-:W-:-:S13]  /*1b10*/  ISETP.NE.AND P0, PT, R2, RZ, PT ;  /* 0x000000ff0200720c */ /* 0x000fda0003f05270 */
[----:B------:R-:W-:Y:S05]  /*1b20*/  @!P0 BRA `(.L_x_938) ;  /* 0x000000f000008947 */ /* 0x000fea0003800000 */
[----:B------:R-:W-:Y:S02]  /*1b30*/  F2FP.PACK_AB R4, RZ, R6 ;  /* 0x00000006ff04723e */ /* 0x000fe400000000ff */
[----:B------:R-:W-:-:S03]  /*1b40*/  FSETP.NEU.FTZ.AND P1, PT, R6, RZ, PT ;  /* 0x000000ff0600720b */ /* 0x000fc60003f3d000 */
[----:B------:R-:W-:-:S04]  /*1b50*/  HADD2.F32 R4, -RZ, R4.H0_H0 ;  /* 0x20000004ff047230 */ /* 0x000fc80000004100 */
[----:B0-----:R0:W1:Y:S06]  /*1b60*/  MUFU.RCP R9, R4 ;  /* 0x0000000400097308 */ /* 0x00106c0000001000 */
.L_x_944:
[----:B0-----:R-:W-:Y:S01]  /*1b70*/  @P1 IMAD.IADD R4, R27, 0x1, R0 ;  /* 0x000000011b041824 */ /* 0x001fe200078e0200 */
        /* <DEDUP_REMOVED lines=10> */
.L_x_938:
[----:B------:R-:W-:Y:S05]  /*1c20*/  BSYNC B1 ;  /* 0x0000000000017941 */ /* 0x000fea0003800000 */
.L_x_937:
        /* <DEDUP_REMOVED lines=8> */
.L_x_947:
[----:B------:R-:W-:Y:S01]  /*1cb0*/  IMAD.IADD R4, R27, 0x1, R0 ;  /* 0x000000011b047824 */ /* 0x000fe200078e0200 */
[----:B------:R-:W-:Y:S02]  /*1cc0*/  IADD3 R2, R2, -0x1, RZ ;  /* 0xffffffff02027810 */ /* 0x000fe40007ffe0ff */
[----:B------:R-:W-:Y:S01]  /*1cd0*/  IADD3 R0, R0, 0x1, RZ ;  /* 0x0000000100007810 */ /* 0x000fe20007ffe0ff */
[----:B------:R-:W-:Y:S01]  /*1ce0*/  IMAD.SHL.U32 R4, R4, 0x2, RZ ;  /* 0x0000000204047824 */ /* 0x000fe200078e00ff */
[----:B------:R-:W-:-:S04]  /*1cf0*/  ISETP.NE.AND P0, PT, R2, RZ, PT ;  /* 0x000000ff0200720c */ /* 0x000fc80003f05270 */
[----:B------:R0:W-:Y:S09]  /*1d00*/  STS.U16 [R4], RZ ;  /* 0x000000ff04007388 */ /* 0x0001f20000000400 */
[----:B0-----:R-:W-:Y:S05]  /*1d10*/  @P0 BRA `(.L_x_947) ;  /* 0xffffff9000000947 */ /* 0x001fea000383ffff */
.L_x_946:
[----:B------:R-:W-:Y:S05]  /*1d20*/  BSYNC B1 ;  /* 0x0000000000017941 */ /* 0x000fea0003800000 */
.L_x_945:
[----:B------:R-:W-:Y:S05]  /*1d30*/  @!P1 BRA `(.L_x_928) ;  /* 0x000000a000009947 */ /* 0x000fea0003800000 */
.L_x_948:
        /* <DEDUP_REMOVED lines=10> */
.L_x_928:
[----:B------:R-:W-:Y:S05]  /*1de0*/  BSYNC B0 ;  /* 0x0000000000007941 */ /* 0x000fea0003800000 */
.L_x_927:
        /* <DEDUP_REMOVED lines=9> */
[----:B------:R-:W-:Y:S01]  /*1e80*/  LOP3.LUT R7, RZ, R7, RZ, 0x33, !PT ;  /* 0x00000007ff077212 */ /* 0x000fe200078e33ff */
[----:B------:R-:W-:Y:S01]  /*1e90*/  ULDC UR5, c[0x0][0x180] ;  /* 0x0000600000057ab9 */ /* 0x000fe20000000800 */
[----:B------:R-:W-:Y:S01]  /*1ea0*/  LOP3.LUT R15, R24, 0x3, RZ, 0xc0, !PT ;  /* 0x00000003180f7812 */ /* 0x000fe200078ec0ff */
[----:B------:R-:W-:Y:S01]  /*1eb0*/  IMAD R0, R0, c[0x0][0x1e8], RZ ;  /* 0x00007a0000007a24 */ /* 0x000fe200078e02ff */
[--C-:B------:R-:W-:Y:S01]  /*1ec0*/  IADD3 R2, -R7, -0x2, -R28.reuse ;  /* 0xfffffffe07027810 */ /* 0x100fe20007ffe91c */
[----:B------:R-:W-:Y:S01]  /*1ed0*/  ULDC UR6, c[0x0][0x188] ;  /* 0x0000620000067ab9 */ /* 0x000fe20000000800 */
[----:B------:R-:W-:Y:S01]  /*1ee0*/  IADD3 R12, R15, R7, R28 ;  /* 0x000000070f0c7210 */ /* 0x000fe20007ffe01c */
[----:B------:R-:W-:Y:S01]  /*1ef0*/  IMAD R3, R3, c[0x0][0x1ec], R0 ;  /* 0x00007b0003037a24 */ /* 0x000fe200078e0200 */
[----:B------:R-:W-:Y:S01]  /*1f00*/  SHF.R.S32.HI R0, RZ, 0x1f, R20 ;  /* 0x0000001fff007819 */ /* 0x000fe20000011414 */
[----:B------:R-:W-:Y:S01]  /*1f10*/  UIADD3 UR5, UR5, -0x1, URZ ;  /* 0xffffffff05057890 */ /* 0x000fe2000fffe03f */
[----:B------:R-:W-:Y:S01]  /*1f20*/  ISETP.GE.U32.AND P0, PT, R2, 0x3, PT ;  /* 0x000000030200780c */ /* 0x000fe20003f06070 */
[----:B------:R-:W-:Y:S01]  /*1f30*/  IMAD.IADD R5, R5, 0x1, R3 ;  /* 0x0000000105057824 */ /* 0x000fe200078e0203 */
[----:B------:R-:W-:Y:S01]  /*1f40*/  IADD3 R13, R28, 0x3, RZ ;  /* 0x000000031c0d7810 */ /* 0x000fe20007ffe0ff */
[----:B------:R-:W-:Y:S01]  /*1f50*/  IMAD R3, R0, c[0x0][0x1f0], RZ ;  /* 0x00007c0000037a24 */ /* 0x000fe200078e02ff */
[----:B------:R-:W-:Y:S01]  /*1f60*/  IADD3 R12, R12, 0x1, RZ ;  /* 0x000000010c0c7810 */ /* 0x000fe20007ffe0ff */
[----:B------:R-:W-:-:S02]  /*1f70*/  UIADD3 UR6, UR6, -0x1, URZ ;  /* 0xffffffff06067890 */ /* 0x000fc4000fffe03f */
[C---:B------:R-:W-:Y:S02]  /*1f80*/  IMAD R3, R20.reuse, c[0x0][0x1f4], R3 ;  /* 0x00007d0014037a24 */ /* 0x040fe400078e0203 */
[----:B------:R-:W-:-:S04]  /*1f90*/  IMAD.WIDE.U32 R20, R20, c[0x0][0x1f0], R4 ;  /* 0x00007c0014147a25 */ /* 0x000fc800078e0004 */
[----:B------:R-:W-:Y:S02]  /*1fa0*/  IMAD.IADD R11, R21, 0x1, R3 ;  /* 0x00000001150b7824 */ /* 0x000fe400078e0203 */
.L_x_971:
[----:B------:R-:W-:Y:S01]  /*1fb0*/  IABS R5, c[0x0][0x178] ;  /* 0x00005e0000057a13 */ /* 0x000fe20000000000 */
[----:B-----5:R-:W-:Y:S01]  /*1fc0*/  IMAD.MOV.U32 R10, RZ, RZ, R20 ;  /* 0x000000ffff0a7224 */ /* 0x020fe200078e0014 */
[----:B------:R-:W-:Y:S02]  /*1fd0*/  BSSY B2, `(.L_x_949) ;  /* 0x0000160000027945 */ /* 0x000fe40003800000 */
[----:B0-----:R-:W0:Y:S08]  /*1fe0*/  I2F.RP R0, R5 ;  /* 0x0000000500007306 */ /* 0x001e300000209400 */
[----:B0-----:R-:W0:Y:S02]  /*1ff0*/  MUFU.RCP R0, R0 ;  /* 0x0000000000007308 */ /* 0x001e240000001000 */
[----:B0-----:R-:W-:-:S06]  /*2000*/  IADD3 R2, R0, 0xffffffe, RZ ;  /* 0x0ffffffe00027810 */ /* 0x001fcc0007ffe0ff */
[----:B------:R0:W1:Y:S02]  /*2010*/  F2I.FTZ.U32.TRUNC.NTZ R3, R2 ;  /* 0x0000000200037305 */ /* 0x000064000021f000 */
[----:B0-----:R-:W-:Y:S02]  /*2020*/  IMAD.MOV.U32 R2, RZ, RZ, RZ ;  /* 0x000000ffff027224 */ /* 0x001fe400078e00ff */
[----:B-1----:R-:W-:-:S04]  /*2030*/  IMAD.MOV R4, RZ, RZ, -R3 ;  /* 0x000000ffff047224 */ /* 0x002fc800078e0a03 */
[----:B------:R-:W-:Y:S01]  /*2040*/  IMAD R7, R4, R5, RZ ;  /* 0x0000000504077224 */ /* 0x000fe200078e02ff */
[----:B------:R-:W-:-:S03]  /*2050*/  IABS R4, R14 ;  /* 0x0000000e00047213 */ /* 0x000fc60000000000 */
[----:B------:R-:W-:-:S06]  /*2060*/  IMAD.HI.U32 R3, R3, R7, R2 ;  /* 0x0000000703037227 */ /* 0x000fcc00078e0002 */
[----:B------:R-:W-:-:S04]  /*2070*/  IMAD.HI.U32 R3, R3, R4, RZ ;  /* 0x0000000403037227 */ /* 0x000fc800078e00ff */
[----:B------:R-:W-:-:S04]  /*2080*/  IMAD.MOV R0, RZ, RZ, -R3 ;  /* 0x000000ffff007224 */ /* 0x000fc800078e0a03 */
[----:B------:R-:W-:-:S05]  /*2090*/  IMAD R0, R5, R0, R4 ;  /* 0x0000000005007224 */ /* 0x000fca00078e0204 */
[----:B------:R-:W-:-:S13]  /*20a0*/  ISETP.GT.U32.AND P2, PT, R5, R0, PT ;  /* 0x000000000500720c */ /* 0x000fda0003f44070 */
[----:B------:R-:W-:Y:S01]  /*20b0*/  @!P2 IMAD.IADD R0, R0, 0x1, -R5 ;  /* 0x000000010000a824 */ /* 0x000fe200078e0a05 */
[----:B------:R-:W-:Y:S02]  /*20c0*/  @!P2 IADD3 R3, R3, 0x1, RZ ;  /* 0x000000010303a810 */ /* 0x000fe40007ffe0ff */
[----:B------:R-:W-:Y:S02]  /*20d0*/  ISETP.NE.AND P2, PT, RZ, c[0x0][0x178], PT ;  /* 0x00005e00ff007a0c */ /* 0x000fe40003f45270 */
[----:B------:R-:W-:Y:S02]  /*20e0*/  ISETP.GE.U32.AND P1, PT, R0, R5, PT ;  /* 0x000000050000720c */ /* 0x000fe40003f26070 */
[----:B------:R-:W-:-:S04]  /*20f0*/  LOP3.LUT R0, R14, c[0x0][0x178], RZ, 0x3c, !PT ;  /* 0x00005e000e007a12 */ /* 0x000fc800078e3cff */
[----:B------:R-:W-:-:S07]  /*2100*/  ISETP.GE.AND P3, PT, R0, RZ, PT ;  /* 0x000000ff0000720c */ /* 0x000fce0003f66270 */
[----:B------:R-:W-:-:S05]  /*2110*/  @P1 IADD3 R3, R3, 0x1, RZ ;  /* 0x0000000103031810 */ /* 0x000fca0007ffe0ff */
[----:B------:R-:W-:-:S04]  /*2120*/  IMAD.MOV.U32 R7, RZ, RZ, R3 ;  /* 0x000000ffff077224 */ /* 0x000fc800078e0003 */
        /* <DEDUP_REMOVED lines=28> */
.L_x_969:
[----:B------:R-:W-:Y:S01]  /*22f0*/  ISETP.GE.AND P1, PT, R24, 0x1, PT ;  /* 0x000000011800780c */ /* 0x000fe20003f26270 */
[----:B------:R-:W-:Y:S01]  /*2300*/  YIELD ;  /* 0x0000000000007946 */ /* 0x000fe20003800000 */
[----:B------:R-:W-:Y:S11]  /*2310*/  BSSY B1, `(.L_x_951) ;  /* 0x0000127000017945 */ /* 0x000ff60003800000 */
[----:B0-----:R-:W-:Y:S05]  /*2320*/  @!P1 BRA `(.L_x_952) ;  /* 0x0000125000009947 */ /* 0x001fea0003800000 */
[----:B------:R-:W-:Y:S01]  /*2330*/  IMAD.IADD R0, R29, 0x1, R8 ;  /* 0x000000011d007824 */ /* 0x000fe200078e0208 */
[----:B------:R-:W-:Y:S01]  /*2340*/  BSSY B0, `(.L_x_953) ;  /* 0x00000ad000007945 */ /* 0x000fe20003800000 */
[----:B------:R-:W-:-:S02]  /*2350*/  IMAD.MOV.U32 R2, RZ, RZ, R18 ;  /* 0x000000ffff027224 */ /* 0x000fc400078e0012 */
[----:B------:R-:W-:Y:S01]  /*2360*/  IMAD.MOV.U32 R3, RZ, RZ, R9 ;  /* 0x000000ffff037224 */ /* 0x000fe200078e0009 */
[----:B------:R-:W-:Y:S01]  /*2370*/  IMNMX R0, R0, UR5, PT ;  /* 0x0000000500007c17 */ /* 0x000fe2000b800200 */
[----:B------:R-:W-:Y:S02]  /*2380*/  IMAD.IADD R6, R27, 0x1, R8 ;  /* 0x000000011b067824 */ /* 0x000fe400078e0208 */
[----:B------:R-:W-:Y:S01]  /*2390*/  IMAD.MOV.U32 R7, RZ, RZ, RZ ;  /* 0x000000ffff077224 */ /* 0x000fe200078e00ff */
        /* <DEDUP_REMOVED lines=8> */
[----:B------:R-:W-:Y:S01]  /*2420*/  LEA R4, R26, 0x4, 0x1 ;  /* 0x000000041a047811 */ /* 0x000fe200078e08ff */
[----:B------:R-:W-:Y:S01]  /*2430*/  IMAD.MOV.U32 R7, RZ, RZ, RZ ;  /* 0x000000ffff077224 */ /* 0x000fe200078e00ff */
[----:B-----5:R-:W-:Y:S01]  /*2440*/  HADD2.F32 R2, -RZ, R10.H0_H0 ;  /* 0x2000000aff027230 */ /* 0x020fe20000004100 */
[----:B------:R-:W-:-:S04]  /*2450*/  IMAD.MOV.U32 R3, RZ, RZ, R13 ;  /* 0x000000ffff037224 */ /* 0x000fc800078e000d */
.L_x_963:
[----:B------:R-:W0:Y:S01]  /*2460*/  LDS.U16 R0, [R4+-0x4] ;  /* 0xfffffc0004007984 */ /* 0x000e220000000400 */
        /* <DEDUP_REMOVED lines=26> */
[----:B------:R-:W-:Y:S01]  /*2610*/  ISETP.EQ.U32.AND P1, PT, R0, RZ, PT ;  /* 0x000000ff0000720c */ /* 0x000fe20003f22070 */
[----:B------:R-:W-:Y:S02]  /*2620*/  IMAD.MOV.U32 R0, RZ, RZ, 0x3254 ;  /* 0x00003254ff007424 */ /* 0x000fe400078e00ff */
[----:B------:R-:W-:-:S03]  /*2630*/  HADD2.F32 R33, -RZ, R33.H0_H0 ;  /* 0x20000021ff217230 */ /* 0x000fc60000004100 */
[----:B------:R-:W-:Y:S02]  /*2640*/  SEL R34, R0, 0x7610, P1 ;  /* 0x0000761000227807 */ /* 0x000fe40000800000 */
[----:B------:R-:W-:-:S05]  /*2650*/  F2FP.PACK_AB R32, RZ, R33 ;  /* 0x00000021ff20723e */ /* 0x000fca00000000ff */
.L_x_956:
[----:B-1----:R-:W-:-:S05]  /*2660*/  HADD2 R33, R30, R32.H0_H0 ;  /* 0x200000201e217230 */ /* 0x002fca0000000000 */
[----:B------:R-:W-:-:S06]  /*2670*/  PRMT R33, R30, R34, R33 ;  /* 0x000000221e217216 */ /* 0x000fcc0000000021 */
[----:B------:R-:W1:Y:S02]  /*2680*/  ATOM.E.CAS.STRONG.GPU PT, R33, [R22], R30, R33 ;  /* 0x0000001e1621738b */ /* 0x000e6400001ee121 */
[----:B-1----:R-:W-:Y:S01]  /*2690*/  ISETP.NE.U32.AND P1, PT, R33, R30, PT ;  /* 0x0000001e2100720c */ /* 0x002fe20003f25070 */
[----:B------:R-:W-:-:S12]  /*26a0*/  IMAD.MOV.U32 R30, RZ, RZ, R33 ;  /* 0x000000ffff1e7224 */ /* 0x000fd800078e0021 */
[----:B------:R-:W-:Y:S05]  /*26b0*/  @P1 BRA `(.L_x_956) ;  /* 0xffffffa000001947 */ /* 0x000fea000383ffff */
[----:B------:R-:W-:Y:S05]  /*26c0*/  BSYNC B3 ;  /* 0x0000000000037941 */ /* 0x000fea0003800000 */
.L_x_955:
        /* <DEDUP_REMOVED lines=12> */
[----:B------:R-:W-:Y:S02]  /*2790*/  FMUL.FTZ R30, R22, R23 ;  /* 0x00000017161e7220 */ /* 0x000fe40000410000 */
[----:B------:R-:W-:Y:S02]  /*27a0*/  IMAD.MOV.U32 R22, RZ, RZ, R16 ;  /* 0x000000ffff167224 */ /* 0x000fe400078e0010 */
[----:B------:R-:W-:Y:S01]  /*27b0*/  IMAD.MOV.U32 R23, RZ, RZ, R5 ;  /* 0x000000ffff177224 */ /* 0x000fe200078e0005 */
[----:B------:R-:W-:-:S03]  /*27c0*/  F2FP.PACK_AB R30, RZ, R30 ;  /* 0x0000001eff1e723e */ /* 0x000fc600000000ff */
        /* <DEDUP_REMOVED lines=14> */
.L_x_958:
[----:B-1----:R-:W-:-:S05]  /*28b0*/  HADD2 R33, R30, R32.H0_H0 ;  /* 0x200000201e217230 */ /* 0x002fca0000000000 */
[----:B------:R-:W-:-:S06]  /*28c0*/  PRMT R33, R30, R34, R33 ;  /* 0x000000221e217216 */ /* 0x000fcc0000000021 */
[----:B------:R-:W1:Y:S02]  /*28d0*/  ATOM.E.CAS.STRONG.GPU PT, R33, [R22], R30, R33 ;  /* 0x0000001e1621738b */ /* 0x000e6400001ee121 */
[----:B-1----:R-:W-:Y:S01]  /*28e0*/  ISETP.NE.U32.AND P1, PT, R33, R30, PT ;  /* 0x0000001e2100720c */ /* 0x002fe20003f25070 */
[----:B------:R-:W-:-:S12]  /*28f0*/  IMAD.MOV.U32 R30, RZ, RZ, R33 ;  /* 0x000000ffff1e7224 */ /* 0x000fd800078e0021 */
[----:B------:R-:W-:Y:S05]  /*2900*/  @P1 BRA `(.L_x_958) ;  /* 0xffffffa000001947 */ /* 0x000fea000383ffff */
[----:B------:R-:W-:Y:S05]  /*2910*/  BSYNC B3 ;  /* 0x0000000000037941 */ /* 0x000fea0003800000 */
.L_x_957:
        /* <DEDUP_REMOVED lines=30> */
.L_x_960:
[----:B-1----:R-:W-:-:S05]  /*2b00*/  HADD2 R33, R30, R32.H0_H0 ;  /* 0x200000201e217230 */ /* 0x002fca0000000000 */
[----:B------:R-:W-:-:S06]  /*2b10*/  PRMT R33, R30, R34, R33 ;  /* 0x000000221e217216 */ /* 0x000fcc0000000021 */
[----:B------:R-:W1:Y:S02]  /*2b20*/  ATOM.E.CAS.STRONG.GPU PT, R33, [R22], R30, R33 ;  /* 0x0000001e1621738b */ /* 0x000e6400001ee121 */
[----:B-1----:R-:W-:Y:S01]  /*2b30*/  ISETP.NE.U32.AND P1, PT, R33, R30, PT ;  /* 0x0000001e2100720c */ /* 0x002fe20003f25070 */
[----:B------:R-:W-:-:S12]  /*2b40*/  IMAD.MOV.U32 R30, RZ, RZ, R33 ;  /* 0x000000ffff1e7224 */ /* 0x000fd800078e0021 */
[----:B------:R-:W-:Y:S05]  /*2b50*/  @P1 BRA `(.L_x_960) ;  /* 0xffffffa000001947 */ /* 0x000fea000383ffff */
[----:B------:R-:W-:Y:S05]  /*2b60*/  BSYNC B3 ;  /* 0x0000000000037941 */ /* 0x000fea0003800000 */
.L_x_959:
        /* <DEDUP_REMOVED lines=9> */
[----:B0-----:R-:W-:Y:S01]  /*2c00*/  HADD2.F32 R30, -RZ, R22.H0_H0 ;  /* 0x20000016ff1e7230 */ /* 0x001fe20000004100 */
[----:B------:R-:W-:Y:S01]  /*2c10*/  IMAD.MOV.U32 R22, RZ, RZ, R16 ;  /* 0x000000ffff167224 */ /* 0x000fe200078e0010 */
[----:B-1----:R-:W-:Y:S01]  /*2c20*/  HADD2.F32 R31, -RZ, R23.H0_H0 ;  /* 0x20000017ff1f7230 */ /* 0x002fe20000004100 */
[----:B------:R-:W-:-:S04]  /*2c30*/  IMAD.MOV.U32 R23, RZ, RZ, R5 ;  /* 0x000000ffff177224 */ /* 0x000fc800078e0005 */
[----:B------:R-:W-:-:S04]  /*2c40*/  IMAD.WIDE.U32 R22, R33, c[0x0][0x1a8], R22 ;  /* 0x00006a0021167a25 */ /* 0x000fc800078e0016 */
[----:B------:R-:W-:Y:S01]  /*2c50*/  FMUL.FTZ R30, R30, R31 ;  /* 0x0000001f1e1e7220 */ /* 0x000fe20000410000 */
[----:B------:R-:W-:Y:S01]  /*2c60*/  LEA R31, P1, R22, c[0x0][0x168], 0x1 ;  /* 0x00005a00161f7a11 */ /* 0x000fe200078208ff */
[----:B------:R-:W-:-:S03]  /*2c70*/  IMAD.IADD R23, R23, 0x1, R35 ;  /* 0x0000000117177824 */ /* 0x000fc600078e0223 */
[----:B------:R-:W-:Y:S02]  /*2c80*/  F2FP.PACK_AB R30, RZ, R30 ;  /* 0x0000001eff1e723e */ /* 0x000fe400000000ff */
[----:B------:R-:W-:Y:S02]  /*2c90*/  LEA.HI.X R23, R22, c[0x0][0x16c], R23, 0x1, P1 ;  /* 0x00005b0016177a11 */ /* 0x000fe400008f0c17 */
[C---:B------:R-:W-:Y:S01]  /*2ca0*/  LOP3.LUT R22, R31.reuse, 0xfffffffd, RZ, 0xc0, !PT ;  /* 0xfffffffd1f167812 */ /* 0x040fe200078ec0ff */
        /* <DEDUP_REMOVED lines=9> */
.L_x_962:
[----:B-1----:R-:W-:-:S05]  /*2d40*/  HADD2 R33, R30, R0.H0_H0 ;  /* 0x200000001e217230 */ /* 0x002fca0000000000 */
[----:B------:R-:W-:-:S06]  /*2d50*/  PRMT R33, R30, R32, R33 ;  /* 0x000000201e217216 */ /* 0x000fcc0000000021 */
[----:B------:R-:W0:Y:S02]  /*2d60*/  ATOM.E.CAS.STRONG.GPU PT, R33, [R22], R30, R33 ;  /* 0x0000001e1621738b */ /* 0x000e2400001ee121 */
[----:B0-----:R-:W-:Y:S01]  /*2d70*/  ISETP.NE.U32.AND P1, PT, R33, R30, PT ;  /* 0x0000001e2100720c */ /* 0x001fe20003f25070 */
[----:B------:R-:W-:-:S12]  /*2d80*/  IMAD.MOV.U32 R30, RZ, RZ, R33 ;  /* 0x000000ffff1e7224 */ /* 0x000fd800078e0021 */
[----:B------:R-:W-:Y:S05]  /*2d90*/  @P1 BRA `(.L_x_962) ;  /* 0xffffffa000001947 */ /* 0x000fea000383ffff */
[----:B------:R-:W-:Y:S05]  /*2da0*/  BSYNC B3 ;  /* 0x0000000000037941 */ /* 0x000fea0003800000 */
.L_x_961:
[----:B------:R-:W-:Y:S02]  /*2db0*/  IADD3 R7, R7, 0x4, RZ ;  /* 0x0000000407077810 */ /* 0x000fe40007ffe0ff */
[----:B------:R-:W-:Y:S02]  /*2dc0*/  IADD3 R4, R4, 0x8, RZ ;  /* 0x0000000804047810 */ /* 0x000fe40007ffe0ff */
[----:B------:R-:W-:Y:S01]  /*2dd0*/  IADD3 R3, R3, 0x4, RZ ;  /* 0x0000000403037810 */ /* 0x000fe20007ffe0ff */
[----:B------:R-:W-:-:S05]  /*2de0*/  IMAD.IADD R0, R12, 0x1, R7 ;  /* 0x000000010c007824 */ /* 0x000fca00078e0207 */
[----:B------:R-:W-:-:S13]  /*2df0*/  ISETP.NE.AND P1, PT, R0, RZ, PT ;  /* 0x000000ff0000720c */ /* 0x000fda0003f25270 */
[----:B------:R-:W-:Y:S05]  /*2e00*/  @P1 BRA `(.L_x_963) ;  /* 0xfffff65000001947 */ /* 0x000fea000383ffff */
.L_x_954:
[----:B------:R-:W-:Y:S05]  /*2e10*/  BSYNC B0 ;  /* 0x0000000000007941 */ /* 0x000fea0003800000 */
.L_x_953:
[----:B------:R-:W-:-:S13]  /*2e20*/  ISETP.NE.AND P1, PT, R15, RZ, PT ;  /* 0x000000ff0f00720c */ /* 0x000fda0003f25270 */
[----:B------:R-:W-:Y:S05]  /*2e30*/  @!P1 BRA `(.L_x_952) ;  /* 0x0000074000009947 */ /* 0x000fea0003800000 */
[--C-:B------:R-:W-:Y:S01]  /*2e40*/  IMAD.IADD R0, R26, 0x1, R7.reuse ;  /* 0x000000011a007824 */ /* 0x100fe200078e0207 */
[----:B------:R-:W0:Y:S01]  /*2e50*/  LDS.U16 R3, [R6] ;  /* 0x0000000006037984 */ /* 0x000e220000000400 */
[----:B------:R-:W-:Y:S01]  /*2e60*/  IMAD.IADD R22, R28, 0x1, R7 ;  /* 0x000000011c167824 */ /* 0x000fe200078e0207 */
[----:B------:R-:W-:Y:S01]  /*2e70*/  ULDC.64 UR10, c[0x0][0x118] ;  /* 0x00004600000a7ab9 */ /* 0x000fe20000000a00 */
[----:B------:R-:W-:Y:S01]  /*2e80*/  IMAD.SHL.U32 R0, R0, 0x2, RZ ;  /* 0x0000000200007824 */ /* 0x000fe200078e00ff */
[----:B------:R-:W-:Y:S02]  /*2e90*/  BSSY B0, `(.L_x_964) ;  /* 0x0000023000007945 */ /* 0x000fe40003800000 */
[----:B------:R-:W-:Y:S02]  /*2ea0*/  IMNMX R4, R22, UR6, PT ;  /* 0x0000000616047c17 */ /* 0x000fe4000b800200 */
[----:B------:R-:W1:Y:S02]  /*2eb0*/  LDS.U16 R2, [R0] ;  /* 0x0000000000027984 */ /* 0x000e640000000400 */
[----:B------:R-:W-:-:S04]  /*2ec0*/  IMNMX R23, RZ, R4, !PT ;  /* 0x00000004ff177217 */ /* 0x000fc80007800200 */
[----:B------:R-:W-:-:S05]  /*2ed0*/  SHF.R.S32.HI R4, RZ, 0x1f, R23 ;  /* 0x0000001fff047819 */ /* 0x000fca0000011417 */
[----:B------:R-:W-:Y:S02]  /*2ee0*/  IMAD R30, R4, c[0x0][0x1a8], RZ ;  /* 0x00006a00041e7a24 */ /* 0x000fe400078e02ff */
[----:B------:R-:W-:Y:S02]  /*2ef0*/  IMAD.MOV.U32 R4, RZ, RZ, R16 ;  /* 0x000000ffff047224 */ /* 0x000fe400078e0010 */
[----:B------:R-:W-:Y:S01]  /*2f00*/  IMAD R31, R23, c[0x0][0x1ac], R30 ;  /* 0x00006b00171f7a24 */ /* 0x000fe200078e021e */
[----:B0-----:R-:W-:Y:S02]  /*2f10*/  HADD2.F32 R3, -RZ, R3.H0_H0 ;  /* 0x20000003ff037230 */ /* 0x001fe40000004100 */
[----:B-1----:R-:W-:-:S05]  /*2f20*/  HADD2.F32 R2, -RZ, R2.H0_H0 ;  /* 0x20000002ff027230 */ /* 0x002fca0000004100 */
[----:B------:R-:W-:Y:S02]  /*2f30*/  FMUL.FTZ R7, R2, R3 ;  /* 0x0000000302077220 */ /* 0x000fe40000410000 */
[----:B------:R-:W-:Y:S01]  /*2f40*/  IMAD.WIDE.U32 R2, R23, c[0x0][0x1a8], R4 ;  /* 0x00006a0017027a25 */ /* 0x000fe200078e0004 */
[----:B-----5:R-:W-:Y:S02]  /*2f50*/  HADD2.F32 R4, -RZ, R10.H0_H0 ;  /* 0x2000000aff047230 */ /* 0x020fe40000004100 */
[----:B------:R-:W-:Y:S01]  /*2f60*/  F2FP.PACK_AB R7, RZ, R7 ;  /* 0x00000007ff07723e */ /* 0x000fe200000000ff */
[----:B------:R-:W-:Y:S01]  /*2f70*/  IMAD.IADD R3, R3, 0x1, R31 ;  /* 0x0000000103037824 */ /* 0x000fe200078e021f */
[----:B------:R-:W-:-:S03]  /*2f80*/  LEA R23, P1, R2, c[0x0][0x168], 0x1 ;  /* 0x00005a0002177a11 */ /* 0x000fc600078208ff */
[----:B------:R-:W-:Y:S01]  /*2f90*/  HADD2.F32 R7, -RZ, R7.H0_H0 ;  /* 0x20000007ff077230 */ /* 0x000fe20000004100 */
[----:B------:R-:W-:Y:S02]  /*2fa0*/  LEA.HI.X R3, R2, c[0x0][0x16c], R3, 0x1, P1 ;  /* 0x00005b0002037a11 */ /* 0x000fe400008f0c03 */
[----:B------:R-:W-:Y:S02]  /*2fb0*/  LOP3.LUT R2, R23, 0xfffffffd, RZ, 0xc0, !PT ;  /* 0xfffffffd17027812 */ /* 0x000fe400078ec0ff */
[----:B------:R-:W-:Y:S01]  /*2fc0*/  FMUL.FTZ R7, R7, R4 ;  /* 0x0000000407077220 */ /* 0x000fe20000410000 */
[----:B------:R-:W-:Y:S02]  /*2fd0*/  LOP3.LUT R30, R23, 0x2, RZ, 0xc0, !PT ;  /* 0x00000002171e7812 */ /* 0x000fe400078ec0ff */
[----:B------:R0:W1:Y:S01]  /*2fe0*/  LD.E R4, [R2.64] ;  /* 0x0000000a02047980 */ /* 0x000062000c101900 */
[----:B------:R-:W-:Y:S02]  /*2ff0*/  ISETP.NE.AND P1, PT, R15, 0x1, PT ;  /* 0x000000010f00780c */ /* 0x000fe40003f25270 */
[----:B------:R-:W-:-:S02]  /*3000*/  F2FP.PACK_AB R7, RZ, R7 ;  /* 0x00000007ff07723e */ /* 0x000fc400000000ff */
[----:B------:R-:W-:-:S03]  /*3010*/  ISETP.EQ.U32.AND P2, PT, R30, RZ, PT ;  /* 0x000000ff1e00720c */ /* 0x000fc60003f42070 */
[----:B------:R-:W-:Y:S01]  /*3020*/  HADD2.F32 R30, -RZ, R7.H0_H0 ;  /* 0x20000007ff1e7230 */ /* 0x000fe20000004100 */
[----:B------:R-:W-:-:S04]  /*3030*/  IMAD.MOV.U32 R7, RZ, RZ, 0x3254 ;  /* 0x00003254ff077424 */ /* 0x000fc800078e00ff */
[----:B------:R-:W-:Y:S02]  /*3040*/  F2FP.PACK_AB R30, RZ, R30 ;  /* 0x0000001eff1e723e */ /* 0x000fe400000000ff */
[----:B0-----:R-:W-:-:S03]  /*3050*/  SEL R32, R7, 0x7610, P2 ;  /* 0x0000761007207807 */ /* 0x001fc60001000000 */
.L_x_965:
[----:B-1----:R-:W-:-:S05]  /*3060*/  HADD2 R31, R4, R30.H0_H0 ;  /* 0x2000001e041f7230 */ /* 0x002fca0000000000 */
[----:B------:R-:W-:-:S06]  /*3070*/  PRMT R31, R4, R32, R31 ;  /* 0x00000020041f7216 */ /* 0x000fcc000000001f */
[----:B------:R-:W0:Y:S02]  /*3080*/  ATOM.E.CAS.STRONG.GPU PT, R31, [R2], R4, R31 ;  /* 0x00000004021f738b */ /* 0x000e2400001ee11f */
[----:B0-----:R-:W-:Y:S01]  /*3090*/  ISETP.NE.U32.AND P2, PT, R31, R4, PT ;  /* 0x000000041f00720c */ /* 0x001fe20003f45070 */
[----:B------:R-:W-:-:S12]  /*30a0*/  IMAD.MOV.U32 R4, RZ, RZ, R31 ;  /* 0x000000ffff047224 */ /* 0x000fd800078e001f */
[----:B------:R-:W-:Y:S05]  /*30b0*/  @P2 BRA `(.L_x_965) ;  /* 0xffffffa000002947 */ /* 0x000fea000383ffff */
[----:B------:R-:W-:Y:S05]  /*30c0*/  BSYNC B0 ;  /* 0x0000000000007941 */ /* 0x000fea0003800000 */
.L_x_964:
        /* <DEDUP_REMOVED lines=9> */
[----:B------:R-:W-:Y:S01]  /*3160*/  IMAD R30, R2, c[0x0][0x1a8], RZ ;  /* 0x00006a00021e7a24 */ /* 0x000fe200078e02ff */
[----:B0-----:R-:W-:Y:S02]  /*3170*/  HADD2.F32 R3, -RZ, R3.H0_H0 ;  /* 0x20000003ff037230 */ /* 0x001fe40000004100 */
[----:B-1----:R-:W-:-:S05]  /*3180*/  HADD2.F32 R4, -RZ, R4.H0_H0 ;  /* 0x20000004ff047230 */ /* 0x002fca0000004100 */
[----:B------:R-:W-:Y:S02]  /*3190*/  FMUL.FTZ R23, R3, R4 ;  /* 0x0000000403177220 */ /* 0x000fe40000410000 */
[----:B------:R-:W-:-:S04]  /*31a0*/  IMAD.MOV.U32 R4, RZ, RZ, R16 ;  /* 0x000000ffff047224 */ /* 0x000fc800078e0010 */
[----:B------:R-:W-:Y:S01]  /*31b0*/  IMAD.WIDE.U32 R2, R31, c[0x0][0x1a8], R4 ;  /* 0x00006a001f027a25 */ /* 0x000fe200078e0004 */
[----:B------:R-:W-:-:S03]  /*31c0*/  F2FP.PACK_AB R4, RZ, R23 ;  /* 0x00000017ff04723e */ /* 0x000fc600000000ff */
[----:B------:R-:W-:Y:S01]  /*31d0*/  IMAD R31, R31, c[0x0][0x1ac], R30 ;  /* 0x00006b001f1f7a24 */ /* 0x000fe200078e021e */
[----:B------:R-:W-:Y:S01]  /*31e0*/  LEA R23, P1, R2, c[0x0][0x168], 0x1 ;  /* 0x00005a0002177a11 */ /* 0x000fe200078208ff */
[----:B------:R-:W-:Y:S02]  /*31f0*/  HADD2.F32 R4, -RZ, R4.H0_H0 ;  /* 0x20000004ff047230 */ /* 0x000fe40000004100 */
[----:B------:R-:W-:Y:S01]  /*3200*/  IMAD.IADD R3, R3, 0x1, R31 ;  /* 0x0000000103037824 */ /* 0x000fe200078e021f */
[----:B------:R-:W-:-:S04]  /*3210*/  HADD2.F32 R31, -RZ, R10.H0_H0 ;  /* 0x2000000aff1f7230 */ /* 0x000fc80000004100 */
[----:B------:R-:W-:Y:S01]  /*3220*/  LEA.HI.X R3, R2, c[0x0][0x16c], R3, 0x1, P1 ;  /* 0x00005b0002037a11 */ /* 0x000fe200008f0c03 */
[----:B------:R-:W-:Y:S01]  /*3230*/  FMUL.FTZ R30, R4, R31 ;  /* 0x0000001f041e7220 */ /* 0x000fe20000410000 */
[C---:B------:R-:W-:Y:S02]  /*3240*/  LOP3.LUT R2, R23.reuse, 0xfffffffd, RZ, 0xc0, !PT ;  /* 0xfffffffd17027812 */ /* 0x040fe400078ec0ff */
[----:B------:R-:W-:Y:S02]  /*3250*/  LOP3.LUT R31, R23, 0x2, RZ, 0xc0, !PT ;  /* 0x00000002171f7812 */ /* 0x000fe400078ec0ff */
[----:B------:R-:W-:Y:S01]  /*3260*/  F2FP.PACK_AB R30, RZ, R30 ;  /* 0x0000001eff1e723e */ /* 0x000fe200000000ff */
[----:B------:R0:W1:Y:S01]  /*3270*/  LD.E R4, [R2.64] ;  /* 0x0000000a02047980 */ /* 0x000062000c101900 */
[----:B------:R-:W-:Y:S02]  /*3280*/  ISETP.EQ.U32.AND P2, PT, R31, RZ, PT ;  /* 0x000000ff1f00720c */ /* 0x000fe40003f42070 */
[----:B------:R-:W-:Y:S01]  /*3290*/  ISETP.NE.AND P1, PT, R15, 0x2, PT ;  /* 0x000000020f00780c */ /* 0x000fe20003f25270 */
[----:B------:R-:W-:Y:S01]  /*32a0*/  HADD2.F32 R30, -RZ, R30.H0_H0 ;  /* 0x2000001eff1e7230 */ /* 0x000fe20000004100 */
[----:B------:R-:W-:-:S04]  /*32b0*/  SEL R32, R7, 0x7610, P2 ;  /* 0x0000761007207807 */ /* 0x000fc80001000000 */
[----:B------:R-:W-:-:S05]  /*32c0*/  F2FP.PACK_AB R30, RZ, R30 ;  /* 0x0000001eff1e723e */ /* 0x000fca00000000ff */
.L_x_967:
[----:B-1----:R-:W-:-:S05]  /*32d0*/  HADD2 R31, R4, R30.H0_H0 ;  /* 0x2000001e041f7230 */ /* 0x002fca0000000000 */
[----:B------:R-:W-:-:S06]  /*32e0*/  PRMT R31, R4, R32, R31 ;  /* 0x00000020041f7216 */ /* 0x000fcc000000001f */
[----:B------:R-:W1:Y:S02]  /*32f0*/  ATOM.E.CAS.STRONG.GPU PT, R31, [R2], R4, R31 ;  /* 0x00000004021f738b */ /* 0x000e6400001ee11f */
[----:B-1----:R-:W-:Y:S01]  /*3300*/  ISETP.NE.U32.AND P2, PT, R31, R4, PT ;  /* 0x000000041f00720c */ /* 0x002fe20003f45070 */
[----:B------:R-:W-:-:S12]  /*3310*/  IMAD.MOV.U32 R4, RZ, RZ, R31 ;  /* 0x000000ffff047224 */ /* 0x000fd800078e001f */
[----:B------:R-:W-:Y:S05]  /*3320*/  @P2 BRA `(.L_x_967) ;  /* 0xffffffa000002947 */ /* 0x000fea000383ffff */
[----:B------:R-:W-:Y:S05]  /*3330*/  BSYNC B0 ;  /* 0x0000000000007941 */ /* 0x000fea0003800000 */
.L_x_966:
[----:B------:R-:W-:Y:S05]  /*3340*/  @!P1 BRA `(.L_x_952) ;  /* 0x0000023000009947 */ /* 0x000fea0003800000 */
[----:B------:R-:W1:Y:S01]  /*3350*/  LDS.U16 R0, [R0+0x4] ;  /* 0x0000040000007984 */ /* 0x000e620000000400 */
[----:B------:R-:W-:Y:S01]  /*3360*/  IADD3 R22, R22, 0x2, RZ ;  /* 0x0000000216167810 */ /* 0x000fe20007ffe0ff */
[----:B------:R-:W-:Y:S02]  /*3370*/  ULDC.64 UR10, c[0x0][0x118] ;  /* 0x00004600000a7ab9 */ /* 0x000fe40000000a00 */
[----:B------:R-:W2:Y:S01]  /*3380*/  LDS.U16 R6, [R6] ;  /* 0x0000000006067984 */ /* 0x000ea20000000400 */
[----:B------:R-:W-:-:S04]  /*3390*/  IMNMX R22, R22, UR6, PT ;  /* 0x0000000616167c17 */ /* 0x000fc8000b800200 */
[----:B------:R-:W-:-:S04]  /*33a0*/  IMNMX R17, RZ, R22, !PT ;  /* 0x00000016ff117217 */ /* 0x000fc80007800200 */
[----:B------:R-:W-:-:S05]  /*33b0*/  SHF.R.S32.HI R4, RZ, 0x1f, R17 ;  /* 0x0000001fff047819 */ /* 0x000fca0000011411 */
[----:B------:R-:W-:Y:S02]  /*33c0*/  IMAD R22, R4, c[0x0][0x1a8], RZ ;  /* 0x00006a0004167a24 */ /* 0x000fe400078e02ff */
[----:B------:R-:W-:Y:S02]  /*33d0*/  IMAD.MOV.U32 R4, RZ, RZ, R16 ;  /* 0x000000ffff047224 */ /* 0x000fe400078e0010 */
[C---:B0-----:R-:W-:Y:S02]  /*33e0*/  IMAD R23, R17.reuse, c[0x0][0x1ac], R22 ;  /* 0x00006b0011177a24 */ /* 0x041fe400078e0216 */
[----:B------:R-:W-:-:S05]  /*33f0*/  IMAD.WIDE.U32 R4, R17, c[0x0][0x1a8], R4 ;  /* 0x00006a0011047a25 */ /* 0x000fca00078e0004 */
[----:B------:R-:W-:Y:S01]  /*3400*/  LEA R17, P1, R4, c[0x0][0x168], 0x1 ;  /* 0x00005a0004117a11 */ /* 0x000fe200078208ff */
[----:B-1----:R-:W-:Y:S02]  /*3410*/  HADD2.F32 R2, -RZ, R0.H0_H0 ;  /* 0x20000000ff027230 */ /* 0x002fe40000004100 */
[----:B--2---:R-:W-:-:S05]  /*3420*/  HADD2.F32 R3, -RZ, R6.H0_H0 ;  /* 0x20000006ff037230 */ /* 0x004fca0000004100 */
        /* <DEDUP_REMOVED lines=15> */
.L_x_968:
[----:B-1----:R-:W-:-:S05]  /*3520*/  HADD2 R0, R5, R4.H0_H0 ;  /* 0x2000000405007230 */ /* 0x002fca0000000000 */
[----:B------:R-:W-:-:S06]  /*3530*/  PRMT R0, R5, R7, R0 ;  /* 0x0000000705007216 */ /* 0x000fcc0000000000 */
[----:B------:R-:W0:Y:S02]  /*3540*/  ATOM.E.CAS.STRONG.GPU PT, R0, [R2], R5, R0 ;  /* 0x000000050200738b */ /* 0x000e2400001ee100 */
[----:B0-----:R-:W-:Y:S01]  /*3550*/  ISETP.NE.U32.AND P1, PT, R0, R5, PT ;  /* 0x000000050000720c */ /* 0x001fe20003f25070 */
[----:B------:R-:W-:-:S12]  /*3560*/  IMAD.MOV.U32 R5, RZ, RZ, R0 ;  /* 0x000000ffff057224 */ /* 0x000fd800078e0000 */
[----:B------:R-:W-:Y:S05]  /*3570*/  @P1 BRA `(.L_x_968) ;  /* 0xffffffa000001947 */ /* 0x000fea000383ffff */
.L_x_952:
[----:B------:R-:W-:Y:S05]  /*3580*/  BSYNC B1 ;  /* 0x0000000000017941 */ /* 0x000fea0003800000 */
.L_x_951:
[----:B------:R-:W-:-:S04]  /*3590*/  IADD3 R8, R8, 0x1, RZ ;  /* 0x0000000108087810 */ /* 0x000fc80007ffe0ff */
[----:B------:R-:W-:-:S13]  /*35a0*/  ISETP.GE.AND P1, PT, R8, R25, PT ;  /* 0x000000190800720c */ /* 0x000fda0003f26270 */
[----:B------:R-:W-:Y:S01]  /*35b0*/  @P1 CALL.REL.NOINC `(.L_x_950) ;  /* 0x0000001000001944 */ /* 0x000fe20003c00000 */
[----:B------:R-:W-:Y:S05]  /*35c0*/  BRA `(.L_x_969) ;  /* 0xffffed2000007947 */ /* 0x000fea000383ffff */
.L_x_950:
[----:B------:R-:W-:Y:S05]  /*35d0*/  BSYNC B2 ;  /* 0x0000000000027941 */ /* 0x000fea0003800000 */
.L_x_949:
[----:B------:R-:W-:-:S04]  /*35e0*/  IADD3 R14, R14, c[0x0][0x14], RZ ;  /* 0x000005000e0e7a10 */ /* 0x000fc80007ffe0ff */
[----:B------:R-:W-:-:S13]  /*35f0*/  ISETP.GE.AND P1, PT, R14, UR4, PT ;  /* 0x000000040e007c0c */ /* 0x000fda000bf26270 */
[----:B------:R-:W-:Y:S01]  /*3600*/  @P1 CALL.REL.NOINC `(.L_x_970) ;  /* 0x0000001000001944 */ /* 0x000fe20003c00000 */
[----:B------:R-:W-:Y:S05]  /*3610*/  BRA `(.L_x_971) ;  /* 0xffffe99000007947 */ /* 0x000fea000383ffff */
.L_x_970:
[----:B------:R-:W-:Y:S05]  /*3620*/  EXIT ;  /* 0x000000000000794d */ /* 0x000fea0003800000 */
.L_x_904:
        /* <DEDUP_REMOVED lines=13> */
[C---:B------:R-:W-:Y:S01]  /*3700*/  IMAD R11, R3.reuse, c[0x0][0x1ec], R6 ;  /* 0x00007b00030b7a24 */ /* 0x040fe200078e0206 */
[----:B------:R-:W-:Y:S01]  /*3710*/  SHF.R.S32.HI R6, RZ, 0x1f, R20 ;  /* 0x0000001fff067819 */ /* 0x000fe20000011414 */
[----:B------:R-:W-:-:S02]  /*3720*/  IMAD R5, R3, c[0x0][0x1a4], R2 ;  /* 0x0000690003057a24 */ /* 0x000fc400078e0202 */
[----:B------:R-:W-:-:S04]  /*3730*/  IMAD.WIDE.U32 R2, R3, c[0x0][0x1a0], RZ ;  /* 0x0000680003027a25 */ /* 0x000fc800078e00ff */
        /* <DEDUP_REMOVED lines=10> */
[----:B------:R-:W-:Y:S02]  /*37e0*/  IMAD.MOV.U32 R6, RZ, RZ, RZ ;  /* 0x000000ffff067224 */ /* 0x000fe400078e00ff */
[----:B------:R-:W-:Y:S01]  /*37f0*/  IMAD.WIDE.U32 R20, R20, c[0x0][0x1a8], R8 ;  /* 0x00006a0014147a25 */ /* 0x000fe200078e0008 */
[----:B------:R-:W0:Y:S03]  /*3800*/  F2I.FTZ.U32.TRUNC.NTZ R7, R7 ;  /* 0x0000000700077305 */ /* 0x000e26000021f000 */
[----:B------:R-:W-:Y:S02]  /*3810*/  IMAD.U32 R11, RZ, RZ, UR4 ;  /* 0x00000004ff0b7e24 */ /* 0x000fe4000f8e00ff */
[----:B------:R-:W-:Y:S02]  /*3820*/  IMAD.IADD R9, R3, 0x1, R15 ;  /* 0x0000000103097824 */ /* 0x000fe400078e020f */
[----:B0-----:R-:W-:-:S04]  /*3830*/  IMAD.MOV R17, RZ, RZ, -R7 ;  /* 0x000000ffff117224 */ /* 0x001fc800078e0a07 */
[----:B------:R-:W-:-:S04]  /*3840*/  IMAD R5, R17, R4, RZ ;  /* 0x0000000411057224 */ /* 0x000fc800078e02ff */
[----:B------:R-:W-:Y:S01]  /*3850*/  IMAD.HI.U32 R5, R7, R5, R6 ;  /* 0x0000000507057227 */ /* 0x000fe200078e0006 */
[----:B------:R-:W-:-:S03]  /*3860*/  LOP3.LUT R6, RZ, c[0x0][0x178], RZ, 0x33, !PT ;  /* 0x00005e00ff067a12 */ /* 0x000fc600078e33ff */
[----:B------:R-:W-:Y:S02]  /*3870*/  IMAD.IADD R7, R21, 0x1, R13 ;  /* 0x0000000115077824 */ /* 0x000fe400078e020d */
.L_x_972:
        /* <DEDUP_REMOVED lines=48> */
        .weak           $__internal_11_$__cuda_sm20_dblrcp_rn_slowpath_v3
        .type           $__internal_11_$__cuda_sm20_dblrcp_rn_slowpath_v3,@function
        .size           $__internal_11_$__cuda_sm20_dblrcp_rn_slowpath_v3,(.L_x_1753 - $__internal_11_$__cuda_sm20_dblrcp_rn_slowpath_v3)
$__internal_11_$__cuda_sm20_dblrcp_rn_slowpath_v3:
        /* <DEDUP_REMOVED lines=25> */
.L_x_976:
        /* <DEDUP_REMOVED lines=10> */
.L_x_974:
[----:B------:R-:W-:Y:S01]  /*3db0*/  LOP3.LUT R13, R9, 0x80000, RZ, 0xfc, !PT ;  /* 0x00080000090d7812 */ /* 0x000fe200078efcff */
[----:B------:R-:W-:Y:S02]  /*3dc0*/  IMAD.MOV.U32 R12, RZ, RZ, R8 ;  /* 0x000000ffff0c7224 */ /* 0x000fe400078e0008 */
.L_x_975:
[----:B------:R-:W-:Y:S05]  /*3dd0*/  BSYNC B1 ;  /* 0x0000000000017941 */ /* 0x000fea0003800000 */
.L_x_973:
[----:B0-----:R-:W-:Y:S02]  /*3de0*/  IMAD.MOV.U32 R8, RZ, RZ, R0 ;  /* 0x000000ffff087224 */ /* 0x001fe400078e0000 */
[----:B------:R-:W-:-:S04]  /*3df0*/  IMAD.MOV.U32 R9, RZ, RZ, 0x0 ;  /* 0x00000000ff097424 */ /* 0x000fc800078e00ff */
[----:B------:R-:W-:Y:S05]  /*3e00*/  RET.REL.NODEC R8 `(_ZN2at6native54_GLOBAL__N__aa9a477a_21_UpSampleBilinear2d_cu_607db5e336upsample_gen2d_aa_backward_out_frameIN3c104HalfEfNS0_18upsample_antialias21BilinearFilterFunctorEEEvT0_S7_NS_27GenericPackedTensorAccessorIT_Lm4ENS_16DefaultPtrTraitsElEENS8_IKS9_Lm4ESA_lEERKT1_) ;  /* 0xffffc1f008007950 */ /* 0x000fea0003c3ffff */
.L_x_977:
        /* <DEDUP_REMOVED lines=15> */
.L_x_1753:


//--------------------- .text._ZN2at6native54_GLOBAL__N__aa9a477a_21_UpSampleBilinear2d_cu_607db5e336upsample_gen2d_aa_backward_out_frameIffNS0_18upsample_antialias21BilinearFilterFunctorEEEvT0_S5_NS_27GenericPackedTensorAccessorIT_Lm4ENS_16DefaultPtrTraitsElEENS6_IKS7_Lm4ES8_lEERKT1_ --------------------------
	.section	.text._ZN2at6native54_GLOBAL__N__aa9a477a_21_UpSampleBilinear2d_cu_607db5e336upsample_gen2d_aa_backward_out_frameIffNS0_18upsample_antialias21BilinearFilterFunctorEEEvT0_S5_NS_27GenericPackedTensorAccessorIT_Lm4ENS_16DefaultPtrTraitsElEENS6_IKS7_Lm4ES8_lEERKT1_,"ax",@progbits
	.sectioninfo	@"SHI_REGISTERS=40"
	.align	128
.text._ZN2at6native54_GLOBAL__N__aa9a477a_21_UpSampleBilinear2d_cu_607db5e336upsample_gen2d_aa_backward_out_frameIffNS0_18upsample_antialias21BilinearFilterFunctorEEEvT0_S5_NS_27GenericPackedTensorAccessorIT_Lm4ENS_16DefaultPtrTraitsElEENS6_IKS7_Lm4ES8_lEERKT1_:
        .type           _ZN2at6native54_GLOBAL__N__aa9a477a_21_UpSampleBilinear2d_cu_607db5e336upsample_gen2d_aa_backward_out_frameIffNS0_18upsample_antialias21BilinearFilterFunctorEEEvT0_S5_NS_27GenericPackedTensorAccessorIT_Lm4ENS_16DefaultPtrTraitsElEENS6_IKS7_Lm4ES8_lEERKT1_,@function
        .size           _ZN2at6native54_GLOBAL__N__aa9a477a_21_UpSampleBilinear2d_cu_607db5e336upsample_gen2d_aa_backward_out_frameIffNS0_18upsample_antialias21BilinearFilterFunctorEEEvT0_S5_NS_27GenericPackedTensorAccessorIT_Lm4ENS_16DefaultPtrTraitsElEENS6_IKS7_Lm4ES8_lEERKT1_,(.L_x_1755 - _ZN2at6native54_GLOBAL__N__aa9a477a_21_UpSampleBilinear2d_cu_607db5e336upsample_gen2d_aa_backward_out_frameIffNS0_18upsample_antialias21BilinearFilterFunctorEEEvT0_S5_NS_27GenericPackedTensorAccessorIT_Lm4ENS_16DefaultPtrTraitsElEENS6_IKS7_Lm4ES8_lEERKT1_)
        .other          _ZN2at6native54_GLOBAL__N__aa9a477a_21_UpSampleBilinear2d_cu_607db5e336upsample_gen2d_aa_backward_out_frameIffNS0_18upsample_antialias21BilinearFilterFunctorEEEvT0_S5_NS_27GenericPackedTensorAccessorIT_Lm4ENS_16DefaultPtrTraitsElEENS6_IKS7_Lm4ES8_lEERKT1_,@"STO_CUDA_ENTRY STV_DEFAULT"
_ZN2at6native54_GLOBAL__N__aa9a477a_21_UpSampleBilinear2d_cu_607db5e336upsample_gen2d_aa_backward_out_frameIffNS0_18upsample_antialias21BilinearFilterFunctorEEEvT0_S5_NS_27GenericPackedTensorAccessorIT_Lm4ENS_16DefaultPtrTraitsElEENS6_IKS7_Lm4ES8_lEERKT1_:
        /* <DEDUP_REMOVED lines=25> */
[----:B------:R-:W-:Y:S02]  /*0190*/  FFMA.FTZ R6, R10, c[0x0][0x160], -R3 ;  /* 0x000058000a067a23 */ /* 0x000fe40000010803 */
[----:B-1----:R-:W-:-:S05]  /*01a0*/  FADD.FTZ R24, R24, 0.5 ;  /* 0x3f00000018187421 */ /* 0x002fca0000010000 */
[----:B------:R1:W3:Y:S01]  /*01b0*/  F2I.FTZ.CEIL.NTZ R12, R5 ;  /* 0x00000005000c7305 */ /* 0x0002e2000021b100 */
[----:B0-----:R-:W-:Y:S02]  /*01c0*/  FFMA.FTZ R3, R10, c[0x0][0x160], R3 ;  /* 0x000058000a037a23 */ /* 0x001fe40000010003 */
[C-C-:B------:R-:W-:Y:S02]  /*01d0*/  FFMA.FTZ R0, R24.reuse, c[0x0][0x164], -R5.reuse ;  /* 0x0000590018007a23 */ /* 0x140fe40000010805 */
[----:B------:R-:W-:Y:S02]  /*01e0*/  FFMA.FTZ R4, R24, c[0x0][0x164], R5 ;  /* 0x0000590018047a23 */ /* 0x000fe40000010005 */
[----:B------:R-:W-:Y:S01]  /*01f0*/  FADD.FTZ R6, R6, 0.5 ;  /* 0x3f00000006067421 */ /* 0x000fe20000010000 */
[----:B--2---:R-:W-:Y:S01]  /*0200*/  SHF.L.U32 R11, R11, 0x1, RZ ;  /* 0x000000010b0b7819 */ /* 0x004fe200000006ff */
[----:B-1----:R-:W-:Y:S02]  /*0210*/  FADD.FTZ R5, R3, 0.5 ;  /* 0x3f00000003057421 */ /* 0x002fe40000010000 */
[----:B------:R-:W-:-:S02]  /*0220*/  FADD.FTZ R0, R0, 0.5 ;  /* 0x3f00000000007421 */ /* 0x000fc40000010000 */
[----:B------:R-:W-:Y:S01]  /*0230*/  FADD.FTZ R4, R4, 0.5 ;  /* 0x3f00000004047421 */ /* 0x000fe20000010000 */
[----:B------:R-:W-:Y:S01]  /*0240*/  F2I.FTZ.TRUNC.NTZ R6, R6 ;  /* 0x0000000600067305 */ /* 0x000fe2000021f100 */
[----:B---3--:R-:W-:-:S07]  /*0250*/  IMAD.SHL.U32 R12, R12, 0x2, RZ ;  /* 0x000000020c0c7824 */ /* 0x008fce00078e00ff */
[----:B------:R0:W1:Y:S08]  /*0260*/  F2I.FTZ.TRUNC.NTZ R2, R0 ;  /* 0x0000000000027305 */ /* 0x000070000021f100 */
[----:B------:R2:W3:Y:S01]  /*0270*/  F2I.FTZ.TRUNC.NTZ R13, R4 ;  /* 0x00000004000d7305 */ /* 0x0004e2000021f100 */
[----:B0-----:R-:W-:-:S05]  /*0280*/  IADD3 R0, R11, 0x1, RZ ;  /* 0x000000010b007810 */ /* 0x001fca0007ffe0ff */
[----:B------:R-:W-:Y:S02]  /*0290*/  IMAD R3, R0, R14, RZ ;  /* 0x0000000e00037224 */ /* 0x000fe400078e02ff */
[----:B------:R-:W0:Y:S01]  /*02a0*/  F2I.FTZ.TRUNC.NTZ R5, R5 ;  /* 0x0000000500057305 */ /* 0x000e22000021f100 */
[----:B--2---:R-:W-:Y:S02]  /*02b0*/  IADD3 R4, R12, 0x1, RZ ;  /* 0x000000010c047810 */ /* 0x004fe40007ffe0ff */
[----:B-1----:R-:W-:Y:S02]  /*02c0*/  IMNMX R0, RZ, R2, !PT ;  /* 0x00000002ff007217 */ /* 0x002fe40007800200 */
[----:B------:R-:W-:Y:S01]  /*02d0*/  IMNMX R2, RZ, R6, !PT ;  /* 0x00000006ff027217 */ /* 0x000fe20007800200 */
[C---:B------:R-:W-:Y:S01]  /*02e0*/  IMAD R3, R4.reuse, c[0x0][0x0], R3 ;  /* 0x0000000004037a24 */ /* 0x040fe200078e0203 */
[----:B---3--:R-:W-:Y:S01]  /*02f0*/  IMNMX R13, R13, c[0x0][0x188], PT ;  /* 0x000062000d0d7a17 */ /* 0x008fe20003800200 */
[----:B------:R-:W-:Y:S01]  /*0300*/  IMAD R4, R4, R7, RZ ;  /* 0x0000000704047224 */ /* 0x000fe200078e02ff */
[----:B0-----:R-:W-:-:S03]  /*0310*/  IMNMX R17, R5, c[0x0][0x180], PT ;  /* 0x0000600005117a17 */ /* 0x001fc60003800200 */
[----:B------:R-:W-:Y:S02]  /*0320*/  IMAD.IADD R5, R13, 0x1, -R0 ;  /* 0x000000010d057824 */ /* 0x000fe400078e0a00 */
        /* <DEDUP_REMOVED lines=19> */
[----:B------:R-:W-:Y:S01]  /*0460*/  IMAD.MOV.U32 R15, RZ, RZ, R23 ;  /* 0x000000ffff0f7224 */ /* 0x000fe200078e0017 */
[----:B------:R-:W-:Y:S02]  /*0470*/  MOV R14, R22 ;  /* 0x00000016000e7202 */ /* 0x000fe40000000f00 */
[----:B------:R-:W-:Y:S02]  /*0480*/  IADD3 R23, R8, -0x100000, RZ ;  /* 0xfff0000008177810 */ /* 0x000fe40007ffe0ff */
[----:B------:R-:W-:Y:S02]  /*0490*/  MOV R8, 0x4b0 ;  /* 0x000004b000087802 */ /* 0x000fe40000000f00 */
[----:B01----:R-:W-:Y:S05]  /*04a0*/  CALL.REL.NOINC `($__internal_12_$__cuda_sm20_dblrcp_rn_slowpath_v3) ;  /* 0x000029b000007944 */ /* 0x003fea0003c00000 */
[----:B-1----:R-:W-:Y:S02]  /*04b0*/  IMAD.MOV.U32 R18, RZ, RZ, R20 ;  /* 0x000000ffff127224 */ /* 0x002fe400078e0014 */
[----:B------:R-:W-:-:S05]  /*04c0*/  IMAD.MOV.U32 R19, RZ, RZ, R21 ;  /* 0x000000ffff137224 */ /* 0x000fca00078e0015 */
.L_x_982:
[----:B-1----:R-:W1:Y:S01]  /*04d0*/  F2F.F32.F64 R14, R18 ;  /* 0x00000012000e7310 */ /* 0x002e620000301000 */
[----:B------:R-:W1:-:S14]  /*04e0*/  DSETP.GEU.AND P0, PT, |R18|, c[0x2][0x0], PT ;  /* 0x008000001200762a */ /* 0x000e5c0003f0e200 */
[----:B-1----:R-:W-:Y:S02]  /*04f0*/  @!P0 FMUL R14, R14, 1.175494350822287508e-38 ;  /* 0x008000000e0e8820 */ /* 0x002fe40000400000 */
.L_x_981:
        /* <DEDUP_REMOVED lines=8> */
[----:B------:R-:W-:Y:S02]  /*0580*/  ISETP.NE.AND P1, PT, R8, RZ, PT ;  /* 0x000000ff0800720c */ /* 0x000fe40003f25270 */
[----:B------:R-:W-:Y:S01]  /*0590*/  ISETP.GE.U32.AND P2, PT, R15, 0x3, PT ;  /* 0x000000030f00780c */ /* 0x000fe20003f46070 */
[----:B------:R-:W-:Y:S01]  /*05a0*/  IMAD.MOV.U32 R15, RZ, RZ, RZ ;  /* 0x000000ffff0f7224 */ /* 0x000fe200078e00ff */
[----:B------:R-:W-:-:S11]  /*05b0*/  MOV R19, RZ ;  /* 0x000000ff00137202 */ /* 0x000fd60000000f00 */
[----:B------:R-:W-:Y:S05]  /*05c0*/  @!P2 BRA `(.L_x_986) ;  /* 0x000003700000a947 */ /* 0x000fea0003800000 */
[----:B------:R-:W-:Y:S02]  /*05d0*/  IMAD.IADD R18, R5, 0x1, -R8 ;  /* 0x0000000105127824 */ /* 0x000fe400078e0a08 */
[----:B------:R-:W-:Y:S02]  /*05e0*/  IMAD.MOV.U32 R19, RZ, RZ, RZ ;  /* 0x000000ffff137224 */ /* 0x000fe400078e00ff */
[----:B------:R-:W-:-:S05]  /*05f0*/  IMAD.MOV.U32 R15, RZ, RZ, RZ ;  /* 0x000000ffff0f7224 */ /* 0x000fca00078e00ff */
.L_x_987:
        /* <DEDUP_REMOVED lines=29> */
[----:B------:R-:W-:Y:S01]  /*07d0*/  @!P3 FADD.FTZ R27, -R27, -RZ ;  /* 0x800000ff1b1bb221 */ /* 0x000fe20000010100 */
[C---:B------:R-:W-:Y:S01]  /*07e0*/  FSETP.GEU.FTZ.AND P3, PT, R25.reuse, 1, PT ;  /* 0x3f8000001900780b */ /* 0x040fe20003f7e000 */
[----:B------:R-:W-:Y:S02]  /*07f0*/  FADD.FTZ R25, -R25, 1 ;  /* 0x3f80000019197421 */ /* 0x000fe40000010100 */
[----:B------:R-:W-:Y:S02]  /*0800*/  FADD.FTZ R19, R20, R19 ;  /* 0x0000001314137221 */ /* 0x000fe40000010000 */
[----:B------:R-:W-:Y:S01]  /*0810*/  @!P5 FADD.FTZ R23, -R23, -RZ ;  /* 0x800000ff1717d221 */ /* 0x000fe20000010100 */
[C---:B------:R-:W-:Y:S01]  /*0820*/  FSETP.GEU.FTZ.AND P5, PT, R27.reuse, 1, PT ;  /* 0x3f8000001b00780b */ /* 0x040fe20003fbe000 */
[----:B------:R-:W-:Y:S01]  /*0830*/  FADD.FTZ R27, -R27, 1 ;  /* 0x3f8000001b1b7421 */ /* 0x000fe20000010100 */
[----:B------:R-:W-:Y:S01]  /*0840*/  FSEL R26, R25, RZ, !P3 ;  /* 0x000000ff191a7208 */ /* 0x000fe20005800000 */
[C---:B------:R-:W-:Y:S01]  /*0850*/  FADD.FTZ R22, -R23.reuse, 1 ;  /* 0x3f80000017167421 */ /* 0x040fe20000010100 */
[----:B------:R-:W-:-:S02]  /*0860*/  FSETP.GEU.FTZ.AND P2, PT, R23, 1, PT ;  /* 0x3f8000001700780b */ /* 0x000fc40003f5e000 */
[----:B------:R-:W-:Y:S02]  /*0870*/  IADD3 R23, R4, R15, RZ ;  /* 0x0000000f04177210 */ /* 0x000fe40007ffe0ff */
[----:B------:R-:W-:Y:S02]  /*0880*/  FSEL R22, R22, RZ, !P2 ;  /* 0x000000ff16167208 */ /* 0x000fe40005000000 */
[----:B------:R-:W-:Y:S01]  /*0890*/  FSEL R28, R27, RZ, !P5 ;  /* 0x000000ff1b1c7208 */ /* 0x000fe20006800000 */
[----:B------:R0:W-:Y:S01]  /*08a0*/  STS [R23.X4], R20 ;  /* 0x0000001417007388 */ /* 0x0001e20000004800 */
[----:B------:R-:W-:Y:S01]  /*08b0*/  ISETP.NE.AND P2, PT, R18, RZ, PT ;  /* 0x000000ff1200720c */ /* 0x000fe20003f45270 */
[----:B------:R-:W-:Y:S01]  /*08c0*/  FADD.FTZ R19, R19, R22 ;  /* 0x0000001613137221 */ /* 0x000fe20000010000 */
[----:B------:R-:W-:Y:S01]  /*08d0*/  IADD3 R15, R15, 0x4, RZ ;  /* 0x000000040f0f7810 */ /* 0x000fe20007ffe0ff */
[----:B------:R0:W-:Y:S02]  /*08e0*/  STS [R23.X4+0x4], R22 ;  /* 0x0000041617007388 */ /* 0x0001e40000004800 */
[----:B------:R-:W-:-:S02]  /*08f0*/  FADD.FTZ R19, R19, R26 ;  /* 0x0000001a13137221 */ /* 0x000fc40000010000 */
[----:B------:R0:W-:Y:S02]  /*0900*/  STS [R23.X4+0x8], R26 ;  /* 0x0000081a17007388 */ /* 0x0001e40000004800 */
[----:B------:R-:W-:Y:S02]  /*0910*/  FADD.FTZ R19, R19, R28 ;  /* 0x0000001c13137221 */ /* 0x000fe40000010000 */
[----:B------:R0:W-:Y:S02]  /*0920*/  STS [R23.X4+0xc], R28 ;  /* 0x00000c1c17007388 */ /* 0x0001e40000004800 */
[----:B------:R-:W-:Y:S05]  /*0930*/  @P2 BRA `(.L_x_987) ;  /* 0xfffffcc000002947 */ /* 0x000fea000383ffff */
.L_x_986:
[----:B------:R-:W-:Y:S05]  /*0940*/  BSYNC B2 ;  /* 0x0000000000027941 */ /* 0x000fea0003800000 */
.L_x_985:
[----:B------:R-:W-:Y:S05]  /*0950*/  @!P1 BRA `(.L_x_984) ;  /* 0x0000010000009947 */ /* 0x000fea0003800000 */
.L_x_988:
[----:B0-----:R-:W0:Y:S01]  /*0960*/  I2F R21, R15 ;  /* 0x0000000f00157306 */ /* 0x001e220000201400 */
[----:B------:R-:W-:Y:S01]  /*0970*/  IADD3 R8, R8, -0x1, RZ ;  /* 0xffffffff08087810 */ /* 0x000fe20007ffe0ff */
[----:B0-----:R-:W-:-:S04]  /*0980*/  FADD.FTZ R21, R24, R21 ;  /* 0x0000001518157221 */ /* 0x001fc80000010000 */
[----:B------:R-:W-:-:S04]  /*0990*/  FADD.FTZ R21, R21, 0.5 ;  /* 0x3f00000015157421 */ /* 0x000fc80000010000 */
[----:B------:R-:W-:-:S05]  /*09a0*/  FMUL.FTZ R21, R21, R14 ;  /* 0x0000000e15157220 */ /* 0x000fca0000410000 */
[----:B------:R-:W-:-:S13]  /*09b0*/  FSETP.GEU.FTZ.AND P1, PT, R21, RZ, PT ;  /* 0x000000ff1500720b */ /* 0x000fda0003f3e000 */
[----:B------:R-:W-:-:S04]  /*09c0*/  @!P1 FADD.FTZ R21, -R21, -RZ ;  /* 0x800000ff15159221 */ /* 0x000fc80000010100 */
[C---:B------:R-:W-:Y:S01]  /*09d0*/  FADD.FTZ R18, -R21.reuse, 1 ;  /* 0x3f80000015127421 */ /* 0x040fe20000010100 */
[----:B------:R-:W-:Y:S01]  /*09e0*/  FSETP.GEU.FTZ.AND P1, PT, R21, 1, PT ;  /* 0x3f8000001500780b */ /* 0x000fe20003f3e000 */
[----:B------:R-:W-:Y:S01]  /*09f0*/  IMAD.IADD R21, R4, 0x1, R15 ;  /* 0x0000000104157824 */ /* 0x000fe200078e020f */
[----:B------:R-:W-:Y:S02]  /*0a00*/  IADD3 R15, R15, 0x1, RZ ;  /* 0x000000010f0f7810 */ /* 0x000fe40007ffe0ff */
[----:B------:R-:W-:Y:S02]  /*0a10*/  FSEL R18, R18, RZ, !P1 ;  /* 0x000000ff12127208 */ /* 0x000fe40004800000 */
[----:B------:R-:W-:-:S03]  /*0a20*/  ISETP.NE.AND P1, PT, R8, RZ, PT ;  /* 0x000000ff0800720c */ /* 0x000fc60003f25270 */
[----:B------:R0:W-:Y:S01]  /*0a30*/  STS [R21.X4], R18 ;  /* 0x0000001215007388 */ /* 0x0001e20000004800 */
[----:B------:R-:W-:-:S09]  /*0a40*/  FADD.FTZ R19, R18, R19 ;  /* 0x0000001312137221 */ /* 0x000fd20000010000 */
[----:B0-----:R-:W-:Y:S05]  /*0a50*/  @P1 BRA `(.L_x_988) ;  /* 0xffffff0000001947 */ /* 0x001fea000383ffff */
.L_x_984:
[----:B------:R-:W-:Y:S05]  /*0a60*/  BSYNC B1 ;  /* 0x0000000000017941 */ /* 0x000fea0003800000 */
.L_x_983:
        /* <DEDUP_REMOVED lines=11> */
[----:B------:R-:W-:Y:S01]  /*0b20*/  FSETP.NEU.FTZ.AND P0, PT, R19, RZ, PT ;  /* 0x000000ff1300720b */ /* 0x000fe20003f1d000 */
[----:B0-----:R-:W-:-:S07]  /*0b30*/  IMAD.IADD R26, R5, 0x1, -R8 ;  /* 0x00000001051a7824 */ /* 0x001fce00078e0a08 */
.L_x_995:
        /* <DEDUP_REMOVED lines=18> */
.L_x_994:
[----:B------:R-:W-:Y:S05]  /*0c60*/  BSYNC B3 ;  /* 0x0000000000037941 */ /* 0x000fea0003800000 */
.L_x_993:
[----:B------:R-:W-:Y:S01]  /*0c70*/  IADD3 R15, R15, 0x4, RZ ;  /* 0x000000040f0f7810 */ /* 0x000fe20007ffe0ff */
[----:B------:R-:W-:Y:S05]  /*0c80*/  @P1 BRA `(.L_x_995) ;  /* 0xfffffeb000001947 */ /* 0x000fea000383ffff */
.L_x_992:
[----:B------:R-:W-:Y:S05]  /*0c90*/  BSYNC B2 ;  /* 0x0000000000027941 */ /* 0x000fea0003800000 */
.L_x_991:
[----:B------:R-:W-:-:S13]  /*0ca0*/  ISETP.NE.AND P0, PT, R8, RZ, PT ;  /* 0x000000ff0800720c */ /* 0x000fda0003f05270 */
[----:B------:R-:W-:Y:S05]  /*0cb0*/  @!P0 BRA `(.L_x_990) ;  /* 0x000000a000008947 */ /* 0x000fea0003800000 */
[----:B------:R-:W-:-:S13]  /*0cc0*/  FSETP.NEU.FTZ.AND P1, PT, R19, RZ, PT ;  /* 0x000000ff1300720b */ /* 0x000fda0003f3d000 */
[----:B0-----:R0:W1:Y:S02]  /*0cd0*/  @P1 MUFU.RCP R21, R19 ;  /* 0x0000001300151308 */ /* 0x0010640000001000 */
.L_x_996:
[----:B0-----:R-:W-:Y:S01]  /*0ce0*/  @P1 IMAD.IADD R14, R4, 0x1, R15 ;  /* 0x00000001040e1824 */ /* 0x001fe200078e020f */
[----:B------:R-:W-:Y:S02]  /*0cf0*/  IADD3 R8, R8, -0x1, RZ ;  /* 0xffffffff08087810 */ /* 0x000fe40007ffe0ff */
[----:B------:R-:W-:Y:S02]  /*0d00*/  IADD3 R15, R15, 0x1, RZ ;  /* 0x000000010f0f7810 */ /* 0x000fe40007ffe0ff */
[----:B------:R-:W2:Y:S01]  /*0d10*/  @P1 LDS R18, [R14.X4] ;  /* 0x000000000e121984 */ /* 0x000ea20000004800 */
[----:B------:R-:W-:Y:S01]  /*0d20*/  ISETP.NE.AND P0, PT, R8, RZ, PT ;  /* 0x000000ff0800720c */ /* 0x000fe20003f05270 */
[----:B012---:R-:W-:-:S05]  /*0d30*/  @P1 FMUL.FTZ R19, R18, R21 ;  /* 0x0000001512131220 */ /* 0x007fca0000410000 */
[----:B------:R0:W-:Y:S07]  /*0d40*/  @P1 STS [R14.X4], R19 ;  /* 0x000000130e001388 */ /* 0x0001ee0000004800 */
[----:B------:R-:W-:Y:S05]  /*0d50*/  @P0 BRA `(.L_x_996) ;  /* 0xffffff8000000947 */ /* 0x000fea000383ffff */
.L_x_990:
[----:B------:R-:W-:Y:S05]  /*0d60*/  BSYNC B1 ;  /* 0x0000000000017941 */ /* 0x000fea0003800000 */
.L_x_989:
        /* <DEDUP_REMOVED lines=8> */
.L_x_999:
[----:B------:R-:W-:Y:S02]  /*0df0*/  IADD3 R14, R4, R15, RZ ;  /* 0x0000000f040e7210 */ /* 0x000fe40007ffe0ff */
[----:B------:R-:W-:Y:S02]  /*0e00*/  IADD3 R8, R8, -0x1, RZ ;  /* 0xffffffff08087810 */ /* 0x000fe40007ffe0ff */
[----:B------:R-:W-:Y:S01]  /*0e10*/  IADD3 R15, R15, 0x1, RZ ;  /* 0x000000010f0f7810 */ /* 0x000fe20007ffe0ff */
[----:B------:R0:W-:Y:S01]  /*0e20*/  STS [R14.X4], RZ ;  /* 0x000000ff0e007388 */ /* 0x0001e20000004800 */
[----:B------:R-:W-:-:S13]  /*0e30*/  ISETP.NE.AND P0, PT, R8, RZ, PT ;  /* 0x000000ff0800720c */ /* 0x000fda0003f05270 */
[----:B0-----:R-:W-:Y:S05]  /*0e40*/  @P0 BRA `(.L_x_999) ;  /* 0xffffffa000000947 */ /* 0x001fea000383ffff */
.L_x_998:
[----:B------:R-:W-:Y:S05]  /*0e50*/  BSYNC B1 ;  /* 0x0000000000017941 */ /* 0x000fea0003800000 */
.L_x_997:
[----:B------:R-:W-:Y:S05]  /*0e60*/  @!P1 BRA `(.L_x_980) ;  /* 0x0000009000009947 */ /* 0x000fea0003800000 */
.L_x_1000:
        /* <DEDUP_REMOVED lines=9> */
.L_x_980:
[----:B------:R-:W-:Y:S05]  /*0f00*/  BSYNC B0 ;  /* 0x0000000000007941 */ /* 0x000fea0003800000 */
.L_x_979:
        /* <DEDUP_REMOVED lines=20> */
[----:B------:R-:W-:Y:S02]  /*1050*/  LOP3.LUT R7, R15, 0x7fffffff, RZ, 0xc0, !PT ;  /* 0x7fffffff0f077812 */ /* 0x000fe400078ec0ff */
[----:B------:R-:W-:Y:S02]  /*1060*/  MOV R8, 0x1090 ;  /* 0x0000109000087802 */ /* 0x000fe40000000f00 */
[----:B0-----:R-:W-:Y:S02]  /*1070*/  IADD3 R23, R7, -0x100000, RZ ;  /* 0xfff0000007177810 */ /* 0x001fe40007ffe0ff */
[----:B-1----:R-:W-:Y:S05]  /*1080*/  CALL.REL.NOINC `($__internal_12_$__cuda_sm20_dblrcp_rn_slowpath_v3) ;  /* 0x00001dd000007944 */ /* 0x002fea0003c00000 */
.L_x_1004:
[----:B-1----:R-:W1:Y:S01]  /*1090*/  F2F.F32.F64 R7, R20 ;  /* 0x0000001400077310 */ /* 0x002e620000301000 */
[----:B------:R-:W1:-:S14]  /*10a0*/  DSETP.GEU.AND P0, PT, |R20|, c[0x2][0x0], PT ;  /* 0x008000001400762a */ /* 0x000e5c0003f0e200 */
[----:B-1----:R-:W-:Y:S02]  /*10b0*/  @!P0 FMUL R7, R7, 1.175494350822287508e-38 ;  /* 0x0080000007078820 */ /* 0x002fe40000400000 */
.L_x_1003:
[----:B------:R-:W-:Y:S01]  /*10c0*/  ISETP.GE.AND P0, PT, R6, 0x1, PT ;  /* 0x000000010600780c */ /* 0x000fe20003f06270 */
[----:B------:R-:W-:Y:S01]  /*10d0*/  BSSY B1, `(.L_x_1005) ;  /* 0x0000055000017945 */ /* 0x000fe20003800000 */
[----:B------:R-:W-:-:S11]  /*10e0*/  MOV R14, RZ ;  /* 0x000000ff000e7202 */ /* 0x000fd60000000f00 */
        /* <DEDUP_REMOVED lines=10> */
[----:B------:R-:W-:Y:S01]  /*1190*/  IMAD.IADD R12, R6, 0x1, -R15 ;  /* 0x00000001060c7824 */ /* 0x000fe200078e0a0f */
[----:B------:R-:W-:Y:S01]  /*11a0*/  MOV R14, RZ ;  /* 0x000000ff000e7202 */ /* 0x000fe20000000f00 */
[----:B------:R-:W-:-:S05]  /*11b0*/  IMAD.MOV.U32 R8, RZ, RZ, RZ ;  /* 0x000000ffff087224 */ /* 0x000fca00078e00ff */
.L_x_1009:
[C---:B0-----:R-:W-:Y:S01]  /*11c0*/  IADD3 R25, R8.reuse, 0x3, RZ ;  /* 0x0000000308197810 */ /* 0x041fe20007ffe0ff */
[----:B------:R-:W1:Y:S01]  /*11d0*/  I2F R19, R8 ;  /* 0x0000000800137306 */ /* 0x000e620000201400 */
[C---:B0-----:R-:W-:Y:S02]  /*11e0*/  IADD3 R22, R8.reuse, 0x2, RZ ;  /* 0x0000000208167810 */ /* 0x041fe40007ffe0ff */
[----:B------:R-:W-:Y:S02]  /*11f0*/  IADD3 R20, R8, 0x1, RZ ;  /* 0x0000000108147810 */ /* 0x000fe40007ffe0ff */
[----:B------:R-:W-:-:S03]  /*1200*/  IADD3 R12, R12, -0x4, RZ ;  /* 0xfffffffc0c0c7810 */ /* 0x000fc60007ffe0ff */
[----:B------:R-:W0:Y:S08]  /*1210*/  I2F R23, R22 ;  /* 0x0000001600177306 */ /* 0x000e300000201400 */
[----:B------:R-:W2:Y:S01]  /*1220*/  I2F R25, R25 ;  /* 0x0000001900197306 */ /* 0x000ea20000201400 */
[----:B-1----:R-:W-:-:S04]  /*1230*/  FADD.FTZ R19, R10, R19 ;  /* 0x000000130a137221 */ /* 0x002fc80000010000 */
[----:B------:R-:W-:-:S03]  /*1240*/  FADD.FTZ R18, R19, 0.5 ;  /* 0x3f00000013127421 */ /* 0x000fc60000010000 */
[----:B------:R-:W1:Y:S01]  /*1250*/  I2F R21, R20 ;  /* 0x0000001400157306 */ /* 0x000e620000201400 */
[----:B0-----:R-:W-:Y:S02]  /*1260*/  FADD.FTZ R23, R10, R23 ;  /* 0x000000170a177221 */ /* 0x001fe40000010000 */
        /* <DEDUP_REMOVED lines=27> */
[----:B------:R-:W-:Y:S01]  /*1420*/  FSETP.GEU.FTZ.AND P2, PT, R20, 1, PT ;  /* 0x3f8000001400780b */ /* 0x000fe20003f5e000 */
[----:B------:R-:W-:Y:S01]  /*1430*/  IMAD.IADD R20, R3, 0x1, R8 ;  /* 0x0000000103147824 */ /* 0x000fe200078e0208 */
[----:B------:R-:W-:-:S02]  /*1440*/  FSEL R25, R22, RZ, !P5 ;  /* 0x000000ff16197208 */ /* 0x000fc40006800000 */
[----:B------:R-:W-:Y:S02]  /*1450*/  FSEL R21, R21, RZ, !P2 ;  /* 0x000000ff15157208 */ /* 0x000fe40005000000 */
[----:B------:R0:W-:Y:S01]  /*1460*/  STS [R20.X4], R19 ;  /* 0x0000001314007388 */ /* 0x0001e20000004800 */
[----:B------:R-:W-:Y:S02]  /*1470*/  ISETP.NE.AND P2, PT, R12, RZ, PT ;  /* 0x000000ff0c00720c */ /* 0x000fe40003f45270 */
[----:B------:R-:W-:Y:S01]  /*1480*/  FADD.FTZ R14, R14, R21 ;  /* 0x000000150e0e7221 */ /* 0x000fe20000010000 */
[----:B------:R0:W-:Y:S01]  /*1490*/  STS [R20.X4+0x4], R21 ;  /* 0x0000041514007388 */ /* 0x0001e20000004800 */
[----:B------:R-:W-:Y:S02]  /*14a0*/  IADD3 R8, R8, 0x4, RZ ;  /* 0x0000000408087810 */ /* 0x000fe40007ffe0ff */
[----:B------:R-:W-:Y:S01]  /*14b0*/  FADD.FTZ R14, R14, R23 ;  /* 0x000000170e0e7221 */ /* 0x000fe20000010000 */
[----:B------:R0:W-:Y:S03]  /*14c0*/  STS [R20.X4+0x8], R23 ;  /* 0x0000081714007388 */ /* 0x0001e60000004800 */
[----:B------:R-:W-:Y:S01]  /*14d0*/  FADD.FTZ R14, R14, R25 ;  /* 0x000000190e0e7221 */ /* 0x000fe20000010000 */
[----:B------:R0:W-:Y:S02]  /*14e0*/  STS [R20.X4+0xc], R25 ;  /* 0x00000c1914007388 */ /* 0x0001e40000004800 */
[----:B------:R-:W-:Y:S05]  /*14f0*/  @P2 BRA `(.L_x_1009) ;  /* 0xfffffcc000002947 */ /* 0x000fea000383ffff */
.L_x_1008:
[----:B------:R-:W-:Y:S05]  /*1500*/  BSYNC B2 ;  /* 0x0000000000027941 */ /* 0x000fea0003800000 */
.L_x_1007:
[----:B------:R-:W-:Y:S05]  /*1510*/  @!P1 BRA `(.L_x_1006) ;  /* 0x0000010000009947 */ /* 0x000fea0003800000 */
.L_x_1010:
        /* <DEDUP_REMOVED lines=16> */
.L_x_1006:
[----:B------:R-:W-:Y:S05]  /*1620*/  BSYNC B1 ;  /* 0x0000000000017941 */ /* 0x000fea0003800000 */
.L_x_1005:
[----:B------:R-:W-:Y:S01]  /*1630*/  BSSY B1, `(.L_x_1011) ;  /* 0x000002f000017945 */ /* 0x000fe20003800000 */
[----:B------:R-:W-:Y:S01]  /*1640*/  HFMA2.MMA R8, -RZ, RZ, 0, 0 ;  /* 0x00000000ff087435 */ /* 0x000fe200000001ff */
        /* <DEDUP_REMOVED lines=8> */
[----:B------:R-:W-:Y:S01]  /*16d0*/  FSETP.NEU.FTZ.AND P0, PT, R14, RZ, PT ;  /* 0x000000ff0e00720b */ /* 0x000fe20003f1d000 */
[----:B0-----:R-:W-:Y:S02]  /*16e0*/  IMAD.IADD R22, R6, 0x1, -R7 ;  /* 0x0000000106167824 */ /* 0x001fe400078e0a07 */
[----:B------:R-:W-:-:S05]  /*16f0*/  IMAD.MOV.U32 R8, RZ, RZ, RZ ;  /* 0x000000ffff087224 */ /* 0x000fca00078e00ff */
.L_x_1017:
[----:B------:R-:W-:Y:S01]  /*1700*/  IADD3 R22, R22, -0x4, RZ ;  /* 0xfffffffc16167810 */ /* 0x000fe20007ffe0ff */
[----:B------:R-:W-:Y:S03]  /*1710*/  BSSY B3, `(.L_x_1015) ;  /* 0x0000011000037945 */ /* 0x000fe60003800000 */
[----:B------:R-:W-:Y:S01]  /*1720*/  ISETP.NE.AND P1, PT, R22, RZ, PT ;  /* 0x000000ff1600720c */ /* 0x000fe20003f25270 */
[----:B0-----:R-:W-:Y:S07]  /*1730*/  @!P0 BRA `(.L_x_1016) ;  /* 0x000000e000008947 */ /* 0x001fee0003800000 */
[----:B------:R-:W-:Y:S01]  /*1740*/  IADD3 R10, R3, R8, RZ ;  /* 0x00000008030a7210 */ /* 0x000fe20007ffe0ff */
        /* <DEDUP_REMOVED lines=13> */
.L_x_1016:
[----:B------:R-:W-:Y:S05]  /*1820*/  BSYNC B3 ;  /* 0x0000000000037941 */ /* 0x000fea0003800000 */
.L_x_1015:
[----:B------:R-:W-:Y:S01]  /*1830*/  IADD3 R8, R8, 0x4, RZ ;  /* 0x0000000408087810 */ /* 0x000fe20007ffe0ff */
[----:B------:R-:W-:Y:S05]  /*1840*/  @P1 BRA `(.L_x_1017) ;  /* 0xfffffeb000001947 */ /* 0x000fea000383ffff */
.L_x_1014:
[----:B------:R-:W-:Y:S05]  /*1850*/  BSYNC B2 ;  /* 0x0000000000027941 */ /* 0x000fea0003800000 */
.L_x_1013:
[----:B------:R-:W-:-:S13]  /*1860*/  ISETP.NE.AND P0, PT, R7, RZ, PT ;  /* 0x000000ff0700720c */ /* 0x000fda0003f05270 */
[----:B------:R-:W-:Y:S05]  /*1870*/  @!P0 BRA `(.L_x_1012) ;  /* 0x000000a000008947 */ /* 0x000fea0003800000 */
[----:B------:R-:W-:-:S13]  /*1880*/  FSETP.NEU.FTZ.AND P1, PT, R14, RZ, PT ;  /* 0x000000ff0e00720b */ /* 0x000fda0003f3d000 */
[----:B0-----:R0:W1:Y:S02]  /*1890*/  @P1 MUFU.RCP R17, R14 ;  /* 0x0000000e00111308 */ /* 0x0010640000001000 */
.L_x_1018:
[----:B-1----:R-:W-:Y:S01]  /*18a0*/  @P1 IMAD.IADD R10, R3, 0x1, R8 ;  /* 0x00000001030a1824 */ /* 0x002fe200078e0208 */
[----:B------:R-:W-:Y:S02]  /*18b0*/  IADD3 R7, R7, -0x1, RZ ;  /* 0xffffffff07077810 */ /* 0x000fe40007ffe0ff */
[----:B------:R-:W-:Y:S02]  /*18c0*/  IADD3 R8, R8, 0x1, RZ ;  /* 0x0000000108087810 */ /* 0x000fe40007ffe0ff */
[----:B------:R-:W2:Y:S01]  /*18d0*/  @P1 LDS R12, [R10.X4] ;  /* 0x000000000a0c1984 */ /* 0x000ea20000004800 */
[----:B------:R-:W-:Y:S01]  /*18e0*/  ISETP.NE.AND P0, PT, R7, RZ, PT ;  /* 0x000000ff0700720c */ /* 0x000fe20003f05270 */
[----:B-12---:R-:W-:-:S05]  /*18f0*/  @P1 FMUL.FTZ R15, R12, R17 ;  /* 0x000000110c0f1220 */ /* 0x006fca0000410000 */
[----:B------:R1:W-:Y:S07]  /*1900*/  @P1 STS [R10.X4], R15 ;  /* 0x0000000f0a001388 */ /* 0x0003ee0000004800 */
[----:B------:R-:W-:Y:S05]  /*1910*/  @P0 BRA `(.L_x_1018) ;  /* 0xffffff8000000947 */ /* 0x000fea000383ffff */
.L_x_1012:
[----:B------:R-:W-:Y:S05]  /*1920*/  BSYNC B1 ;  /* 0x0000000000017941 */ /* 0x000fea0003800000 */
.L_x_1011:
        /* <DEDUP_REMOVED lines=8> */
.L_x_1021:
[----:B------:R-:W-:Y:S01]  /*19b0*/  IMAD.IADD R10, R3, 0x1, R8 ;  /* 0x00000001030a7824 */ /* 0x000fe200078e0208 */
[----:B------:R-:W-:Y:S02]  /*19c0*/  IADD3 R7, R7, -0x1, RZ ;  /* 0xffffffff07077810 */ /* 0x000fe40007ffe0ff */
[----:B------:R-:W-:Y:S02]  /*19d0*/  IADD3 R8, R8, 0x1, RZ ;  /* 0x0000000108087810 */ /* 0x000fe40007ffe0ff */
[----:B------:R0:W-:Y:S01]  /*19e0*/  STS [R10.X4], RZ ;  /* 0x000000ff0a007388 */ /* 0x0001e20000004800 */
[----:B------:R-:W-:-:S13]  /*19f0*/  ISETP.NE.AND P0, PT, R7, RZ, PT ;  /* 0x000000ff0700720c */ /* 0x000fda0003f05270 */
[----:B0-----:R-:W-:Y:S05]  /*1a00*/  @P0 BRA `(.L_x_1021) ;  /* 0xffffffa000000947 */ /* 0x001fea000383ffff */
.L_x_1020:
[----:B------:R-:W-:Y:S05]  /*1a10*/  BSYNC B1 ;  /* 0x0000000000017941 */ /* 0x000fea0003800000 */
.L_x_1019:
[----:B------:R-:W-:Y:S05]  /*1a20*/  @!P1 BRA `(.L_x_1002) ;  /* 0x0000009000009947 */ /* 0x000fea0003800000 */
.L_x_1022:
[----:B0-----:R-:W-:Y:S02]  /*1a30*/  IADD3 R7, R3, R8, RZ ;  /* 0x0000000803077210 */ /* 0x001fe40007ffe0ff */
[C---:B------:R-:W-:Y:S02]  /*1a40*/  IADD3 R10, R8.reuse, 0x3, RZ ;  /* 0x00000003080a7810 */ /* 0x040fe40007ffe0ff */
[----:B------:R-:W-:Y:S01]  /*1a50*/  IADD3 R8, R8, 0x4, RZ ;  /* 0x0000000408087810 */ /* 0x000fe20007ffe0ff */
[----:B------:R0:W-:Y:S01]  /*1a60*/  STS [R7.X4], RZ ;  /* 0x000000ff07007388 */ /* 0x0001e20000004800 */
[----:B------:R-:W-:-:S03]  /*1a70*/  ISETP.GE.AND P0, PT, R10, R11, PT ;  /* 0x0000000b0a00720c */ /* 0x000fc60003f06270 */
[----:B------:R0:W-:Y:S04]  /*1a80*/  STS [R7.X4+0x4], RZ ;  /* 0x000004ff07007388 */ /* 0x0001e80000004800 */
[----:B------:R0:W-:Y:S04]  /*1a90*/  STS [R7.X4+0x8], RZ ;  /* 0x000008ff07007388 */ /* 0x0001e80000004800 */
[----:B------:R0:W-:Y:S02]  /*1aa0*/  STS [R7.X4+0xc], RZ ;  /* 0x00000cff07007388 */ /* 0x0001e40000004800 */
[----:B------:R-:W-:Y:S05]  /*1ab0*/  @!P0 BRA `(.L_x_1022) ;  /* 0xffffff7000008947 */ /* 0x000fea000383ffff */
.L_x_1002:
[----:B------:R-:W-:Y:S05]  /*1ac0*/  BSYNC B0 ;  /* 0x0000000000007941 */ /* 0x000fea0003800000 */
.L_x_1001:
        /* <DEDUP_REMOVED lines=8> */
[----:B-1----:R-:W-:Y:S01]  /*1b50*/  IMAD.WIDE.U32 R10, R9, c[0x0][0x1e8], RZ ;  /* 0x00007a00090a7a25 */ /* 0x002fe200078e00ff */
[----:B------:R-:W-:Y:S01]  /*1b60*/  LOP3.LUT R15, RZ, R13, RZ, 0x33, !PT ;  /* 0x0000000dff0f7212 */ /* 0x000fe200078e33ff */
[----:B------:R-:W-:Y:S02]  /*1b70*/  ULDC UR5, c[0x0][0x180] ;  /* 0x0000600000057ab9 */ /* 0x000fe40000000800 */
[----:B------:R-:W-:Y:S01]  /*1b80*/  IMAD R12, R7, c[0x0][0x1e8], RZ ;  /* 0x00007a00070c7a24 */ /* 0x000fe200078e02ff */
[----:B------:R-:W-:Y:S01]  /*1b90*/  SHF.R.S32.HI R7, RZ, 0x1f, R16 ;  /* 0x0000001fff077819 */ /* 0x000fe20000011410 */
[----:B------:R-:W-:Y:S02]  /*1ba0*/  ULDC UR6, c[0x0][0x188] ;  /* 0x0000620000067ab9 */ /* 0x000fe40000000800 */
[----:B------:R-:W-:Y:S01]  /*1bb0*/  IMAD R9, R9, c[0x0][0x1ec], R12 ;  /* 0x00007b0009097a24 */ /* 0x000fe200078e020c */
[----:B------:R-:W-:Y:S01]  /*1bc0*/  IADD3 R12, -R15, -0x2, -R0 ;  /* 0xfffffffe0f0c7810 */ /* 0x000fe20007ffe900 */
[----:B------:R-:W-:-:S02]  /*1bd0*/  UIADD3 UR5, UR5, -0x1, URZ ;  /* 0xffffffff05057890 */ /* 0x000fc4000fffe03f */
[----:B------:R-:W-:Y:S01]  /*1be0*/  IMAD.IADD R11, R11, 0x1, R9 ;  /* 0x000000010b0b7824 */ /* 0x000fe200078e0209 */
[----:B------:R-:W-:Y:S01]  /*1bf0*/  ISETP.GE.U32.AND P0, PT, R12, 0x3, PT ;  /* 0x000000030c00780c */ /* 0x000fe20003f06070 */
[----:B------:R-:W-:Y:S01]  /*1c00*/  IMAD R9, R7, c[0x0][0x1f0], RZ ;  /* 0x00007c0007097a24 */ /* 0x000fe200078e02ff */
[----:B------:R-:W-:Y:S01]  /*1c10*/  LOP3.LUT R7, R5, 0x3, RZ, 0xc0, !PT ;  /* 0x0000000305077812 */ /* 0x000fe200078ec0ff */
[----:B------:R-:W-:Y:S02]  /*1c20*/  UIADD3 UR6, UR6, -0x1, URZ ;  /* 0xffffffff06067890 */ /* 0x000fe4000fffe03f */
[----:B------:R-:W-:Y:S01]  /*1c30*/  IMAD R13, R16, c[0x0][0x1f4], R9 ;  /* 0x00007d00100d7a24 */ /* 0x000fe200078e0209 */
[----:B------:R-:W-:Y:S01]  /*1c40*/  IADD3 R9, R0, 0x3, RZ ;  /* 0x0000000300097810 */ /* 0x000fe20007ffe0ff */
[----:B------:R-:W-:Y:S01]  /*1c50*/  IMAD.WIDE.U32 R16, R16, c[0x0][0x1f0], R10 ;  /* 0x00007c0010107a25 */ /* 0x000fe200078e000a */
[----:B------:R-:W-:-:S03]  /*1c60*/  IADD3 R10, R7, R15, R0 ;  /* 0x0000000f070a7210 */ /* 0x000fc60007ffe000 */
[----:B------:R-:W-:Y:S01]  /*1c70*/  IMAD.IADD R11, R17, 0x1, R13 ;  /* 0x00000001110b7824 */ /* 0x000fe200078e020d */
[----:B------:R-:W-:Y:S02]  /*1c80*/  IADD3 R10, R10, 0x1, RZ ;  /* 0x000000010a0a7810 */ /* 0x000fe40007ffe0ff */
.L_x_1031:
[----:B------:R-:W-:Y:S01]  /*1c90*/  IABS R15, c[0x0][0x178] ;  /* 0x00005e00000f7a13 */ /* 0x000fe20000000000 */
[----:B------:R-:W-:Y:S03]  /*1ca0*/  BSSY B0, `(.L_x_1023) ;  /* 0x00000c3000007945 */ /* 0x000fe60003800000 */
[----:B0-----:R-:W0:Y:S08]  /*1cb0*/  I2F.RP R14, R15 ;  /* 0x0000000f000e7306 */ /* 0x001e300000209400 */
[----:B0-----:R-:W0:Y:S02]  /*1cc0*/  MUFU.RCP R14, R14 ;  /* 0x0000000e000e7308 */ /* 0x001e240000001000 */
[----:B0----5:R-:W-:-:S06]  /*1cd0*/  IADD3 R12, R14, 0xffffffe, RZ ;  /* 0x0ffffffe0e0c7810 */ /* 0x021fcc0007ffe0ff */
[----:B-1----:R0:W1:Y:S02]  /*1ce0*/  F2I.FTZ.U32.TRUNC.NTZ R13, R12 ;  /* 0x0000000c000d7305 */ /* 0x002064000021f000 */
[----:B0-----:R-:W-:Y:S01]  /*1cf0*/  HFMA2.MMA R12, -RZ, RZ, 0, 0 ;  /* 0x00000000ff0c7435 */ /* 0x001fe200000001ff */
[----:B-1----:R-:W-:-:S04]  /*1d00*/  IMAD.MOV R18, RZ, RZ, -R13 ;  /* 0x000000ffff127224 */ /* 0x002fc800078e0a0d */
[----:B------:R-:W-:Y:S01]  /*1d10*/  IMAD R19, R18, R15, RZ ;  /* 0x0000000f12137224 */ /* 0x000fe200078e02ff */
[----:B------:R-:W-:-:S04]  /*1d20*/  IABS R18, R8 ;  /* 0x0000000800127213 */ /* 0x000fc80000000000 */
[----:B------:R-:W-:Y:S01]  /*1d30*/  IMAD.HI.U32 R13, R13, R19, R12 ;  /* 0x000000130d0d7227 */ /* 0x000fe200078e000c */
[----:B------:R-:W-:-:S04]  /*1d40*/  LOP3.LUT R12, R8, c[0x0][0x178], RZ, 0x3c, !PT ;  /* 0x00005e00080c7a12 */ /* 0x000fc800078e3cff */
[----:B------:R-:W-:Y:S01]  /*1d50*/  ISETP.GE.AND P3, PT, R12, RZ, PT ;  /* 0x000000ff0c00720c */ /* 0x000fe20003f66270 */
[----:B------:R-:W-:-:S04]  /*1d60*/  IMAD.HI.U32 R13, R13, R18, RZ ;  /* 0x000000120d0d7227 */ /* 0x000fc800078e00ff */
[----:B------:R-:W-:Y:S02]  /*1d70*/  IMAD.MOV R14, RZ, RZ, -R13 ;  /* 0x000000ffff0e7224 */ /* 0x000fe400078e0a0d */
[----:B------:R-:W-:Y:S02]  /*1d80*/  IMAD.MOV.U32 R12, RZ, RZ, R16 ;  /* 0x000000ffff0c7224 */ /* 0x000fe400078e0010 */
        /* <DEDUP_REMOVED lines=9> */
[----:B------:R-:W-:Y:S02]  /*1e20*/  @!P2 LOP3.LUT R22, RZ, c[0x0][0x178], RZ, 0x33, !PT ;  /* 0x00005e00ff16aa12 */ /* 0x000fe400078e33ff */
[----:B------:R-:W-:Y:S02]  /*1e30*/  ISETP.GE.AND P2, PT, R6, 0x1, PT ;  /* 0x000000010600780c */ /* 0x000fe40003f46270 */
[--C-:B------:R-:W-:Y:S01]  /*1e40*/  SHF.R.S32.HI R18, RZ, 0x1f, R22.reuse ;  /* 0x0000001fff127819 */ /* 0x100fe20000011416 */
[----:B------:R-:W-:-:S04]  /*1e50*/  IMAD.MOV R13, RZ, RZ, -R22 ;  /* 0x000000ffff0d7224 */ /* 0x000fc800078e0a16 */
[----:B------:R-:W-:Y:S02]  /*1e60*/  IMAD R14, R13, c[0x0][0x178], R8 ;  /* 0x00005e000d0e7a24 */ /* 0x000fe400078e0208 */
[----:B------:R-:W-:Y:S02]  /*1e70*/  IMAD R15, R18, c[0x0][0x1d8], RZ ;  /* 0x00007600120f7a24 */ /* 0x000fe400078e02ff */
[----:B------:R-:W-:Y:S01]  /*1e80*/  IMAD.MOV.U32 R13, RZ, RZ, R11 ;  /* 0x000000ffff0d7224 */ /* 0x000fe200078e000b */
[----:B------:R-:W-:Y:S01]  /*1e90*/  SHF.R.S32.HI R23, RZ, 0x1f, R14 ;  /* 0x0000001fff177819 */ /* 0x000fe2000001140e */
[C---:B------:R-:W-:Y:S02]  /*1ea0*/  IMAD R15, R22.reuse, c[0x0][0x1dc], R15 ;  /* 0x00007700160f7a24 */ /* 0x040fe400078e020f */
[----:B------:R-:W-:-:S05]  /*1eb0*/  IMAD.WIDE.U32 R12, R22, c[0x0][0x1d8], R12 ;  /* 0x00007600160c7a25 */ /* 0x000fca00078e000c */
[----:B------:R-:W-:Y:S01]  /*1ec0*/  IADD3 R13, R13, R15, RZ ;  /* 0x0000000f0d0d7210 */ /* 0x000fe20007ffe0ff */
[----:B------:R-:W-:-:S04]  /*1ed0*/  IMAD R15, R23, c[0x0][0x1e0], RZ ;  /* 0x00007800170f7a24 */ /* 0x000fc800078e02ff */
[C---:B------:R-:W-:Y:S02]  /*1ee0*/  IMAD R15, R14.reuse, c[0x0][0x1e4], R15 ;  /* 0x000079000e0f7a24 */ /* 0x040fe400078e020f */
[----:B------:R-:W-:-:S04]  /*1ef0*/  IMAD.WIDE.U32 R12, R14, c[0x0][0x1e0], R12 ;  /* 0x000078000e0c7a25 */ /* 0x000fc800078e000c */
[----:B------:R-:W-:Y:S01]  /*1f00*/  IMAD.IADD R13, R13, 0x1, R15 ;  /* 0x000000010d0d7824 */ /* 0x000fe200078e020f */
[----:B------:R-:W-:-:S04]  /*1f10*/  LEA R20, P1, R12, c[0x0][0x1b0], 0x2 ;  /* 0x00006c000c147a11 */ /* 0x000fc800078210ff */
[----:B------:R-:W-:Y:S01]  /*1f20*/  LEA.HI.X R21, R12, c[0x0][0x1b4], R13, 0x2, P1 ;  /* 0x00006d000c157a11 */ /* 0x000fe200008f140d */
[----:B------:R-:W-:Y:S05]  /*1f30*/  @!P2 BRA `(.L_x_1024) ;  /* 0x000009900000a947 */ /* 0x000fea0003800000 */
[----:B------:R0:W5:Y:S01]  /*1f40*/  LDG.E R12, [R20.64] ;  /* 0x00000008140c7981 */ /* 0x000162000c1e1900 */
[----:B------:R-:W-:Y:S02]  /*1f50*/  IMAD R13, R18, c[0x0][0x190], RZ ;  /* 0x00006400120d7a24 */ /* 0x000fe400078e02ff */
[----:B------:R-:W-:-:S04]  /*1f60*/  IMAD.WIDE.U32 R18, R22, c[0x0][0x190], RZ ;  /* 0x0000640016127a25 */ /* 0x000fc800078e00ff */
[----:B------:R-:W-:Y:S02]  /*1f70*/  IMAD R13, R22, c[0x0][0x194], R13 ;  /* 0x00006500160d7a24 */ /* 0x000fe400078e020d */
[----:B------:R-:W-:Y:S02]  /*1f80*/  IMAD R15, R23, c[0x0][0x198], RZ ;  /* 0x00006600170f7a24 */ /* 0x000fe400078e02ff */
[----:B------:R-:W-:Y:S02]  /*1f90*/  IMAD.IADD R19, R19, 0x1, R13 ;  /* 0x0000000113137824 */ /* 0x000fe400078e020d */
[C---:B------:R-:W-:Y:S02]  /*1fa0*/  IMAD R27, R14.reuse, c[0x0][0x19c], R15 ;  /* 0x000067000e1b7a24 */ /* 0x040fe400078e020f */
[----:B------:R-:W-:-:S04]  /*1fb0*/  IMAD.WIDE.U32 R14, R14, c[0x0][0x198], R18 ;  /* 0x000066000e0e7a25 */ /* 0x000fc800078e0012 */
[----:B------:R-:W-:Y:S01]  /*1fc0*/  IMAD.MOV.U32 R13, RZ, RZ, RZ ;  /* 0x000000ffff0d7224 */ /* 0x000fe200078e00ff */
[----:B0-----:R-:W-:Y:S02]  /*1fd0*/  IADD3 R27, R15, R27, RZ ;  /* 0x0000001b0f1b7210 */ /* 0x001fe40007ffe0ff */
.L_x_1030:
        /* <DEDUP_REMOVED lines=9> */
[----:B------:R-:W-:-:S02]  /*2070*/  IMNMX R18, R18, UR5, PT ;  /* 0x0000000512127c17 */ /* 0x000fc4000b800200 */
[----:B------:R-:W-:Y:S01]  /*2080*/  MOV R33, RZ ;  /* 0x000000ff00217202 */ /* 0x000fe20000000f00 */
        /* <DEDUP_REMOVED lines=8> */
[----:B------:R0:W1:Y:S01]  /*2110*/  LDS R30, [R28] ;  /* 0x000000001c1e7984 */ /* 0x0000620000000800 */
[----:B------:R-:W-:Y:S01]  /*2120*/  LEA R31, R4, 0x8, 0x2 ;  /* 0x00000008041f7811 */ /* 0x000fe200078e10ff */
[----:B------:R-:W-:Y:S01]  /*2130*/  IMAD.MOV.U32 R33, RZ, RZ, RZ ;  /* 0x000000ffff217224 */ /* 0x000fe200078e00ff */
[----:B------:R-:W-:-:S04]  /*2140*/  MOV R26, R9 ;  /* 0x00000009001a7202 */ /* 0x000fc80000000f00 */
.L_x_1029:
[----:B-1----:R-:W-:Y:S01]  /*2150*/  IADD3 R20, R26, -0x3, RZ ;  /* 0xfffffffd1a147810 */ /* 0x002fe20007ffe0ff */
[----:B------:R-:W2:Y:S01]  /*2160*/  LDS R23, [R31+-0x8] ;  /* 0xfffff8001f177984 */ /* 0x000ea20000000800 */
[----:B------:R-:W-:Y:S01]  /*2170*/  IMAD.MOV.U32 R24, RZ, RZ, R18 ;  /* 0x000000ffff187224 */ /* 0x000fe200078e0012 */
[----:B------:R-:W-:Y:S01]  /*2180*/  YIELD ;  /* 0x0000000000007946 */ /* 0x000fe20003800000 */
[----:B------:R-:W-:Y:S01]  /*2190*/  IMNMX R20, R20, UR6, PT ;  /* 0x0000000614147c17 */ /* 0x000fe2000b800200 */
[----:B------:R-:W-:Y:S01]  /*21a0*/  IMAD.MOV.U32 R25, RZ, RZ, R29 ;  /* 0x000000ffff197224 */ /* 0x000fe200078e001d */
[----:B------:R-:W3:Y:S02]  /*21b0*/  LDS R37, [R31+-0x4] ;  /* 0xfffffc001f257984 */ /* 0x000ee40000000800 */
        /* <DEDUP_REMOVED lines=8> */
[----:B------:R-:W-:-:S04]  /*2240*/  IADD3 R20, R26, -0x2, RZ ;  /* 0xfffffffe1a147810 */ /* 0x000fc80007ffe0ff */
[----:B------:R-:W-:Y:S01]  /*2250*/  IMNMX R20, R20, UR6, PT ;  /* 0x0000000614147c17 */ /* 0x000fe2000b800200 */
[----:B-12---:R-:W-:-:S03]  /*2260*/  FMUL.FTZ R23, R30, R23 ;  /* 0x000000171e177220 */ /* 0x006fc60000410000 */
[----:B------:R-:W-:Y:S01]  /*2270*/  IMNMX R21, RZ, R20, !PT ;  /* 0x00000014ff157217 */ /* 0x000fe20007800200 */
[----:B-----5:R-:W-:-:S03]  /*2280*/  FMUL.FTZ R32, R12, R23 ;  /* 0x000000170c207220 */ /* 0x020fc60000410000 */
[----:B------:R-:W-:Y:S01]  /*2290*/  SHF.R.S32.HI R20, RZ, 0x1f, R21 ;  /* 0x0000001fff147819 */ /* 0x000fe20000011415 */
[----:B---3--:R-:W-:Y:S01]  /*22a0*/  FMUL.FTZ R37, R30, R37 ;  /* 0x000000251e257220 */ /* 0x008fe20000410000 */
[----:B------:R1:W-:Y:S03]  /*22b0*/  RED.E.ADD.F32.FTZ.RN.STRONG.GPU [R34.64], R32 ;  /* 0x000000202200798e */ /* 0x0003e6000c10e788 */
[----:B------:R-:W-:Y:S01]  /*22c0*/  IMAD R20, R20, c[0x0][0x1a8], RZ ;  /* 0x00006a0014147a24 */ /* 0x000fe200078e02ff */
[----:B------:R-:W2:Y:S03]  /*22d0*/  LDS R35, [R31] ;  /* 0x000000001f237984 */ /* 0x000ea60000000800 */
[C---:B------:R-:W-:Y:S02]  /*22e0*/  IMAD R23, R21.reuse, c[0x0][0x1ac], R20 ;  /* 0x00006b0015177a24 */ /* 0x040fe400078e0214 */
[----:B------:R-:W-:-:S05]  /*22f0*/  IMAD.WIDE.U32 R20, R21, c[0x0][0x1a8], R24 ;  /* 0x00006a0015147a25 */ /* 0x000fca00078e0018 */
[----:B------:R-:W-:Y:S01]  /*2300*/  IADD3 R21, R21, R23, RZ ;  /* 0x0000001715157210 */ /* 0x000fe20007ffe0ff */
[----:B-1----:R-:W-:Y:S01]  /*2310*/  FMUL.FTZ R32, R12, R37 ;  /* 0x000000250c207220 */ /* 0x002fe20000410000 */
[C---:B------:R-:W-:Y:S01]  /*2320*/  LEA R22, P2, R20.reuse, c[0x0][0x168], 0x2 ;  /* 0x00005a0014167a11 */ /* 0x040fe200078410ff */
[----:B------:R-:W1:Y:S03]  /*2330*/  LDS R37, [R31+0x4] ;  /* 0x000004001f257984 */ /* 0x000e660000000800 */
[----:B------:R-:W-:Y:S02]  /*2340*/  LEA.HI.X R23, R20, c[0x0][0x16c], R21, 0x2, P2 ;  /* 0x00005b0014177a11 */ /* 0x000fe400010f1415 */
[----:B------:R-:W-:-:S03]  /*2350*/  IADD3 R20, R26, -0x1, RZ ;  /* 0xffffffff1a147810 */ /* 0x000fc60007ffe0ff */
[----:B------:R3:W-:Y:S01]  /*2360*/  RED.E.ADD.F32.FTZ.RN.STRONG.GPU [R22.64], R32 ;  /* 0x000000201600798e */ /* 0x0007e2000c10e788 */
[----:B------:R-:W-:-:S04]  /*2370*/  IMNMX R20, R20, UR6, PT ;  /* 0x0000000614147c17 */ /* 0x000fc8000b800200 */
[----:B------:R-:W-:-:S04]  /*2380*/  IMNMX R21, RZ, R20, !PT ;  /* 0x00000014ff157217 */ /* 0x000fc80007800200 */
[----:B------:R-:W-:-:S05]  /*2390*/  SHF.R.S32.HI R20, RZ, 0x1f, R21 ;  /* 0x0000001fff147819 */ /* 0x000fca0000011415 */
[----:B------:R-:W-:Y:S02]  /*23a0*/  IMAD R20, R20, c[0x0][0x1a8], RZ ;  /* 0x00006a0014147a24 */ /* 0x000fe400078e02ff */
[----:B---3--:R-:W-:Y:S01]  /*23b0*/  IMAD.WIDE.U32 R22, R21, c[0x0][0x1a8], R24 ;  /* 0x00006a0015167a25 */ /* 0x008fe200078e0018 */
[----:B------:R-:W-:-:S03]  /*23c0*/  IMNMX R34, R26, UR6, PT ;  /* 0x000000061a227c17 */ /* 0x000fc6000b800200 */
[----:B------:R-:W-:Y:S01]  /*23d0*/  IMAD R20, R21, c[0x0][0x1ac], R20 ;  /* 0x00006b0015147a24 */ /* 0x000fe200078e0214 */
[----:B------:R-:W-:-:S03]  /*23e0*/  IMNMX R34, RZ, R34, !PT ;  /* 0x00000022ff227217 */ /* 0x000fc60007800200 */
[----:B------:R-:W-:Y:S01]  /*23f0*/  IMAD.IADD R21, R23, 0x1, R20 ;  /* 0x0000000117157824 */ /* 0x000fe200078e0214 */
[----:B------:R-:W-:-:S04]  /*2400*/  LEA R20, P2, R22, c[0x0][0x168], 0x2 ;  /* 0x00005a0016147a11 */ /* 0x000fc800078410ff */
[----:B------:R-:W-:Y:S02]  /*2410*/  LEA.HI.X R21, R22, c[0x0][0x16c], R21, 0x2, P2 ;  /* 0x00005b0016157a11 */ /* 0x000fe400010f1415 */
[----:B------:R-:W-:-:S05]  /*2420*/  SHF.R.S32.HI R22, RZ, 0x1f, R34 ;  /* 0x0000001fff167819 */ /* 0x000fca0000011422 */
[----:B------:R-:W-:Y:S02]  /*2430*/  IMAD R32, R22, c[0x0][0x1a8], RZ ;  /* 0x00006a0016207a24 */ /* 0x000fe400078e02ff */
[----:B------:R-:W-:-:S04]  /*2440*/  IMAD.WIDE.U32 R22, R34, c[0x0][0x1a8], R24 ;  /* 0x00006a0022167a25 */ /* 0x000fc800078e0018 */
[----:B------:R-:W-:Y:S01]  /*2450*/  IMAD R25, R34, c[0x0][0x1ac], R32 ;  /* 0x00006b0022197a24 */ /* 0x000fe200078e0220 */
[----:B------:R-:W-:Y:S02]  /*2460*/  LEA R24, P2, R22, c[0x0][0x168], 0x2 ;  /* 0x00005a0016187a11 */ /* 0x000fe400078410ff */
[----:B------:R-:W-:Y:S01]  /*2470*/  IADD3 R33, R33, 0x4, RZ ;  /* 0x0000000421217810 */ /* 0x000fe20007ffe0ff */
[----:B------:R-:W-:-:S05]  /*2480*/  IMAD.IADD R23, R23, 0x1, R25 ;  /* 0x0000000117177824 */ /* 0x000fca00078e0219 */
[----:B------:R-:W-:Y:S01]  /*2490*/  LEA.HI.X R25, R22, c[0x0][0x16c], R23, 0x2, P2 ;  /* 0x00005b0016197a11 */ /* 0x000fe200010f1417 */
[----:B------:R-:W-:Y:S02]  /*24a0*/  IMAD.IADD R22, R10, 0x1, R33 ;  /* 0x000000010a167824 */ /* 0x000fe400078e0221 */
[----:B--2---:R-:W-:-:S03]  /*24b0*/  FMUL.FTZ R35, R30, R35 ;  /* 0x000000231e237220 */ /* 0x004fc60000410000 */
[----:B------:R-:W-:Y:S01]  /*24c0*/  ISETP.NE.AND P2, PT, R22, RZ, PT ;  /* 0x000000ff1600720c */ /* 0x000fe20003f45270 */
[----:B-1----:R-:W-:Y:S02]  /*24d0*/  FMUL.FTZ R37, R30, R37 ;  /* 0x000000251e257220 */ /* 0x002fe40000410000 */
[C---:B------:R-:W-:Y:S02]  /*24e0*/  FMUL.FTZ R35, R12.reuse, R35 ;  /* 0x000000230c237220 */ /* 0x040fe40000410000 */
[----:B------:R-:W-:-:S03]  /*24f0*/  FMUL.FTZ R37, R12, R37 ;  /* 0x000000250c257220 */ /* 0x000fc60000410000 */
[----:B------:R1:W-:Y:S01]  /*2500*/  RED.E.ADD.F32.FTZ.RN.STRONG.GPU [R20.64], R35 ;  /* 0x000000231400798e */ /* 0x0003e2000c10e788 */
[----:B------:R-:W-:-:S03]  /*2510*/  IADD3 R26, R26, 0x4, RZ ;  /* 0x000000041a1a7810 */ /* 0x000fc60007ffe0ff */
[----:B------:R1:W-:Y:S01]  /*2520*/  RED.E.ADD.F32.FTZ.RN.STRONG.GPU [R24.64], R37 ;  /* 0x000000251800798e */ /* 0x0003e2000c10e788 */
[----:B------:R-:W-:Y:S01]  /*2530*/  IADD3 R31, R31, 0x10, RZ ;  /* 0x000000101f1f7810 */ /* 0x000fe20007ffe0ff */
[----:B------:R-:W-:Y:S05]  /*2540*/  @P2 BRA `(.L_x_1029) ;  /* 0xfffffc0000002947 */ /* 0x000fea000383ffff */
.L_x_1028:
[----:B------:R-:W-:Y:S05]  /*2550*/  BSYNC B2 ;  /* 0x0000000000027941 */ /* 0x000fea0003800000 */
.L_x_1027:
[----:B------:R-:W-:Y:S05]  /*2560*/  @!P1 BRA `(.L_x_1026) ;  /* 0x0000032000009947 */ /* 0x000fea0003800000 */
[----:B------:R-:W-:Y:S01]  /*2570*/  IADD3 R23, R4, R33, RZ ;  /* 0x0000002104177210 */ /* 0x000fe20007ffe0ff */
[----:B------:R2:W-:Y:S01]  /*2580*/  LDS R22, [R28] ;  /* 0x000000001c167984 */ /* 0x0005e20000000800 */
[----:B------:R-:W-:-:S03]  /*2590*/  IMAD.IADD R33, R0, 0x1, R33 ;  /* 0x0000000100217824 */ /* 0x000fc600078e0221 */
[----:B------:R-:W-:Y:S02]  /*25a0*/  IMAD.SHL.U32 R23, R23, 0x4, RZ ;  /* 0x0000000417177824 */ /* 0x000fe400078e00ff */
[----:B-1----:R-:W-:Y:S01]  /*25b0*/  IMNMX R20, R33, UR6, PT ;  /* 0x0000000621147c17 */ /* 0x002fe2000b800200 */
[----:B0-2---:R-:W-:Y:S02]  /*25c0*/  IMAD.MOV.U32 R28, RZ, RZ, R18 ;  /* 0x000000ffff1c7224 */ /* 0x005fe400078e0012 */
[----:B------:R-:W0:Y:S01]  /*25d0*/  LDS R19, [R23] ;  /* 0x0000000017137984 */ /* 0x000e220000000800 */
[----:B------:R-:W-:-:S04]  /*25e0*/  IMNMX R25, RZ, R20, !PT ;  /* 0x00000014ff197217 */ /* 0x000fc80007800200 */
[----:B------:R-:W-:-:S05]  /*25f0*/  SHF.R.S32.HI R20, RZ, 0x1f, R25 ;  /* 0x0000001fff147819 */ /* 0x000fca0000011419 */
[----:B------:R-:W-:Y:S02]  /*2600*/  IMAD R24, R20, c[0x0][0x1a8], RZ ;  /* 0x00006a0014187a24 */ /* 0x000fe400078e02ff */
        /* <DEDUP_REMOVED lines=26> */
[----:B------:R-:W1:Y:S01]  /*27b0*/  LDS R23, [R23+0x8] ;  /* 0x0000080017177984 */ /* 0x000e620000000800 */
[----:B------:R-:W-:-:S04]  /*27c0*/  IADD3 R33, R33, 0x2, RZ ;  /* 0x0000000221217810 */ /* 0x000fc80007ffe0ff */
[----:B------:R-:W-:-:S04]  /*27d0*/  IMNMX R33, R33, UR6, PT ;  /* 0x0000000621217c17 */ /* 0x000fc8000b800200 */
[----:B------:R-:W-:-:S04]  /*27e0*/  IMNMX R33, RZ, R33, !PT ;  /* 0x00000021ff217217 */ /* 0x000fc80007800200 */
[----:B0-----:R-:W-:Y:S01]  /*27f0*/  SHF.R.S32.HI R18, RZ, 0x1f, R33 ;  /* 0x0000001fff127819 */ /* 0x001fe20000011421 */
[----:B------:R-:W-:-:S04]  /*2800*/  IMAD.WIDE.U32 R28, R33, c[0x0][0x1a8], R28 ;  /* 0x00006a00211c7a25 */ /* 0x000fc800078e001c */
[----:B------:R-:W-:-:S04]  /*2810*/  IMAD R18, R18, c[0x0][0x1a8], RZ ;  /* 0x00006a0012127a24 */ /* 0x000fc800078e02ff */
[----:B------:R-:W-:Y:S01]  /*2820*/  IMAD R19, R33, c[0x0][0x1ac], R18 ;  /* 0x00006b0021137a24 */ /* 0x000fe200078e0212 */
[----:B------:R-:W-:-:S03]  /*2830*/  LEA R18, P1, R28, c[0x0][0x168], 0x2 ;  /* 0x00005a001c127a11 */ /* 0x000fc600078210ff */
[----:B------:R-:W-:-:S05]  /*2840*/  IMAD.IADD R19, R29, 0x1, R19 ;  /* 0x000000011d137824 */ /* 0x000fca00078e0213 */
[----:B------:R-:W-:Y:S01]  /*2850*/  LEA.HI.X R19, R28, c[0x0][0x16c], R19, 0x2, P1 ;  /* 0x00005b001c137a11 */ /* 0x000fe200008f1413 */
[----:B-1----:R-:W-:-:S04]  /*2860*/  FMUL.FTZ R21, R22, R23 ;  /* 0x0000001716157220 */ /* 0x002fc80000410000 */
[----:B------:R-:W-:-:S05]  /*2870*/  FMUL.FTZ R21, R12, R21 ;  /* 0x000000150c157220 */ /* 0x000fca0000410000 */
[----:B------:R0:W-:Y:S02]  /*2880*/  RED.E.ADD.F32.FTZ.RN.STRONG.GPU [R18.64], R21 ;  /* 0x000000151200798e */ /* 0x0001e4000c10e788 */
.L_x_1026:
[----:B------:R-:W-:Y:S05]  /*2890*/  BSYNC B1 ;  /* 0x0000000000017941 */ /* 0x000fea0003800000 */
.L_x_1025:
[----:B------:R-:W-:-:S04]  /*28a0*/  IADD3 R13, R13, 0x1, RZ ;  /* 0x000000010d0d7810 */ /* 0x000fc80007ffe0ff */
[----:B------:R-:W-:-:S13]  /*28b0*/  ISETP.GE.AND P1, PT, R13, R6, PT ;  /* 0x000000060d00720c */ /* 0x000fda0003f26270 */
[----:B------:R-:W-:Y:S05]  /*28c0*/  @!P1 BRA `(.L_x_1030) ;  /* 0xfffff71000009947 */ /* 0x000fea000383ffff */
.L_x_1024:
[----:B------:R-:W-:Y:S05]  /*28d0*/  BSYNC B0 ;  /* 0x0000000000007941 */ /* 0x000fea0003800000 */
.L_x_1023:
[----:B------:R-:W-:-:S04]  /*28e0*/  IADD3 R8, R8, c[0x0][0x14], RZ ;  /* 0x0000050008087a10 */ /* 0x000fc80007ffe0ff */
[----:B------:R-:W-:-:S13]  /*28f0*/  ISETP.GE.AND P1, PT, R8, UR4, PT ;  /* 0x0000000408007c0c */ /* 0x000fda000bf26270 */
[----:B------:R-:W-:Y:S05]  /*2900*/  @!P1 BRA `(.L_x_1031) ;  /* 0xfffff38000009947 */ /* 0x000fea000383ffff */
[----:B------:R-:W-:Y:S05]  /*2910*/  EXIT ;  /* 0x000000000000794d */ /* 0x000fea0003800000 */
.L_x_978:
        /* <DEDUP_REMOVED lines=10> */
[C---:B------:R-:W-:Y:S02]  /*29c0*/  IMAD R6, R2.reuse, c[0x0][0x1e8], RZ ;  /* 0x00007a0002067a24 */ /* 0x040fe400078e02ff */
[----:B------:R-:W-:Y:S02]  /*29d0*/  IMAD R2, R2, c[0x0][0x1a0], RZ ;  /* 0x0000680002027a24 */ /* 0x000fe400078e02ff */
[C---:B------:R-:W-:Y:S01]  /*29e0*/  IMAD R13, R9.reuse, c[0x0][0x1ec], R6 ;  /* 0x00007b00090d7a24 */ /* 0x040fe200078e0206 */
[----:B------:R-:W-:Y:S01]  /*29f0*/  SHF.R.S32.HI R6, RZ, 0x1f, R16 ;  /* 0x0000001fff067819 */ /* 0x000fe20000011410 */
[----:B------:R-:W-:-:S02]  /*2a00*/  IMAD R5, R9, c[0x0][0x1a4], R2 ;  /* 0x0000690009057a24 */ /* 0x000fc400078e0202 */
[----:B------:R-:W-:Y:S01]  /*2a10*/  IMAD.WIDE.U32 R2, R9, c[0x0][0x1a0], RZ ;  /* 0x0000680009027a25 */ /* 0x000fe200078e00ff */
[----:B------:R-:W-:-:S03]  /*2a20*/  IADD3 R11, R11, R13, RZ ;  /* 0x0000000d0b0b7210 */ /* 0x000fc60007ffe0ff */
[----:B------:R-:W-:Y:S01]  /*2a30*/  IMAD.IADD R9, R3, 0x1, R5 ;  /* 0x0000000103097824 */ /* 0x000fe200078e0205 */
[----:B0-----:R-:W0:Y:S01]  /*2a40*/  MUFU.RCP R8, R8 ;  /* 0x0000000800087308 */ /* 0x001e220000001000 */
[C---:B------:R-:W-:Y:S02]  /*2a50*/  IMAD R5, R6.reuse, c[0x0][0x1f0], RZ ;  /* 0x00007c0006057a24 */ /* 0x040fe400078e02ff */
[----:B------:R-:W-:Y:S01]  /*2a60*/  IMAD R3, R6, c[0x0][0x1a8], RZ ;  /* 0x00006a0006037a24 */ /* 0x000fe200078e02ff */
[----:B------:R-:W-:Y:S01]  /*2a70*/  HFMA2.MMA R6, -RZ, RZ, 0, 0 ;  /* 0x00000000ff067435 */ /* 0x000fe200000001ff */
[C---:B------:R-:W-:Y:S02]  /*2a80*/  IMAD R15, R16.reuse, c[0x0][0x1f4], R5 ;  /* 0x00007d00100f7a24 */ /* 0x040fe400078e0205 */
[----:B------:R-:W-:Y:S01]  /*2a90*/  IMAD R13, R16, c[0x0][0x1ac], R3 ;  /* 0x00006b00100d7a24 */ /* 0x000fe200078e0203 */
[----:B0-----:R-:W-:Y:S01]  /*2aa0*/  IADD3 R7, R8, 0xffffffe, RZ ;  /* 0x0ffffffe08077810 */ /* 0x001fe20007ffe0ff */
[----:B------:R-:W-:-:S02]  /*2ab0*/  IMAD.MOV.U32 R8, RZ, RZ, R2 ;  /* 0x000000ffff087224 */ /* 0x000fc400078e0002 */
[----:B------:R-:W-:-:S03]  /*2ac0*/  IMAD.WIDE.U32 R2, R16, c[0x0][0x1f0], R10 ;  /* 0x00007c0010027a25 */ /* 0x000fc600078e000a */
[----:B------:R-:W0:Y:S01]  /*2ad0*/  F2I.FTZ.U32.TRUNC.NTZ R7, R7 ;  /* 0x0000000700077305 */ /* 0x000e22000021f000 */
[----:B------:R-:W-:Y:S02]  /*2ae0*/  IMAD.U32 R11, RZ, RZ, UR4 ;  /* 0x00000004ff0b7e24 */ /* 0x000fe4000f8e00ff */
[----:B0-----:R-:W-:-:S04]  /*2af0*/  IMAD.MOV R17, RZ, RZ, -R7 ;  /* 0x000000ffff117224 */ /* 0x001fc800078e0a07 */
[----:B------:R-:W-:Y:S02]  /*2b00*/  IMAD R5, R17, R4, RZ ;  /* 0x0000000411057224 */ /* 0x000fe400078e02ff */
[----:B------:R-:W-:-:S04]  /*2b10*/  IMAD.WIDE.U32 R16, R16, c[0x0][0x1a8], R8 ;  /* 0x00006a0010107a25 */ /* 0x000fc800078e0008 */
[----:B------:R-:W-:Y:S01]  /*2b20*/  IMAD.HI.U32 R5, R7, R5, R6 ;  /* 0x0000000507057227 */ /* 0x000fe200078e0006 */
[----:B------:R-:W-:-:S03]  /*2b30*/  LOP3.LUT R6, RZ, c[0x0][0x178], RZ, 0x33, !PT ;  /* 0x00005e00ff067a12 */ /* 0x000fc600078e33ff */
[----:B------:R-:W-:Y:S02]  /*2b40*/  IMAD.IADD R9, R3, 0x1, R15 ;  /* 0x0000000103097824 */ /* 0x000fe400078e020f */
[----:B------:R-:W-:Y:S02]  /*2b50*/  IMAD.IADD R7, R17, 0x1, R13 ;  /* 0x0000000111077824 */ /* 0x000fe400078e020d */
.L_x_1032:
[----:B------:R-:W-:Y:S02]  /*2b60*/  IABS R10, R11 ;  /* 0x0000000b000a7213 */ /* 0x000fe40000000000 */
[----:B------:R-:W-:-:S03]  /*2b70*/  IABS R12, c[0x0][0x178] ;  /* 0x00005e00000c7a13 */ /* 0x000fc60000000000 */
[----:B------:R-:W-:-:S05]  /*2b80*/  IMAD.HI.U32 R8, R5, R10, RZ ;  /* 0x0000000a05087227 */ /* 0x000fca00078e00ff */
[----:B------:R-:W-:-:S05]  /*2b90*/  IADD3 R13, -R8, RZ, RZ ;  /* 0x000000ff080d7210 */ /* 0x000fca0007ffe1ff */
[----:B------:R-:W-:Y:S01]  /*2ba0*/  IMAD R13, R12, R13, R10 ;  /* 0x0000000d0c0d7224 */ /* 0x000fe200078e020a */
[----:B------:R-:W-:-:S04]  /*2bb0*/  LOP3.LUT R10, R11, c[0x0][0x178], RZ, 0x3c, !PT ;  /* 0x00005e000b0a7a12 */ /* 0x000fc800078e3cff */
[----:B------:R-:W-:Y:S02]  /*2bc0*/  ISETP.GT.U32.AND P2, PT, R4, R13, PT ;  /* 0x0000000d0400720c */ /* 0x000fe40003f44070 */
[----:B------:R-:W-:-:S11]  /*2bd0*/  ISETP.GE.AND P3, PT, R10, RZ, PT ;  /* 0x000000ff0a00720c */ /* 0x000fd60003f66270 */
[----:B------:R-:W-:Y:S01]  /*2be0*/  @!P2 IMAD.IADD R13, R13, 0x1, -R12 ;  /* 0x000000010d0da824 */ /* 0x000fe200078e0a0c */
[----:B------:R-:W-:Y:S02]  /*2bf0*/  @!P2 IADD3 R8, R8, 0x1, RZ ;  /* 0x000000010808a810 */ /* 0x000fe40007ffe0ff */
[----:B------:R-:W-:Y:S02]  /*2c00*/  MOV R12, R2 ;  /* 0x00000002000c7202 */ /* 0x000fe40000000f00 */
        /* <DEDUP_REMOVED lines=34> */
[----:B--2---:R0:W-:Y:S10]  /*2e30*/  STG.E [R14.64], R21 ;  /* 0x000000150e007986 */ /* 0x0041f4000c101908 */
[----:B------:R-:W-:Y:S05]  /*2e40*/  @!P1 BRA `(.L_x_1032) ;  /* 0xfffffd1000009947 */ /* 0x000fea000383ffff */
[----:B------:R-:W-:Y:S05]  /*2e50*/  EXIT ;  /* 0x000000000000794d */ /* 0x000fea0003800000 */
        .weak           $__internal_12_$__cuda_sm20_dblrcp_rn_slowpath_v3
        .type           $__internal_12_$__cuda_sm20_dblrcp_rn_slowpath_v3,@function
        .size           $__internal_12_$__cuda_sm20_dblrcp_rn_slowpath_v3,(.L_x_1755 - $__internal_12_$__cuda_sm20_dblrcp_rn_slowpath_v3)
$__internal_12_$__cuda_sm20_dblrcp_rn_slowpath_v3:
        /* <DEDUP_REMOVED lines=25> */
.L_x_1036:
        /* <DEDUP_REMOVED lines=10> */
.L_x_1034:
[----:B------:R-:W-:Y:S02]  /*3090*/  LOP3.LUT R21, R15, 0x80000, RZ, 0xfc, !PT ;  /* 0x000800000f157812 */ /* 0x000fe400078efcff */
[----:B------:R-:W-:Y:S02]  /*30a0*/  MOV R20, R14 ;  /* 0x0000000e00147202 */ /* 0x000fe40000000f00 */
.L_x_1035:
[----:B------:R-:W-:Y:S05]  /*30b0*/  BSYNC B1 ;  /* 0x0000000000017941 */ /* 0x000fea0003800000 */
.L_x_1033:
[----:B0-----:R-:W-:Y:S02]  /*30c0*/  IMAD.MOV.U32 R14, RZ, RZ, R8 ;  /* 0x000000ffff0e7224 */ /* 0x001fe400078e0008 */
[----:B------:R-:W-:-:S04]  /*30d0*/  IMAD.MOV.U32 R15, RZ, RZ, 0x0 ;  /* 0x00000000ff0f7424 */ /* 0x000fc800078e00ff */
[----:B------:R-:W-:Y:S05]  /*30e0*/  RET.REL.NODEC R14 `(_ZN2at6native54_GLOBAL__N__aa9a477a_21_UpSampleBilinear2d_cu_607db5e336upsample_gen2d_aa_backward_out_frameIffNS0_18upsample_antialias21BilinearFilterFunctorEEEvT0_S5_NS_27GenericPackedTensorAccessorIT_Lm4ENS_16DefaultPtrTraitsElEENS6_IKS7_Lm4ES8_lEERKT1_) ;  /* 0xffffcf100e007950 */ /* 0x000fea0003c3ffff */
.L_x_1037:
        /* <DEDUP_REMOVED lines=9> */
.L_x_1755:


//--------------------- .text._ZN2at6native54_GLOBAL__N__aa9a477a_21_UpSampleBilinear2d_cu_607db5e336upsample_gen2d_aa_backward_out_frameIddNS0_18upsample_antialias21BilinearFilterFunctorEEEvT0_S5_NS_27GenericPackedTensorAccessorIT_Lm4ENS_16DefaultPtrTraitsElEENS6_IKS7_Lm4ES8_lEERKT1_ --------------------------
	.section	.text._ZN2at6native54_GLOBAL__N__aa9a477a_21_UpSampleBilinear2d_cu_607db5e336upsample_gen2d_aa_backward_out_frameIddNS0_18upsample_antialias21BilinearFilterFunctorEEEvT0_S5_NS_27GenericPackedTensorAccessorIT_Lm4ENS_16DefaultPtrTraitsElEENS6_IKS7_Lm4ES8_lEERKT1_,"ax",@progbits
	.sectioninfo	@"SHI_REGISTERS=40"
	.align	128
.text._ZN2at6native54_GLOBAL__N__aa9a477a_21_UpSampleBilinear2d_cu_607db5e336upsample_gen2d_aa_backward_out_frameIddNS0_18upsample_antialias21BilinearFilterFunctorEEEvT0_S5_NS_27GenericPackedTensorAccessorIT_Lm4ENS_16DefaultPtrTraitsElEENS6_IKS7_Lm4ES8_lEERKT1_:
        .type           _ZN2at6native54_GLOBAL__N__aa9a477a_21_UpSampleBilinear2d_cu_607db5e336upsample_gen2d_aa_backward_out_frameIddNS0_18upsample_antialias21BilinearFilterFunctorEEEvT0_S5_NS_27GenericPackedTensorAccessorIT_Lm4ENS_16DefaultPtrTraitsElEENS6_IKS7_Lm4ES8_lEERKT1_,@function
        .size           _ZN2at6native54_GLOBAL__N__aa9a477a_21_UpSampleBilinear2d_cu_607db5e336upsample_gen2d_aa_backward_out_frameIddNS0_18upsample_antialias21BilinearFilterFunctorEEEvT0_S5_NS_27GenericPackedTensorAccessorIT_Lm4ENS_16DefaultPtrTraitsElEENS6_IKS7_Lm4ES8_lEERKT1_,(.L_x_1757 - _ZN2at6native54_GLOBAL__N__aa9a477a_21_UpSampleBilinear2d_cu_607db5e336upsample_gen2d_aa_backward_out_frameIddNS0_18upsample_antialias21BilinearFilterFunctorEEEvT0_S5_NS_27GenericPackedTensorAccessorIT_Lm4ENS_16DefaultPtrTraitsElEENS6_IKS7_Lm4ES8_lEERKT1_)
        .other          _ZN2at6native54_GLOBAL__N__aa9a477a_21_UpSampleBilinear2d_cu_607db5e336upsample_gen2d_aa_backward_out_frameIddNS0_18upsample_antialias21BilinearFilterFunctorEEEvT0_S5_NS_27GenericPackedTensorAccessorIT_Lm4ENS_16DefaultPtrTraitsElEENS6_IKS7_Lm4ES8_lEERKT1_,@"STO_CUDA_ENTRY STV_DEFAULT"
_ZN2at6native54_GLOBAL__N__aa9a477a_21_UpSampleBilinear2d_cu_607db5e336upsample_gen2d_aa_backward_out_frameIddNS0_18upsample_antialias21BilinearFilterFunctorEEEvT0_S5_NS_27GenericPackedTensorAccessorIT_Lm4ENS_16DefaultPtrTraitsElEENS6_IKS7_Lm4ES8_lEERKT1_:
        /* <DEDUP_REMOVED lines=16> */
[----:B------:R-:W-:Y:S01]  /*0100*/  IMAD.MOV.U32 R14, RZ, RZ, 0x0 ;  /* 0x00000000ff0e7424 */ /* 0x000fe200078e00ff */
[----:B------:R-:W0:Y:S01]  /*0110*/  I2F.F64 R28, R4 ;  /* 0x00000004001c7312 */ /* 0x000e220000201c00 */
[----:B------:R-:W-:Y:S01]  /*0120*/  IMAD.MOV.U32 R15, RZ, RZ, 0x3ff00000 ;  /* 0x3ff00000ff0f7424 */ /* 0x000fe200078e00ff */
[----:B------:R-:W-:Y:S01]  /*0130*/  BSSY B0, `(.L_x_1039) ;  /* 0x0000160000007945 */ /* 0x000fe20003800000 */
[----:B------:R-:W-:Y:S02]  /*0140*/  IMAD.MOV.U32 R5, RZ, RZ, c[0x0][0x16c] ;  /* 0x00005b00ff057624 */ /* 0x000fe400078e00ff */
[--C-:B------:R-:W-:Y:S02]  /*0150*/  IMAD.MOV.U32 R2, RZ, RZ, R15.reuse ;  /* 0x000000ffff027224 */ /* 0x100fe400078e000f */
[----:B------:R-:W1:Y:S01]  /*0160*/  DSETP.MAX.AND P0, P1, R14, c[0x0][0x168], PT ;  /* 0x00005a000e00762a */ /* 0x000e62000390f000 */
[----:B------:R-:W-:Y:S01]  /*0170*/  IMAD.MOV.U32 R6, RZ, RZ, R15 ;  /* 0x000000ffff067224 */ /* 0x000fe200078e000f */
[----:B------:R-:W2:Y:S01]  /*0180*/  I2F.F64 R12, R12 ;  /* 0x0000000c000c7312 */ /* 0x000ea20000201c00 */
[----:B------:R-:W-:-:S03]  /*0190*/  IMAD.MOV.U32 R9, RZ, RZ, c[0x0][0x164] ;  /* 0x00005900ff097624 */ /* 0x000fc600078e00ff */
[----:B-1----:R-:W-:Y:S01]  /*01a0*/  FSEL R3, R2, c[0x0][0x16c], P0 ;  /* 0x00005b0002037a08 */ /* 0x002fe20000000000 */
[----:B------:R-:W-:Y:S01]  /*01b0*/  IMAD.MOV.U32 R2, RZ, RZ, R14 ;  /* 0x000000ffff027224 */ /* 0x000fe200078e000e */
[----:B0-----:R-:W-:-:S04]  /*01c0*/  DADD R28, R28, 0.5 ;  /* 0x3fe000001c1c7429 */ /* 0x001fc80000000000 */
[----:B------:R-:W-:Y:S02]  /*01d0*/  SEL R2, R2, c[0x0][0x168], P0 ;  /* 0x00005a0002027a07 */ /* 0x000fe40000000000 */
[----:B------:R-:W-:Y:S01]  /*01e0*/  @P1 LOP3.LUT R3, R5, 0x80000, RZ, 0xfc, !PT ;  /* 0x0008000005031812 */ /* 0x000fe200078efcff */
[----:B------:R-:W0:-:S03]  /*01f0*/  DSETP.MAX.AND P0, P1, R14, c[0x0][0x160], PT ;  /* 0x000058000e00762a */ /* 0x000e06000390f000 */
[----:B------:R-:W1:Y:S01]  /*0200*/  F2F.F32.F64 R20, R2 ;  /* 0x0000000200147310 */ /* 0x000e620000301000 */
[----:B--2---:R-:W2:Y:S02]  /*0210*/  DADD R12, R12, 0.5 ;  /* 0x3fe000000c0c7429 */ /* 0x004ea40000000000 */
[----:B0-----:R-:W-:Y:S01]  /*0220*/  FSEL R7, R6, c[0x0][0x164], P0 ;  /* 0x0000590006077a08 */ /* 0x001fe20000000000 */
[----:B------:R-:W-:Y:S01]  /*0230*/  IMAD.MOV.U32 R6, RZ, RZ, R14 ;  /* 0x000000ffff067224 */ /* 0x000fe200078e000e */
[----:B------:R-:W-:-:S04]  /*0240*/  DFMA R4, R28, c[0x0][0x168], -R2 ;  /* 0x00005a001c047a2b */ /* 0x000fc80000000802 */
[----:B------:R-:W-:Y:S01]  /*0250*/  SEL R6, R6, c[0x0][0x160], P0 ;  /* 0x0000580006067a07 */ /* 0x000fe20000000000 */
[----:B------:R-:W-:Y:S01]  /*0260*/  DFMA R10, R28, c[0x0][0x168], R2 ;  /* 0x00005a001c0a7a2b */ /* 0x000fe20000000002 */
[----:B------:R-:W-:-:S03]  /*0270*/  @P1 LOP3.LUT R7, R9, 0x80000, RZ, 0xfc, !PT ;  /* 0x0008000009071812 */ /* 0x000fc600078efcff */
[----:B------:R-:W1:Y:S01]  /*0280*/  DSETP.GEU.AND P1, PT, |R2|, c[0x2][0x0], PT ;  /* 0x008000000200762a */ /* 0x000e620003f2e200 */
[----:B------:R0:W3:Y:S03]  /*0290*/  F2F.F32.F64 R9, R6 ;  /* 0x0000000600097310 */ /* 0x0000e60000301000 */
[----:B------:R-:W3:-:S04]  /*02a0*/  DSETP.GEU.AND P0, PT, |R6|, c[0x2][0x0], PT ;  /* 0x008000000600762a */ /* 0x000ec80003f0e200 */
[----:B--2---:R-:W2:-:S04]  /*02b0*/  DFMA R16, R12, c[0x0][0x160], -R6 ;  /* 0x000058000c107a2b */ /* 0x004e880000000806 */
[----:B0-----:R-:W0:Y:S02]  /*02c0*/  DFMA R6, R12, c[0x0][0x160], R6 ;  /* 0x000058000c067a2b */ /* 0x001e240000000006 */
[----:B-1----:R-:W-:Y:S02]  /*02d0*/  @!P1 FMUL R20, R20, 1.175494350822287508e-38 ;  /* 0x0080000014149820 */ /* 0x002fe40000400000 */
[----:B------:R-:W1:Y:S02]  /*02e0*/  DADD R4, R4, 0.5 ;  /* 0x3fe0000004047429 */ /* 0x000e640000000000 */
[----:B---3--:R-:W-:Y:S01]  /*02f0*/  @!P0 FMUL R9, R9, 1.175494350822287508e-38 ;  /* 0x0080000009098820 */ /* 0x008fe20000400000 */
[----:B------:R-:W-:Y:S01]  /*0300*/  ISETP.NE.AND P0, PT, R0, RZ, PT ;  /* 0x000000ff0000720c */ /* 0x000fe20003f05270 */
[----:B------:R-:W3:Y:S01]  /*0310*/  DADD R10, R10, 0.5 ;  /* 0x3fe000000a0a7429 */ /* 0x000ee20000000000 */
[----:B------:R-:W4:Y:S03]  /*0320*/  F2I.FTZ.CEIL.NTZ R20, R20 ;  /* 0x0000001400147305 */ /* 0x000f26000021b100 */
[----:B--2---:R-:W2:-:S04]  /*0330*/  DADD R16, R16, 0.5 ;  /* 0x3fe0000010107429 */ /* 0x004e880000000000 */
[----:B0-----:R-:W0:Y:S01]  /*0340*/  DADD R18, R6, 0.5 ;  /* 0x3fe0000006127429 */ /* 0x001e220000000000 */
[----:B------:R-:W5:Y:S08]  /*0350*/  F2I.FTZ.CEIL.NTZ R9, R9 ;  /* 0x0000000900097305 */ /* 0x000f70000021b100 */
[----:B-1----:R1:W0:Y:S01]  /*0360*/  F2I.F64.TRUNC R4, R4 ;  /* 0x0000000400047311 */ /* 0x002222000030d100 */
[----:B----4-:R-:W-:-:S07]  /*0370*/  IMAD.SHL.U32 R3, R20, 0x2, RZ ;  /* 0x0000000214037824 */ /* 0x010fce00078e00ff */
[----:B---3--:R-:W3:Y:S01]  /*0380*/  F2I.F64.TRUNC R10, R10 ;  /* 0x0000000a000a7311 */ /* 0x008ee2000030d100 */
[----:B-----5:R-:W-:Y:S01]  /*0390*/  IMAD.SHL.U32 R2, R9, 0x2, RZ ;  /* 0x0000000209027824 */ /* 0x020fe200078e00ff */
[----:B------:R-:W-:-:S04]  /*03a0*/  IADD3 R9, R3, 0x1, RZ ;  /* 0x0000000103097810 */ /* 0x000fc80007ffe0ff */
[----:B-1----:R-:W-:Y:S01]  /*03b0*/  IADD3 R5, R2, 0x1, RZ ;  /* 0x0000000102057810 */ /* 0x002fe20007ffe0ff */
[----:B------:R-:W-:Y:S01]  /*03c0*/  IMAD R8, R9, R8, RZ ;  /* 0x0000000809087224 */ /* 0x000fe200078e02ff */
[----:B--2---:R-:W1:Y:S01]  /*03d0*/  F2I.F64.TRUNC R16, R16 ;  /* 0x0000001000107311 */ /* 0x004e62000030d100 */
[----:B0-----:R-:W-:Y:S02]  /*03e0*/  IMNMX R4, RZ, R4, !PT ;  /* 0x00000004ff047217 */ /* 0x001fe40007800200 */
[----:B------:R-:W-:-:S04]  /*03f0*/  IMAD R0, R5, R0, RZ ;  /* 0x0000000005007224 */ /* 0x000fc800078e02ff */
[----:B------:R-:W-:Y:S01]  /*0400*/  IMAD R9, R9, c[0x0][0x0], R0 ;  /* 0x0000000009097a24 */ /* 0x000fe200078e0200 */
[----:B------:R-:W0:Y:S01]  /*0410*/  F2I.F64.TRUNC R7, R18 ;  /* 0x0000001200077311 */ /* 0x000e22000030d100 */
[----:B---3--:R-:W-:-:S05]  /*0420*/  IMNMX R5, R10, c[0x0][0x190], PT ;  /* 0x000064000a057a17 */ /* 0x008fca0003800200 */
[----:B------:R-:W-:Y:S01]  /*0430*/  IMAD.IADD R10, R5, 0x1, -R4 ;  /* 0x00000001050a7824 */ /* 0x000fe200078e0a04 */
[----:B-1----:R-:W-:Y:S02]  /*0440*/  IMNMX R6, RZ, R16, !PT ;  /* 0x00000010ff067217 */ /* 0x002fe40007800200 */
[----:B0-----:R-:W-:-:S05]  /*0450*/  IMNMX R7, R7, c[0x0][0x188], PT ;  /* 0x0000620007077a17 */ /* 0x001fca0003800200 */
[----:B------:R-:W-:Y:S01]  /*0460*/  IMAD.IADD R11, R7, 0x1, -R6 ;  /* 0x00000001070b7824 */ /* 0x000fe200078e0a06 */
[----:B------:R-:W-:Y:S05]  /*0470*/  @P0 BRA `(.L_x_1040) ;  /* 0x000012b000000947 */ /* 0x000fea0003800000 */
[----:B------:R-:W0:Y:S01]  /*0480*/  I2F.F64 R16, R4 ;  /* 0x0000000400107312 */ /* 0x000e220000201c00 */
[----:B------:R-:W1:-:S04]  /*0490*/  DSETP.LE.AND P0, PT, R14, c[0x0][0x168], PT ;  /* 0x00005a000e00762a */ /* 0x000e480003f03000 */
[----:B0-----:R0:W2:Y:S02]  /*04a0*/  DFMA R28, -R28, c[0x0][0x168], R16 ;  /* 0x00005a001c1c7a2b */ /* 0x0010a40000000110 */
[----:B0-----:R-:W-:Y:S02]  /*04b0*/  IMAD.MOV.U32 R16, RZ, RZ, 0x0 ;  /* 0x00000000ff107424 */ /* 0x001fe400078e00ff */
[----:B------:R-:W-:-:S06]  /*04c0*/  IMAD.MOV.U32 R17, RZ, RZ, 0x3ff00000 ;  /* 0x3ff00000ff117424 */ /* 0x000fcc00078e00ff */
[----:B-1----:R-:W-:Y:S05]  /*04d0*/  @!P0 BRA `(.L_x_1041) ;  /* 0x0000010000008947 */ /* 0x002fea0003800000 */
[----:B--2---:R-:W0:Y:S01]  /*04e0*/  MUFU.RCP64H R17, c[0x0][0x16c] ;  /* 0x00005b0000117b08 */ /* 0x004e220000001800 */
        /* <DEDUP_REMOVED lines=10> */
[----:B0-----:R-:W-:Y:S02]  /*0590*/  IMAD.MOV.U32 R14, RZ, RZ, c[0x0][0x168] ;  /* 0x00005a00ff0e7624 */ /* 0x001fe400078e00ff */
[----:B------:R-:W-:Y:S01]  /*05a0*/  IMAD.MOV.U32 R15, RZ, RZ, c[0x0][0x16c] ;  /* 0x00005b00ff0f7624 */ /* 0x000fe200078e00ff */
[----:B------:R-:W-:Y:S02]  /*05b0*/  IADD3 R18, R0, -0x100000, RZ ;  /* 0xfff0000000127810 */ /* 0x000fe40007ffe0ff */
[----:B------:R-:W-:Y:S02]  /*05c0*/  MOV R0, 0x5e0 ;  /* 0x000005e000007802 */ /* 0x000fe40000000f00 */
[----:B-1----:R-:W-:Y:S05]  /*05d0*/  CALL.REL.NOINC `($__internal_13_$__cuda_sm20_dblrcp_rn_slowpath_v3) ;  /* 0x000038a000007944 */ /* 0x002fea0003c00000 */
.L_x_1041:
[----:B--2---:R-:W-:Y:S01]  /*05e0*/  ISETP.GE.AND P1, PT, R10, 0x1, PT ;  /* 0x000000010a00780c */ /* 0x004fe20003f26270 */
[----:B------:R-:W-:Y:S01]  /*05f0*/  BSSY B1, `(.L_x_1042) ;  /* 0x0000064000017945 */ /* 0x000fe20003800000 */
[----:B0-----:R-:W-:-:S11]  /*0600*/  CS2R R14, SRZ ;  /* 0x00000000000e7805 */ /* 0x001fd6000001ff00 */
[----:B------:R-:W-:Y:S05]  /*0610*/  @!P1 BRA `(.L_x_1043) ;  /* 0x0000061000009947 */ /* 0x000fea0003800000 */
[----:B------:R-:W-:Y:S01]  /*0620*/  LOP3.LUT R15, RZ, R5, RZ, 0x33, !PT ;  /* 0x00000005ff0f7212 */ /* 0x000fe200078e33ff */
[----:B------:R-:W-:Y:S01]  /*0630*/  BSSY B2, `(.L_x_1044) ;  /* 0x000004b000027945 */ /* 0x000fe20003800000 */
[----:B------:R-:W-:Y:S01]  /*0640*/  LOP3.LUT R33, R10, 0x3, RZ, 0xc0, !PT ;  /* 0x000000030a217812 */ /* 0x000fe200078ec0ff */
[----:B------:R-:W-:Y:S01]  /*0650*/  IMAD.MOV.U32 R31, RZ, RZ, RZ ;  /* 0x000000ffff1f7224 */ /* 0x000fe200078e00ff */
[----:B------:R-:W-:Y:S02]  /*0660*/  IADD3 R15, -R15, -0x2, -R4 ;  /* 0xfffffffe0f0f7810 */ /* 0x000fe40007ffe904 */
[----:B------:R-:W-:Y:S02]  /*0670*/  ISETP.NE.AND P0, PT, R33, RZ, PT ;  /* 0x000000ff2100720c */ /* 0x000fe40003f05270 */
[----:B------:R-:W-:Y:S02]  /*0680*/  ISETP.GE.U32.AND P2, PT, R15, 0x3, PT ;  /* 0x000000030f00780c */ /* 0x000fe40003f46070 */
[----:B------:R-:W-:-:S11]  /*0690*/  CS2R R14, SRZ ;  /* 0x00000000000e7805 */ /* 0x000fd6000001ff00 */
[----:B------:R-:W-:Y:S05]  /*06a0*/  @!P2 BRA `(.L_x_1045) ;  /* 0x000004300000a947 */ /* 0x000fea0003800000 */
[----:B------:R-:W-:Y:S01]  /*06b0*/  IMAD.IADD R0, R10, 0x1, -R33 ;  /* 0x000000010a007824 */ /* 0x000fe200078e0a21 */
[----:B------:R-:W-:Y:S01]  /*06c0*/  CS2R R14, SRZ ;  /* 0x00000000000e7805 */ /* 0x000fe2000001ff00 */
[----:B------:R-:W-:-:S04]  /*06d0*/  IMAD.MOV.U32 R31, RZ, RZ, RZ ;  /* 0x000000ffff1f7224 */ /* 0x000fc800078e00ff */
.L_x_1046:
[----:B-1----:R-:W0:Y:S01]  /*06e0*/  I2F.F64 R22, R31 ;  /* 0x0000001f00167312 */ /* 0x002e220000201c00 */
[C---:B------:R-:W-:Y:S02]  /*06f0*/  IADD3 R20, R31.reuse, 0x1, RZ ;  /* 0x000000011f147810 */ /* 0x040fe40007ffe0ff */
[C---:B------:R-:W-:Y:S02]  /*0700*/  IADD3 R21, R31.reuse, 0x2, RZ ;  /* 0x000000021f157810 */ /* 0x040fe40007ffe0ff */
[----:B------:R-:W-:Y:S02]  /*0710*/  IADD3 R30, R31, 0x3, RZ ;  /* 0x000000031f1e7810 */ /* 0x000fe40007ffe0ff */
[----:B------:R-:W-:Y:S01]  /*0720*/  IADD3 R0, R0, -0x4, RZ ;  /* 0xfffffffc00007810 */ /* 0x000fe20007ffe0ff */
[----:B------:R-:W2:Y:S01]  /*0730*/  I2F.F64 R18, R20 ;  /* 0x0000001400127312 */ /* 0x000ea20000201c00 */
[----:B0-----:R-:W0:-:S07]  /*0740*/  DADD R22, R28, R22 ;  /* 0x000000001c167229 */ /* 0x001e0e0000000016 */
[----:B------:R3:W4:Y:S01]  /*0750*/  I2F.F64 R24, R21 ;  /* 0x0000001500187312 */ /* 0x0007220000201c00 */
[----:B0-----:R-:W0:-:S07]  /*0760*/  DADD R22, R22, 0.5 ;  /* 0x3fe0000016167429 */ /* 0x001e0e0000000000 */
[----:B------:R-:W5:Y:S01]  /*0770*/  I2F.F64 R26, R30 ;  /* 0x0000001e001a7312 */ /* 0x000f620000201c00 */
[----:B--2---:R-:W2:-:S04]  /*0780*/  DADD R18, R28, R18 ;  /* 0x000000001c127229 */ /* 0x004e880000000012 */
[----:B01----:R-:W3:-:S04]  /*0790*/  DMUL R22, R22, R16 ;  /* 0x0000001016167228 */ /* 0x003ec80000000000 */
[----:B--2---:R-:W0:-:S04]  /*07a0*/  DADD R18, R18, 0.5 ;  /* 0x3fe0000012127429 */ /* 0x004e080000000000 */
[----:B---3--:R-:W-:-:S04]  /*07b0*/  DADD R20, -RZ, -R22 ;  /* 0x00000000ff147229 */ /* 0x008fc80000000916 */
[----:B----4-:R-:W-:-:S04]  /*07c0*/  DADD R24, R28, R24 ;  /* 0x000000001c187229 */ /* 0x010fc80000000018 */
[----:B------:R-:W1:-:S04]  /*07d0*/  DSETP.GEU.AND P2, PT, R22, RZ, PT ;  /* 0x000000ff1600722a */ /* 0x000e480003f4e000 */
[----:B0-----:R-:W0:Y:S02]  /*07e0*/  DMUL R18, R18, R16 ;  /* 0x0000001012127228 */ /* 0x001e240000000000 */
[----:B-1----:R-:W-:Y:S02]  /*07f0*/  FSEL R20, R20, R22, !P2 ;  /* 0x0000001614147208 */ /* 0x002fe40005000000 */
[----:B------:R-:W1:Y:S01]  /*0800*/  DADD R24, R24, 0.5 ;  /* 0x3fe0000018187429 */ /* 0x000e620000000000 */
[----:B------:R-:W-:-:S03]  /*0810*/  FSEL R21, R21, R23, !P2 ;  /* 0x0000001715157208 */ /* 0x000fc60005000000 */
[----:B0-----:R-:W-:-:S04]  /*0820*/  DADD R22, -RZ, -R18 ;  /* 0x00000000ff167229 */ /* 0x001fc80000000912 */
[----:B-----5:R-:W-:-:S04]  /*0830*/  DADD R26, R28, R26 ;  /* 0x000000001c1a7229 */ /* 0x020fc8000000001a */
[----:B------:R-:W0:-:S04]  /*0840*/  DSETP.GEU.AND P2, PT, R18, RZ, PT ;  /* 0x000000ff1200722a */ /* 0x000e080003f4e000 */
[----:B-1----:R-:W1:Y:S02]  /*0850*/  DMUL R24, R24, R16 ;  /* 0x0000001018187228 */ /* 0x002e640000000000 */
[----:B0-----:R-:W-:Y:S02]  /*0860*/  FSEL R22, R22, R18, !P2 ;  /* 0x0000001216167208 */ /* 0x001fe40005000000 */
[----:B------:R-:W0:Y:S01]  /*0870*/  DADD R26, R26, 0.5 ;  /* 0x3fe000001a1a7429 */ /* 0x000e220000000000 */
[----:B------:R-:W-:-:S03]  /*0880*/  FSEL R23, R23, R19, !P2 ;  /* 0x0000001317177208 */ /* 0x000fc60005000000 */
[----:B-1----:R-:W-:-:S04]  /*0890*/  DADD R18, -RZ, -R24 ;  /* 0x00000000ff127229 */ /* 0x002fc80000000918 */
[----:B------:R-:W1:-:S04]  /*08a0*/  DSETP.GEU.AND P3, PT, R24, RZ, PT ;  /* 0x000000ff1800722a */ /* 0x000e480003f6e000 */
[----:B0-----:R-:W0:Y:S02]  /*08b0*/  DMUL R26, R26, R16 ;  /* 0x000000101a1a7228 */ /* 0x001e240000000000 */
[----:B-1----:R-:W-:Y:S02]  /*08c0*/  FSEL R24, R18, R24, !P3 ;  /* 0x0000001812187208 */ /* 0x002fe40005800000 */
[----:B------:R-:W-:Y:S01]  /*08d0*/  FSEL R25, R19, R25, !P3 ;  /* 0x0000001913197208 */ /* 0x000fe20005800000 */
[----:B------:R-:W-:-:S04]  /*08e0*/  DSETP.GEU.AND P5, PT, R20, 1, PT ;  /* 0x3ff000001400742a */ /* 0x000fc80003fae000 */
[----:B0-----:R-:W-:-:S04]  /*08f0*/  DADD R18, -RZ, -R26 ;  /* 0x00000000ff127229 */ /* 0x001fc8000000091a */
[----:B------:R-:W0:-:S04]  /*0900*/  DSETP.GEU.AND P2, PT, R26, RZ, PT ;  /* 0x000000ff1a00722a */ /* 0x000e080003f4e000 */
[----:B------:R-:W1:Y:S02]  /*0910*/  DADD R20, -R20, 1 ;  /* 0x3ff0000014147429 */ /* 0x000e640000000100 */
[----:B0-----:R-:W-:Y:S02]  /*0920*/  FSEL R18, R18, R26, !P2 ;  /* 0x0000001a12127208 */ /* 0x001fe40005000000 */
[----:B------:R-:W-:Y:S01]  /*0930*/  FSEL R19, R19, R27, !P2 ;  /* 0x0000001b13137208 */ /* 0x000fe20005000000 */
[----:B------:R-:W-:Y:S01]  /*0940*/  DSETP.GEU.AND P4, PT, R22, 1, PT ;  /* 0x3ff000001600742a */ /* 0x000fe20003f8e000 */
[----:B------:R-:W-:Y:S01]  /*0950*/  IMAD.IADD R27, R8, 0x1, R31 ;  /* 0x00000001081b7824 */ /* 0x000fe200078e021f */
[----:B------:R-:W-:Y:S02]  /*0960*/  IADD3 R31, R31, 0x4, RZ ;  /* 0x000000041f1f7810 */ /* 0x000fe40007ffe0ff */
[----:B------:R-:W-:Y:S01]  /*0970*/  DSETP.GEU.AND P3, PT, R24, 1, PT ;  /* 0x3ff000001800742a */ /* 0x000fe20003f6e000 */
[----:B-1----:R-:W-:-:S02]  /*0980*/  FSEL R20, R20, RZ, !P5 ;  /* 0x000000ff14147208 */ /* 0x002fc40006800000 */
[----:B------:R-:W-:Y:S01]  /*0990*/  FSEL R21, R21, RZ, !P5 ;  /* 0x000000ff15157208 */ /* 0x000fe20006800000 */
[----:B------:R-:W-:-:S04]  /*09a0*/  DSETP.GEU.AND P2, PT, R18, 1, PT ;  /* 0x3ff000001200742a */ /* 0x000fc80003f4e000 */
[----:B------:R-:W0:Y:S01]  /*09b0*/  DADD R22, -R22, 1 ;  /* 0x3ff0000016167429 */ /* 0x000e220000000100 */
[----:B------:R1:W-:Y:S03]  /*09c0*/  STS.64 [R27.X8], R20 ;  /* 0x000000141b007388 */ /* 0x0003e60000008a00 */
[----:B------:R-:W2:-:S04]  /*09d0*/  DADD R24, -R24, 1 ;  /* 0x3ff0000018187429 */ /* 0x000e880000000100 */
[----:B------:R-:W3:Y:S02]  /*09e0*/  DADD R18, -R18, 1 ;  /* 0x3ff0000012127429 */ /* 0x000ee40000000100 */
[----:B0-----:R-:W-:Y:S02]  /*09f0*/  FSEL R22, R22, RZ, !P4 ;  /* 0x000000ff16167208 */ /* 0x001fe40006000000 */
[----:B------:R-:W-:Y:S01]  /*0a00*/  FSEL R23, R23, RZ, !P4 ;  /* 0x000000ff17177208 */ /* 0x000fe20006000000 */
[----:B------:R-:W0:Y:S01]  /*0a10*/  DADD R14, R20, R14 ;  /* 0x00000000140e7229 */ /* 0x000e22000000000e */
[----:B--2---:R-:W-:Y:S02]  /*0a20*/  FSEL R24, R24, RZ, !P3 ;  /* 0x000000ff18187208 */ /* 0x004fe40005800000 */
[----:B------:R-:W-:Y:S01]  /*0a30*/  FSEL R25, R25, RZ, !P3 ;  /* 0x000000ff19197208 */ /* 0x000fe20005800000 */
[----:B------:R1:W-:Y:S01]  /*0a40*/  STS.64 [R27.X8+0x8], R22 ;  /* 0x000008161b007388 */ /* 0x0003e20000008a00 */
[----:B---3--:R-:W-:Y:S01]  /*0a50*/  FSEL R18, R18, RZ, !P2 ;  /* 0x000000ff12127208 */ /* 0x008fe20005000000 */
[----:B0-----:R-:W0:Y:S01]  /*0a60*/  DADD R14, R14, R22 ;  /* 0x000000000e0e7229 */ /* 0x001e220000000016 */
[----:B------:R-:W-:Y:S01]  /*0a70*/  FSEL R19, R19, RZ, !P2 ;  /* 0x000000ff13137208 */ /* 0x000fe20005000000 */
[----:B------:R1:W-:Y:S01]  /*0a80*/  STS.64 [R27.X8+0x10], R24 ;  /* 0x000010181b007388 */ /* 0x0003e20000008a00 */
[----:B------:R-:W-:-:S03]  /*0a90*/  ISETP.NE.AND P2, PT, R0, RZ, PT ;  /* 0x000000ff0000720c */ /* 0x000fc60003f45270 */
[----:B------:R1:W-:Y:S01]  /*0aa0*/  STS.64 [R27.X8+0x18], R18 ;  /* 0x000018121b007388 */ /* 0x0003e20000008a00 */
[----:B0-----:R-:W0:-:S06]  /*0ab0*/  DADD R14, R14, R24 ;  /* 0x000000000e0e7229 */ /* 0x001e0c0000000018 */
[----:B0-----:R1:W0:-:S03]  /*0ac0*/  DADD R14, R14, R18 ;  /* 0x000000000e0e7229 */ /* 0x0012060000000012 */
[----:B0-----:R-:W-:Y:S05]  /*0ad0*/  @P2 BRA `(.L_x_1046) ;  /* 0xfffffc0000002947 */ /* 0x001fea000383ffff */
.L_x_1045:
[----:B------:R-:W-:Y:S05]  /*0ae0*/  BSYNC B2 ;  /* 0x0000000000027941 */ /* 0x000fea0003800000 */
.L_x_1044:
[----:B------:R-:W-:Y:S05]  /*0af0*/  @!P0 BRA `(.L_x_1043) ;  /* 0x0000013000008947 */ /* 0x000fea0003800000 */
.L_x_1047:
[----:B01----:R-:W0:Y:S01]  /*0b00*/  I2F.F64 R18, R31 ;  /* 0x0000001f00127312 */ /* 0x003e220000201c00 */
[----:B------:R-:W-:Y:S01]  /*0b10*/  IADD3 R33, R33, -0x1, RZ ;  /* 0xffffffff21217810 */ /* 0x000fe20007ffe0ff */
[----:B0-----:R-:W0:-:S06]  /*0b20*/  DADD R18, R28, R18 ;  /* 0x000000001c127229 */ /* 0x001e0c0000000012 */
[----:B0-----:R-:W0:-:S06]  /*0b30*/  DADD R18, R18, 0.5 ;  /* 0x3fe0000012127429 */ /* 0x001e0c0000000000 */
[----:B0-----:R-:W0:-:S06]  /*0b40*/  DMUL R18, R18, R16 ;  /* 0x0000001012127228 */ /* 0x001e0c0000000000 */
[----:B0-----:R-:W-:-:S04]  /*0b50*/  DADD R20, -RZ, -R18 ;  /* 0x00000000ff147229 */ /* 0x001fc80000000912 */
[----:B------:R-:W0:-:S06]  /*0b60*/  DSETP.GEU.AND P0, PT, R18, RZ, PT ;  /* 0x000000ff1200722a */ /* 0x000e0c0003f0e000 */
[----:B0-----:R-:W-:Y:S02]  /*0b70*/  FSEL R18, R20, R18, !P0 ;  /* 0x0000001214127208 */ /* 0x001fe40004000000 */
[----:B------:R-:W-:-:S06]  /*0b80*/  FSEL R19, R21, R19, !P0 ;  /* 0x0000001315137208 */ /* 0x000fcc0004000000 */
[----:B------:R-:W-:-:S04]  /*0b90*/  DADD R20, -R18, 1 ;  /* 0x3ff0000012147429 */ /* 0x000fc80000000100 */
[----:B------:R-:W0:-:S06]  /*0ba0*/  DSETP.GEU.AND P0, PT, R18, 1, PT ;  /* 0x3ff000001200742a */ /* 0x000e0c0003f0e000 */
[----:B0-----:R-:W-:Y:S01]  /*0bb0*/  FSEL R19, R21, RZ, !P0 ;  /* 0x000000ff15137208 */ /* 0x001fe20004000000 */
[----:B------:R-:W-:Y:S01]  /*0bc0*/  IMAD.IADD R21, R8, 0x1, R31 ;  /* 0x0000000108157824 */ /* 0x000fe200078e021f */
[----:B------:R-:W-:Y:S02]  /*0bd0*/  FSEL R18, R20, RZ, !P0 ;  /* 0x000000ff14127208 */ /* 0x000fe40004000000 */
[----:B------:R-:W-:Y:S02]  /*0be0*/  ISETP.NE.AND P0, PT, R33, RZ, PT ;  /* 0x000000ff2100720c */ /* 0x000fe40003f05270 */
[----:B------:R-:W-:Y:S01]  /*0bf0*/  IADD3 R31, R31, 0x1, RZ ;  /* 0x000000011f1f7810 */ /* 0x000fe20007ffe0ff */
[----:B------:R0:W-:Y:S01]  /*0c00*/  STS.64 [R21.X8], R18 ;  /* 0x0000001215007388 */ /* 0x0001e20000008a00 */
[----:B------:R0:W1:-:S09]  /*0c10*/  DADD R14, R18, R14 ;  /* 0x00000000120e7229 */ /* 0x000052000000000e */
[----:B-1----:R-:W-:Y:S05]  /*0c20*/  @P0 BRA `(.L_x_1047) ;  /* 0xfffffed000000947 */ /* 0x002fea000383ffff */
.L_x_1043:
[----:B------:R-:W-:Y:S05]  /*0c30*/  BSYNC B1 ;  /* 0x0000000000017941 */ /* 0x000fea0003800000 */
.L_x_1042:
[----:B------:R-:W-:Y:S01]  /*0c40*/  BSSY B2, `(.L_x_1048) ;  /* 0x0000095000027945 */ /* 0x000fe20003800000 */
[----:B------:R-:W-:Y:S01]  /*0c50*/  IMAD.MOV.U32 R26, RZ, RZ, RZ ;  /* 0x000000ffff1a7224 */ /* 0x000fe200078e00ff */
[----:B------:R-:W-:Y:S05]  /*0c60*/  @!P1 BRA `(.L_x_1049) ;  /* 0x0000092000009947 */ /* 0x000fea0003800000 */
[----:B-1----:R-:W-:Y:S01]  /*0c70*/  LOP3.LUT R17, RZ, R5, RZ, 0x33, !PT ;  /* 0x00000005ff117212 */ /* 0x002fe200078e33ff */
        /* <DEDUP_REMOVED lines=8> */
.L_x_1062:
[----:B------:R-:W1:Y:S01]  /*0d00*/  DSETP.NEU.AND P0, PT, R14, RZ, PT ;  /* 0x000000ff0e00722a */ /* 0x000e620003f0d000 */
[----:B------:R-:W-:Y:S01]  /*0d10*/  IADD3 R30, R30, -0x4, RZ ;  /* 0xfffffffc1e1e7810 */ /* 0x000fe20007ffe0ff */
[----:B------:R-:W-:Y:S03]  /*0d20*/  BSSY B4, `(.L_x_1052) ;  /* 0x0000061000047945 */ /* 0x000fe60003800000 */
[----:B------:R-:W-:-:S09]  /*0d30*/  ISETP.NE.AND P1, PT, R30, RZ, PT ;  /* 0x000000ff1e00720c */ /* 0x000fd20003f25270 */
        /* <DEDUP_REMOVED lines=22> */
[----:B------:R-:W-:Y:S05]  /*0ea0*/  CALL.REL.NOINC `($__internal_14_$__cuda_sm20_div_rn_f64_full) ;  /* 0x0000325000007944 */ /* 0x000fea0003c00000 */
[----:B------:R-:W-:Y:S02]  /*0eb0*/  IMAD.MOV.U32 R20, RZ, RZ, R18 ;  /* 0x000000ffff147224 */ /* 0x000fe400078e0012 */
[----:B------:R-:W-:Y:S02]  /*0ec0*/  IMAD.MOV.U32 R21, RZ, RZ, R19 ;  /* 0x000000ffff157224 */ /* 0x000fe400078e0013 */
.L_x_1055:
[----:B------:R-:W-:Y:S05]  /*0ed0*/  BSYNC B5 ;  /* 0x0000000000057941 */ /* 0x000fea0003800000 */
.L_x_1054:
        /* <DEDUP_REMOVED lines=20> */
[----:B------:R-:W-:Y:S05]  /*1020*/  CALL.REL.NOINC `($__internal_14_$__cuda_sm20_div_rn_f64_full) ;  /* 0x000030d000007944 */ /* 0x000fea0003c00000 */
.L_x_1057:
[----:B--2---:R-:W-:Y:S05]  /*1030*/  BSYNC B5 ;  /* 0x0000000000057941 */ /* 0x004fea0003800000 */
.L_x_1056:
        /* <DEDUP_REMOVED lines=21> */
[----:B------:R-:W-:Y:S02]  /*1190*/  IMAD.MOV.U32 R24, RZ, RZ, R18 ;  /* 0x000000ffff187224 */ /* 0x000fe400078e0012 */
[----:B------:R-:W-:Y:S02]  /*11a0*/  IMAD.MOV.U32 R25, RZ, RZ, R19 ;  /* 0x000000ffff197224 */ /* 0x000fe400078e0013 */
.L_x_1059:
[----:B--2---:R-:W-:Y:S05]  /*11b0*/  BSYNC B5 ;  /* 0x0000000000057941 */ /* 0x004fea0003800000 */
.L_x_1058:
        /* <DEDUP_REMOVED lines=21> */
.L_x_1061:
[----:B--2---:R-:W-:Y:S05]  /*1310*/  BSYNC B5 ;  /* 0x0000000000057941 */ /* 0x004fea0003800000 */
.L_x_1060:
[----:B------:R0:W-:Y:S02]  /*1320*/  STS.64 [R31+0x18], R18 ;  /* 0x000018121f007388 */ /* 0x0001e40000000a00 */
.L_x_1053:
[----:B------:R-:W-:Y:S05]  /*1330*/  BSYNC B4 ;  /* 0x0000000000047941 */ /* 0x000fea0003800000 */
.L_x_1052:
[----:B------:R-:W-:Y:S01]  /*1340*/  IADD3 R26, R26, 0x4, RZ ;  /* 0x000000041a1a7810 */ /* 0x000fe20007ffe0ff */
[----:B------:R-:W-:Y:S05]  /*1350*/  @P1 BRA `(.L_x_1062) ;  /* 0xfffff9a000001947 */ /* 0x000fea000383ffff */
.L_x_1051:
[----:B------:R-:W-:Y:S05]  /*1360*/  BSYNC B3 ;  /* 0x0000000000037941 */ /* 0x000fea0003800000 */
.L_x_1050:
[----:B------:R-:W-:-:S13]  /*1370*/  ISETP.NE.AND P0, PT, R27, RZ, PT ;  /* 0x000000ff1b00720c */ /* 0x000fda0003f05270 */
[----:B------:R-:W-:Y:S05]  /*1380*/  @!P0 BRA `(.L_x_1049) ;  /* 0x0000020000008947 */ /* 0x000fea0003800000 */
.L_x_1067:
        /* <DEDUP_REMOVED lines=25> */
.L_x_1066:
[----:B------:R-:W-:Y:S05]  /*1520*/  BSYNC B4 ;  /* 0x0000000000047941 */ /* 0x000fea0003800000 */
.L_x_1065:
[----:B------:R0:W-:Y:S02]  /*1530*/  STS.64 [R30], R18 ;  /* 0x000000121e007388 */ /* 0x0001e40000000a00 */
.L_x_1064:
[----:B------:R-:W-:Y:S05]  /*1540*/  BSYNC B3 ;  /* 0x0000000000037941 */ /* 0x000fea0003800000 */
.L_x_1063:
[----:B------:R-:W-:Y:S02]  /*1550*/  IADD3 R27, R27, -0x1, RZ ;  /* 0xffffffff1b1b7810 */ /* 0x000fe40007ffe0ff */
[----:B------:R-:W-:Y:S02]  /*1560*/  IADD3 R26, R26, 0x1, RZ ;  /* 0x000000011a1a7810 */ /* 0x000fe40007ffe0ff */
[----:B------:R-:W-:-:S13]  /*1570*/  ISETP.NE.AND P0, PT, R27, RZ, PT ;  /* 0x000000ff1b00720c */ /* 0x000fda0003f05270 */
[----:B------:R-:W-:Y:S05]  /*1580*/  @P0 BRA `(.L_x_1067) ;  /* 0xfffffe0000000947 */ /* 0x000fea000383ffff */
.L_x_1049:
[----:B------:R-:W-:Y:S05]  /*1590*/  BSYNC B2 ;  /* 0x0000000000027941 */ /* 0x000fea0003800000 */
.L_x_1048:
        /* <DEDUP_REMOVED lines=8> */
.L_x_1070:
[----:B------:R-:W-:Y:S01]  /*1620*/  IMAD.IADD R14, R8, 0x1, R26 ;  /* 0x00000001080e7824 */ /* 0x000fe200078e021a */
[----:B------:R-:W-:Y:S02]  /*1630*/  IADD3 R0, R0, -0x1, RZ ;  /* 0xffffffff00007810 */ /* 0x000fe40007ffe0ff */
[----:B------:R-:W-:Y:S02]  /*1640*/  IADD3 R26, R26, 0x1, RZ ;  /* 0x000000011a1a7810 */ /* 0x000fe40007ffe0ff */
[----:B------:R2:W-:Y:S01]  /*1650*/  STS.64 [R14.X8], RZ ;  /* 0x000000ff0e007388 */ /* 0x0005e20000008a00 */
[----:B------:R-:W-:-:S13]  /*1660*/  ISETP.NE.AND P0, PT, R0, RZ, PT ;  /* 0x000000ff0000720c */ /* 0x000fda0003f05270 */
[----:B--2---:R-:W-:Y:S05]  /*1670*/  @P0 BRA `(.L_x_1070) ;  /* 0xffffffa000000947 */ /* 0x004fea000383ffff */
.L_x_1069:
[----:B------:R-:W-:Y:S05]  /*1680*/  BSYNC B1 ;  /* 0x0000000000017941 */ /* 0x000fea0003800000 */
.L_x_1068:
[----:B------:R-:W-:Y:S05]  /*1690*/  @!P1 BRA `(.L_x_1040) ;  /* 0x0000009000009947 */ /* 0x000fea0003800000 */
.L_x_1071:
[----:B--2---:R-:W-:Y:S01]  /*16a0*/  IMAD.IADD R14, R8, 0x1, R26 ;  /* 0x00000001080e7824 */ /* 0x004fe200078e021a */
        /* <DEDUP_REMOVED lines=8> */
.L_x_1040:
[----:B------:R-:W-:Y:S05]  /*1730*/  BSYNC B0 ;  /* 0x0000000000007941 */ /* 0x000fea0003800000 */
.L_x_1039:
[----:B------:R-:W3:Y:S01]  /*1740*/  S2R R0, SR_TID.X ;  /* 0x0000000000007919 */ /* 0x000ee20000002100 */
[----:B------:R-:W-:Y:S01]  /*1750*/  BSSY B0, `(.L_x_1072) ;  /* 0x0000130000007945 */ /* 0x000fe20003800000 */
[----:B---3--:R-:W-:-:S13]  /*1760*/  ISETP.NE.AND P0, PT, R0, RZ, PT ;  /* 0x000000ff0000720c */ /* 0x008fda0003f05270 */
[----:B------:R-:W-:Y:S05]  /*1770*/  @P0 BRA `(.L_x_1073) ;  /* 0x000012d000000947 */ /* 0x000fea0003800000 */
[----:B--2---:R-:W-:Y:S01]  /*1780*/  IMAD.MOV.U32 R14, RZ, RZ, 0x0 ;  /* 0x00000000ff0e7424 */ /* 0x004fe200078e00ff */
[----:B-1----:R-:W1:Y:S01]  /*1790*/  I2F.F64 R16, R6 ;  /* 0x0000000600107312 */ /* 0x002e620000201c00 */
[----:B------:R-:W-:-:S06]  /*17a0*/  IMAD.MOV.U32 R15, RZ, RZ, 0x3ff00000 ;  /* 0x3ff00000ff0f7424 */ /* 0x000fcc00078e00ff */
[----:B------:R-:W2:-:S04]  /*17b0*/  DSETP.LE.AND P0, PT, R14, c[0x0][0x160], PT ;  /* 0x000058000e00762a */ /* 0x000e880003f03000 */
[----:B-1----:R1:W3:Y:S02]  /*17c0*/  DFMA R12, -R12, c[0x0][0x160], R16 ;  /* 0x000058000c0c7a2b */ /* 0x0022e40000000110 */
[----:B-1----:R-:W-:Y:S02]  /*17d0*/  IMAD.MOV.U32 R16, RZ, RZ, 0x0 ;  /* 0x00000000ff107424 */ /* 0x002fe400078e00ff */
[----:B------:R-:W-:-:S06]  /*17e0*/  IMAD.MOV.U32 R17, RZ, RZ, 0x3ff00000 ;  /* 0x3ff00000ff117424 */ /* 0x000fcc00078e00ff */
[----:B--2---:R-:W-:Y:S05]  /*17f0*/  @!P0 BRA `(.L_x_1074) ;  /* 0x0000010000008947 */ /* 0x004fea0003800000 */
[----:B---3--:R-:W1:Y:S01]  /*1800*/  MUFU.RCP64H R17, c[0x0][0x164] ;  /* 0x0000590000117b08 */ /* 0x008e620000001800 */
[----:B------:R-:W-:-:S05]  /*1810*/  IMAD.MOV.U32 R0, RZ, RZ, c[0x0][0x164] ;  /* 0x00005900ff007624 */ /* 0x000fca00078e00ff */
[----:B------:R-:W-:-:S04]  /*1820*/  IADD3 R16, R0, 0x300402, RZ ;  /* 0x0030040200107810 */ /* 0x000fc80007ffe0ff */
[----:B------:R-:W-:Y:S02]  /*1830*/  FSETP.GEU.AND P0, PT, |R16|, 5.8789094863358348022e-39, PT ;  /* 0x004004021000780b */ /* 0x000fe40003f0e200 */
[----:B01----:R-:W0:-:S06]  /*1840*/  DFMA R18, R16, -c[0x0][0x160], R14 ;  /* 0x8000580010127a2b */ /* 0x003e0c000000000e */
        /* <DEDUP_REMOVED lines=11> */
.L_x_1074:
[----:B---3--:R-:W-:Y:S01]  /*1900*/  ISETP.GE.AND P0, PT, R11, 0x1, PT ;  /* 0x000000010b00780c */ /* 0x008fe20003f06270 */
[----:B------:R-:W-:Y:S01]  /*1910*/  BSSY B1, `(.L_x_1075) ;  /* 0x0000064000017945 */ /* 0x000fe20003800000 */
[----:B0-----:R-:W-:-:S11]  /*1920*/  CS2R R14, SRZ ;  /* 0x00000000000e7805 */ /* 0x001fd6000001ff00 */
[----:B------:R-:W-:Y:S05]  /*1930*/  @!P0 BRA `(.L_x_1076) ;  /* 0x0000061000008947 */ /* 0x000fea0003800000 */
[----:B------:R-:W-:Y:S01]  /*1940*/  LOP3.LUT R3, RZ, R7, RZ, 0x33, !PT ;  /* 0x00000007ff037212 */ /* 0x000fe200078e33ff */
[----:B------:R-:W-:Y:S01]  /*1950*/  BSSY B2, `(.L_x_1077) ;  /* 0x000004b000027945 */ /* 0x000fe20003800000 */
[----:B------:R-:W-:Y:S01]  /*1960*/  LOP3.LUT R30, R11, 0x3, RZ, 0xc0, !PT ;  /* 0x000000030b1e7812 */ /* 0x000fe200078ec0ff */
[----:B------:R-:W-:Y:S01]  /*1970*/  IMAD.MOV.U32 R0, RZ, RZ, RZ ;  /* 0x000000ffff007224 */ /* 0x000fe200078e00ff */
[----:B------:R-:W-:Y:S01]  /*1980*/  IADD3 R3, -R3, -0x2, -R6 ;  /* 0xfffffffe03037810 */ /* 0x000fe20007ffe906 */
[----:B------:R-:W-:Y:S01]  /*1990*/  CS2R R14, SRZ ;  /* 0x00000000000e7805 */ /* 0x000fe2000001ff00 */
[----:B------:R-:W-:Y:S02]  /*19a0*/  ISETP.NE.AND P1, PT, R30, RZ, PT ;  /* 0x000000ff1e00720c */ /* 0x000fe40003f25270 */
[----:B------:R-:W-:-:S13]  /*19b0*/  ISETP.GE.U32.AND P2, PT, R3, 0x3, PT ;  /* 0x000000030300780c */ /* 0x000fda0003f46070 */
[----:B------:R-:W-:Y:S05]  /*19c0*/  @!P2 BRA `(.L_x_1078) ;  /* 0x000004300000a947 */ /* 0x000fea0003800000 */
[----:B------:R-:W-:Y:S01]  /*19d0*/  IMAD.IADD R3, R11, 0x1, -R30 ;  /* 0x000000010b037824 */ /* 0x000fe200078e0a1e */
[----:B------:R-:W-:Y:S01]  /*19e0*/  CS2R R14, SRZ ;  /* 0x00000000000e7805 */ /* 0x000fe2000001ff00 */
[----:B------:R-:W-:-:S05]  /*19f0*/  IMAD.MOV.U32 R0, RZ, RZ, RZ ;  /* 0x000000ffff007224 */ /* 0x000fca00078e00ff */
.L_x_1079:
[C---:B-1----:R-:W-:Y:S01]  /*1a00*/  IADD3 R18, R0.reuse, 0x1, RZ ;  /* 0x0000000100127810 */ /* 0x042fe20007ffe0ff */
[----:B0-----:R-:W0:Y:S01]  /*1a10*/  I2F.F64 R28, R0 ;  /* 0x00000000001c7312 */ /* 0x001e220000201c00 */
[C---:B------:R-:W-:Y:S02]  /*1a20*/  IADD3 R19, R0.reuse, 0x2, RZ ;  /* 0x0000000200137810 */ /* 0x040fe40007ffe0ff */
[----:B------:R-:W-:Y:S02]  /*1a30*/  IADD3 R24, R0, 0x3, RZ ;  /* 0x0000000300187810 */ /* 0x000fe40007ffe0ff */
[----:B------:R-:W-:-:S03]  /*1a40*/  IADD3 R3, R3, -0x4, RZ ;  /* 0xfffffffc03037810 */ /* 0x000fc60007ffe0ff */
[----:B------:R-:W2:Y:S08]  /*1a50*/  I2F.F64 R22, R18 ;  /* 0x0000001200167312 */ /* 0x000eb00000201c00 */
[----:B------:R-:W3:Y:S01]  /*1a60*/  I2F.F64 R26, R19 ;  /* 0x00000013001a7312 */ /* 0x000ee20000201c00 */
[----:B0-----:R-:W0:-:S06]  /*1a70*/  DADD R28, R12, R28 ;  /* 0x000000000c1c7229 */ /* 0x001e0c000000001c */
[----:B0-----:R-:W0:Y:S01]  /*1a80*/  DADD R28, R28, 0.5 ;  /* 0x3fe000001c1c7429 */ /* 0x001e220000000000 */
[----:B------:R-:W4:Y:S03]  /*1a90*/  I2F.F64 R20, R24 ;  /* 0x0000001800147312 */ /* 0x000f260000201c00 */
[----:B--2---:R-:W2:-:S04]  /*1aa0*/  DADD R22, R12, R22 ;  /* 0x000000000c167229 */ /* 0x004e880000000016 */
[----:B01----:R-:W-:-:S04]  /*1ab0*/  DMUL R28, R28, R16 ;  /* 0x000000101c1c7228 */ /* 0x003fc80000000000 */
[----:B--2---:R-:W0:-:S04]  /*1ac0*/  DADD R22, R22, 0.5 ;  /* 0x3fe0000016167429 */ /* 0x004e080000000000 */
[----:B---3--:R-:W1:-:S04]  /*1ad0*/  DADD R26, R12, R26 ;  /* 0x000000000c1a7229 */ /* 0x008e48000000001a */
[----:B----4-:R-:W2:-:S04]  /*1ae0*/  DADD R20, R12, R20 ;  /* 0x000000000c147229 */ /* 0x010e880000000014 */
[----:B0-----:R-:W0:-:S04]  /*1af0*/  DMUL R22, R22, R16 ;  /* 0x0000001016167228 */ /* 0x001e080000000000 */
[----:B-1----:R-:W-:-:S04]  /*1b00*/  DADD R26, R26, 0.5 ;  /* 0x3fe000001a1a7429 */ /* 0x002fc80000000000 */
[----:B--2---:R-:W-:-:S04]  /*1b10*/  DADD R20, R20, 0.5 ;  /* 0x3fe0000014147429 */ /* 0x004fc80000000000 */
[----:B------:R-:W-:-:S04]  /*1b20*/  DADD R24, -RZ, -R28 ;  /* 0x00000000ff187229 */ /* 0x000fc8000000091c */
[----:B0-----:R-:W-:-:S04]  /*1b30*/  DADD R18, -RZ, -R22 ;  /* 0x00000000ff127229 */ /* 0x001fc80000000916 */
[----:B------:R-:W0:-:S04]  /*1b40*/  DSETP.GEU.AND P2, PT, R28, RZ, PT ;  /* 0x000000ff1c00722a */ /* 0x000e080003f4e000 */
[----:B------:R-:W1:Y:S02]  /*1b50*/  DSETP.GEU.AND P5, PT, R22, RZ, PT ;  /* 0x000000ff1600722a */ /* 0x000e640003fae000 */
[----:B0-----:R-:W-:Y:S02]  /*1b60*/  FSEL R28, R24, R28, !P2 ;  /* 0x0000001c181c7208 */ /* 0x001fe40005000000 */
[-C--:B------:R-:W0:Y:S01]  /*1b70*/  DMUL R26, R26, R16.reuse ;  /* 0x000000101a1a7228 */ /* 0x080e220000000000 */
[----:B------:R-:W-:Y:S02]  /*1b80*/  FSEL R29, R25, R29, !P2 ;  /* 0x0000001d191d7208 */ /* 0x000fe40005000000 */
[----:B-1----:R-:W-:Y:S01]  /*1b90*/  FSEL R22, R18, R22, !P5 ;  /* 0x0000001612167208 */ /* 0x002fe20006800000 */
[----:B------:R-:W1:Y:S01]  /*1ba0*/  DMUL R20, R20, R16 ;  /* 0x0000001014147228 */ /* 0x000e620000000000 */
[----:B------:R-:W-:-:S03]  /*1bb0*/  FSEL R23, R19, R23, !P5 ;  /* 0x0000001713177208 */ /* 0x000fc60006800000 */
[----:B0-----:R-:W-:-:S04]  /*1bc0*/  DADD R24, -RZ, -R26 ;  /* 0x00000000ff187229 */ /* 0x001fc8000000091a */
[----:B-1----:R-:W-:-:S04]  /*1bd0*/  DADD R18, -RZ, -R20 ;  /* 0x00000000ff127229 */ /* 0x002fc80000000914 */
[----:B------:R-:W0:-:S04]  /*1be0*/  DSETP.GEU.AND P4, PT, R26, RZ, PT ;  /* 0x000000ff1a00722a */ /* 0x000e080003f8e000 */
[----:B------:R-:W1:Y:S02]  /*1bf0*/  DSETP.GEU.AND P3, PT, R20, RZ, PT ;  /* 0x000000ff1400722a */ /* 0x000e640003f6e000 */
[----:B0-----:R-:W-:Y:S02]  /*1c00*/  FSEL R24, R24, R26, !P4 ;  /* 0x0000001a18187208 */ /* 0x001fe40006000000 */
[----:B------:R-:W-:Y:S01]  /*1c10*/  FSEL R25, R25, R27, !P4 ;  /* 0x0000001b19197208 */ /* 0x000fe20006000000 */
[C---:B------:R-:W-:Y:S01]  /*1c20*/  DSETP.GEU.AND P2, PT, R28.reuse, 1, PT ;  /* 0x3ff000001c00742a */ /* 0x040fe20003f4e000 */
[----:B-1----:R-:W-:Y:S01]  /*1c30*/  FSEL R18, R18, R20, !P3 ;  /* 0x0000001412127208 */ /* 0x002fe20005800000 */
[----:B------:R-:W-:Y:S01]  /*1c40*/  IMAD.IADD R27, R9, 0x1, R0 ;  /* 0x00000001091b7824 */ /* 0x000fe200078e0200 */
[----:B------:R-:W-:Y:S01]  /*1c50*/  FSEL R19, R19, R21, !P3 ;  /* 0x0000001513137208 */ /* 0x000fe20005800000 */
[----:B------:R-:W0:Y:S01]  /*1c60*/  DADD R28, -R28, 1 ;  /* 0x3ff000001c1c7429 */ /* 0x000e220000000100 */
[----:B------:R-:W-:-:S03]  /*1c70*/  IADD3 R0, R0, 0x4, RZ ;  /* 0x0000000400007810 */ /* 0x000fc60007ffe0ff */
[----:B------:R-:W-:-:S04]  /*1c80*/  DSETP.GEU.AND P5, PT, R22, 1, PT ;  /* 0x3ff000001600742a */ /* 0x000fc80003fae000 */
[----:B------:R-:W-:Y:S02]  /*1c90*/  DSETP.GEU.AND P4, PT, R24, 1, PT ;  /* 0x3ff000001800742a */ /* 0x000fe40003f8e000 */
[----:B0-----:R-:W-:Y:S02]  /*1ca0*/  FSEL R20, R28, RZ, !P2 ;  /* 0x000000ff1c147208 */ /* 0x001fe40005000000 */
[----:B------:R-:W-:Y:S01]  /*1cb0*/  DSETP.GEU.AND P3, PT, R18, 1, PT ;  /* 0x3ff000001200742a */ /* 0x000fe20003f6e000 */
[----:B------:R-:W-:Y:S02]  /*1cc0*/  FSEL R21, R29, RZ, !P2 ;  /* 0x000000ff1d157208 */ /* 0x000fe40005000000 */
[----:B------:R-:W-:Y:S01]  /*1cd0*/  ISETP.NE.AND P2, PT, R3, RZ, PT ;  /* 0x000000ff0300720c */ /* 0x000fe20003f45270 */
[----:B------:R-:W0:Y:S02]  /*1ce0*/  DADD R22, -R22, 1 ;  /* 0x3ff0000016167429 */ /* 0x000e240000000100 */
[----:B------:R1:W-:Y:S02]  /*1cf0*/  STS.64 [R27.X8], R20 ;  /* 0x000000141b007388 */ /* 0x0003e40000008a00 */
        /* <DEDUP_REMOVED lines=11> */
[----:B------:R1:W-:Y:S04]  /*1db0*/  STS.64 [R27.X8+0x10], R24 ;  /* 0x000010181b007388 */ /* 0x0003e80000008a00 */
[----:B------:R1:W-:Y:S01]  /*1dc0*/  STS.64 [R27.X8+0x18], R18 ;  /* 0x000018121b007388 */ /* 0x0003e20000008a00 */
[----:B0-----:R-:W0:-:S06]  /*1dd0*/  DADD R14, R14, R24 ;  /* 0x000000000e0e7229 */ /* 0x001e0c0000000018 */
[----:B0-----:R1:W0:Y:S01]  /*1de0*/  DADD R14, R14, R18 ;  /* 0x000000000e0e7229 */ /* 0x0012220000000012 */
[----:B------:R-:W-:Y:S05]  /*1df0*/  @P2 BRA `(.L_x_1079) ;  /* 0xfffffc0000002947 */ /* 0x000fea000383ffff */
.L_x_1078:
[----:B------:R-:W-:Y:S05]  /*1e00*/  BSYNC B2 ;  /* 0x0000000000027941 */ /* 0x000fea0003800000 */
.L_x_1077:
[----:B------:R-:W-:Y:S05]  /*1e10*/  @!P1 BRA `(.L_x_1076) ;  /* 0x0000013000009947 */ /* 0x000fea0003800000 */
.L_x_1080:
[----:B-1----:R1:W2:Y:S01]  /*1e20*/  I2F.F64 R18, R0 ;  /* 0x0000000000127312 */ /* 0x0022a20000201c00 */
[----:B------:R-:W-:Y:S01]  /*1e30*/  IMAD.IADD R3, R9, 0x1, R0 ;  /* 0x0000000109037824 */ /* 0x000fe200078e0200 */
[----:B------:R-:W-:Y:S02]  /*1e40*/  IADD3 R30, R30, -0x1, RZ ;  /* 0xffffffff1e1e7810 */ /* 0x000fe40007ffe0ff */
[----:B-1----:R-:W-:Y:S01]  /*1e50*/  IADD3 R0, R0, 0x1, RZ ;  /* 0x0000000100007810 */ /* 0x002fe20007ffe0ff */
[----:B--2---:R-:W1:-:S06]  /*1e60*/  DADD R18, R12, R18 ;  /* 0x000000000c127229 */ /* 0x004e4c0000000012 */
[----:B-1----:R-:W1:-:S06]  /*1e70*/  DADD R18, R18, 0.5 ;  /* 0x3fe0000012127429 */ /* 0x002e4c0000000000 */
[----:B-1----:R-:W1:-:S06]  /*1e80*/  DMUL R18, R18, R16 ;  /* 0x0000001012127228 */ /* 0x002e4c0000000000 */
[----:B-1----:R-:W-:-:S04]  /*1e90*/  DADD R20, -RZ, -R18 ;  /* 0x00000000ff147229 */ /* 0x002fc80000000912 */
[----:B------:R-:W1:-:S06]  /*1ea0*/  DSETP.GEU.AND P1, PT, R18, RZ, PT ;  /* 0x000000ff1200722a */ /* 0x000e4c0003f2e000 */
[----:B-1----:R-:W-:Y:S02]  /*1eb0*/  FSEL R18, R20, R18, !P1 ;  /* 0x0000001214127208 */ /* 0x002fe40004800000 */
[----:B------:R-:W-:-:S06]  /*1ec0*/  FSEL R19, R21, R19, !P1 ;  /* 0x0000001315137208 */ /* 0x000fcc0004800000 */
[----:B------:R-:W-:-:S04]  /*1ed0*/  DADD R20, -R18, 1 ;  /* 0x3ff0000012147429 */ /* 0x000fc80000000100 */
[----:B------:R-:W1:-:S06]  /*1ee0*/  DSETP.GEU.AND P1, PT, R18, 1, PT ;  /* 0x3ff000001200742a */ /* 0x000e4c0003f2e000 */
[----:B-1----:R-:W-:Y:S02]  /*1ef0*/  FSEL R18, R20, RZ, !P1 ;  /* 0x000000ff14127208 */ /* 0x002fe40004800000 */
[----:B------:R-:W-:Y:S02]  /*1f00*/  FSEL R19, R21, RZ, !P1 ;  /* 0x000000ff15137208 */ /* 0x000fe40004800000 */
[----:B------:R-:W-:-:S03]  /*1f10*/  ISETP.NE.AND P1, PT, R30, RZ, PT ;  /* 0x000000ff1e00720c */ /* 0x000fc60003f25270 */
[----:B------:R1:W-:Y:S01]  /*1f20*/  STS.64 [R3.X8], R18 ;  /* 0x0000001203007388 */ /* 0x0003e20000008a00 */
[----:B0-----:R1:W0:-:S09]  /*1f30*/  DADD R14, R18, R14 ;  /* 0x00000000120e7229 */ /* 0x001212000000000e */
[----:B0-----:R-:W-:Y:S05]  /*1f40*/  @P1 BRA `(.L_x_1080) ;  /* 0xfffffed000001947 */ /* 0x001fea000383ffff */
.L_x_1076:
[----:B------:R-:W-:Y:S05]  /*1f50*/  BSYNC B1 ;  /* 0x0000000000017941 */ /* 0x000fea0003800000 */
.L_x_1075:
[----:B------:R-:W-:Y:S01]  /*1f60*/  BSSY B2, `(.L_x_1081) ;  /* 0x0000095000027945 */ /* 0x000fe20003800000 */
[----:B-1----:R-:W-:Y:S01]  /*1f70*/  IMAD.MOV.U32 R3, RZ, RZ, RZ ;  /* 0x000000ffff037224 */ /* 0x002fe200078e00ff */
        /* <DEDUP_REMOVED lines=10> */
.L_x_1095:
        /* <DEDUP_REMOVED lines=27> */
.L_x_1088:
[----:B------:R-:W-:Y:S05]  /*21d0*/  BSYNC B5 ;  /* 0x0000000000057941 */ /* 0x000fea0003800000 */
.L_x_1087:
        /* <DEDUP_REMOVED lines=23> */
.L_x_1090:
[----:B--2---:R-:W-:Y:S05]  /*2350*/  BSYNC B5 ;  /* 0x0000000000057941 */ /* 0x004fea0003800000 */
.L_x_1089:
        /* <DEDUP_REMOVED lines=21> */
.L_x_1092:
[----:B--2---:R-:W-:Y:S05]  /*24b0*/  BSYNC B5 ;  /* 0x0000000000057941 */ /* 0x004fea0003800000 */
.L_x_1091:
        /* <DEDUP_REMOVED lines=23> */
.L_x_1094:
[----:B--2---:R-:W-:Y:S05]  /*2630*/  BSYNC B5 ;  /* 0x0000000000057941 */ /* 0x004fea0003800000 */
.L_x_1093:
[----:B------:R0:W-:Y:S02]  /*2640*/  STS.64 [R13+0x18], R20 ;  /* 0x000018140d007388 */ /* 0x0001e40000000a00 */
.L_x_1086:
[----:B------:R-:W-:Y:S05]  /*2650*/  BSYNC B4 ;  /* 0x0000000000047941 */ /* 0x000fea0003800000 */
.L_x_1085:
[----:B------:R-:W-:Y:S01]  /*2660*/  IADD3 R3, R3, 0x4, RZ ;  /* 0x0000000403037810 */ /* 0x000fe20007ffe0ff */
[----:B------:R-:W-:Y:S05]  /*2670*/  @P1 BRA `(.L_x_1095) ;  /* 0xfffff9a000001947 */ /* 0x000fea000383ffff */
.L_x_1084:
[----:B------:R-:W-:Y:S05]  /*2680*/  BSYNC B3 ;  /* 0x0000000000037941 */ /* 0x000fea0003800000 */
.L_x_1083:
[----:B------:R-:W-:-:S13]  /*2690*/  ISETP.NE.AND P0, PT, R12, RZ, PT ;  /* 0x000000ff0c00720c */ /* 0x000fda0003f05270 */
[----:B------:R-:W-:Y:S05]  /*26a0*/  @!P0 BRA `(.L_x_1082) ;  /* 0x0000020000008947 */ /* 0x000fea0003800000 */
.L_x_1100:
[----:B0-----:R-:W0:Y:S01]  /*26b0*/  DSETP.NEU.AND P0, PT, R14, RZ, PT ;  /* 0x000000ff0e00722a */ /* 0x001e220003f0d000 */
[----:B------:R-:W-:-:S13]  /*26c0*/  BSSY B3, `(.L_x_1096) ;  /* 0x000001a000037945 */ /* 0x000fda0003800000 */
        /* <DEDUP_REMOVED lines=23> */
.L_x_1099:
[----:B------:R-:W-:Y:S05]  /*2840*/  BSYNC B4 ;  /* 0x0000000000047941 */ /* 0x000fea0003800000 */
.L_x_1098:
[----:B------:R0:W-:Y:S02]  /*2850*/  STS.64 [R7], R18 ;  /* 0x0000001207007388 */ /* 0x0001e40000000a00 */
.L_x_1097:
[----:B------:R-:W-:Y:S05]  /*2860*/  BSYNC B3 ;  /* 0x0000000000037941 */ /* 0x000fea0003800000 */
.L_x_1096:
[----:B------:R-:W-:Y:S02]  /*2870*/  IADD3 R12, R12, -0x1, RZ ;  /* 0xffffffff0c0c7810 */ /* 0x000fe40007ffe0ff */
[----:B------:R-:W-:Y:S02]  /*2880*/  IADD3 R3, R3, 0x1, RZ ;  /* 0x0000000103037810 */ /* 0x000fe40007ffe0ff */
[----:B------:R-:W-:-:S13]  /*2890*/  ISETP.NE.AND P0, PT, R12, RZ, PT ;  /* 0x000000ff0c00720c */ /* 0x000fda0003f05270 */
[----:B------:R-:W-:Y:S05]  /*28a0*/  @P0 BRA `(.L_x_1100) ;  /* 0xfffffe0000000947 */ /* 0x000fea000383ffff */
.L_x_1082:
[----:B------:R-:W-:Y:S05]  /*28b0*/  BSYNC B2 ;  /* 0x0000000000027941 */ /* 0x000fea0003800000 */
.L_x_1081:
        /* <DEDUP_REMOVED lines=8> */
.L_x_1103:
[----:B------:R-:W-:Y:S01]  /*2940*/  IMAD.IADD R7, R9, 0x1, R3 ;  /* 0x0000000109077824 */ /* 0x000fe200078e0203 */
[----:B------:R-:W-:Y:S02]  /*2950*/  IADD3 R0, R0, -0x1, RZ ;  /* 0xffffffff00007810 */ /* 0x000fe40007ffe0ff */
[----:B------:R-:W-:Y:S02]  /*2960*/  IADD3 R3, R3, 0x1, RZ ;  /* 0x0000000103037810 */ /* 0x000fe40007ffe0ff */
[----:B------:R0:W-:Y:S01]  /*2970*/  STS.64 [R7.X8], RZ ;  /* 0x000000ff07007388 */ /* 0x0001e20000008a00 */
[----:B------:R-:W-:-:S13]  /*2980*/  ISETP.NE.AND P0, PT, R0, RZ, PT ;  /* 0x000000ff0000720c */ /* 0x000fda0003f05270 */
[----:B0-----:R-:W-:Y:S05]  /*2990*/  @P0 BRA `(.L_x_1103) ;  /* 0xffffffa000000947 */ /* 0x001fea000383ffff */
.L_x_1102:
[----:B------:R-:W-:Y:S05]  /*29a0*/  BSYNC B1 ;  /* 0x0000000000017941 */ /* 0x000fea0003800000 */
.L_x_1101:
[----:B------:R-:W-:Y:S05]  /*29b0*/  @!P1 BRA `(.L_x_1073) ;  /* 0x0000009000009947 */ /* 0x000fea0003800000 */
.L_x_1104:
        /* <DEDUP_REMOVED lines=9> */
.L_x_1073:
[----:B------:R-:W-:Y:S05]  /*2a50*/  BSYNC B0 ;  /* 0x0000000000007941 */ /* 0x000fea0003800000 */
.L_x_1072:
        /* <DEDUP_REMOVED lines=13> */
[----:B------:R-:W3:Y:S01]  /*2b30*/  S2R R7, SR_TID.X ;  /* 0x0000000000077919 */ /* 0x000ee20000002100 */
[----:B------:R-:W-:Y:S02]  /*2b40*/  UIADD3 UR5, -UR6, UR5, URZ ;  /* 0x0000000506057290 */ /* 0x000fe4000fffe13f */
[----:B------:R-:W-:Y:S01]  /*2b50*/  UIADD3 UR6, -UR6, UR7, URZ ;  /* 0x0000000706067290 */ /* 0x000fe2000fffe13f */
[----:B------:R-:W3:Y:S01]  /*2b60*/  S2R R12, SR_CTAID.X ;  /* 0x00000000000c7919 */ /* 0x000ee20000002500 */
[----:B0-----:R-:W-:-:S05]  /*2b70*/  IMAD R3, R3, c[0x0][0x4], R2 ;  /* 0x0000010003037a24 */ /* 0x001fca00078e0202 */
[----:B------:R-:W-:Y:S01]  /*2b80*/  SHF.R.S32.HI R2, RZ, 0x1f, R3 ;  /* 0x0000001fff027819 */ /* 0x000fe20000011403 */
[----:B---3--:R-:W-:Y:S01]  /*2b90*/  IMAD R5, R12, c[0x0][0x0], R7 ;  /* 0x000000000c057a24 */ /* 0x008fe200078e0207 */
        /* <DEDUP_REMOVED lines=13> */
[----:B------:R-:W-:Y:S01]  /*2c70*/  IADD3 R2, R4, 0x3, RZ ;  /* 0x0000000304027810 */ /* 0x000fe20007ffe0ff */
[----:B------:R-:W-:Y:S01]  /*2c80*/  IMAD.IADD R7, R13, 0x1, R7 ;  /* 0x000000010d077824 */ /* 0x000fe200078e0207 */
[----:B------:R-:W-:Y:S02]  /*2c90*/  IADD3 R5, R5, 0x1, RZ ;  /* 0x0000000105057810 */ /* 0x000fe40007ffe0ff */
.L_x_1113:
[----:B-1----:R-:W-:Y:S01]  /*2ca0*/  IABS R18, c[0x0][0x180] ;  /* 0x0000600000127a13 */ /* 0x002fe20000000000 */
[----:B------:R-:W-:Y:S01]  /*2cb0*/  BSSY B0, `(.L_x_1105) ;  /* 0x00000c2000007945 */ /* 0x000fe20003800000 */
[----:B------:R-:W-:Y:S02]  /*2cc0*/  IABS R19, R0 ;  /* 0x0000000000137213 */ /* 0x000fe40000000000 */
[----:B0-----:R-:W0:Y:S08]  /*2cd0*/  I2F.RP R16, R18 ;  /* 0x0000001200107306 */ /* 0x001e300000209400 */
[----:B0-----:R-:W0:Y:S02]  /*2ce0*/  MUFU.RCP R16, R16 ;  /* 0x0000001000107308 */ /* 0x001e240000001000 */
[----:B0-2--5:R-:W-:-:S06]  /*2cf0*/  IADD3 R14, R16, 0xffffffe, RZ ;  /* 0x0ffffffe100e7810 */ /* 0x025fcc0007ffe0ff */
        /* <DEDUP_REMOVED lines=46> */
.L_x_1112:
        /* <DEDUP_REMOVED lines=15> */
[----:B------:R-:W-:Y:S02]  /*30d0*/  IMAD.MOV.U32 R18, RZ, RZ, R16 ;  /* 0x000000ffff127224 */ /* 0x000fe400078e0010 */
[C---:B------:R-:W-:Y:S02]  /*30e0*/  IMAD R23, R21.reuse, c[0x0][0x1ac], R20 ;  /* 0x00006b0015177a24 */ /* 0x040fe400078e0214 */
[----:B------:R-:W-:-:S04]  /*30f0*/  IMAD.WIDE.U32 R18, R21, c[0x0][0x1a8], R18 ;  /* 0x00006a0015127a25 */ /* 0x000fc800078e0012 */
[----:B------:R-:W-:Y:S01]  /*3100*/  IMAD.IADD R23, R19, 0x1, R23 ;  /* 0x0000000113177824 */ /* 0x000fe200078e0217 */
[----:B------:R-:W-:Y:S05]  /*3110*/  @!P0 BRA `(.L_x_1110) ;  /* 0x0000043000008947 */ /* 0x000fea0003800000 */
[----:B------:R0:W1:Y:S01]  /*3120*/  LDS.64 R20, [R33] ;  /* 0x0000000021147984 */ /* 0x0000620000000a00 */
[----:B------:R-:W-:Y:S01]  /*3130*/  LEA R34, R8, 0x10, 0x3 ;  /* 0x0000001008227811 */ /* 0x000fe200078e18ff */
[----:B------:R-:W-:Y:S02]  /*3140*/  IMAD.MOV.U32 R35, RZ, RZ, RZ ;  /* 0x000000ffff237224 */ /* 0x000fe400078e00ff */
[----:B------:R-:W-:-:S05]  /*3150*/  IMAD.MOV.U32 R32, RZ, RZ, R2 ;  /* 0x000000ffff207224 */ /* 0x000fca00078e0002 */
.L_x_1111:
[----:B------:R-:W-:Y:S01]  /*3160*/  IADD3 R22, R32, -0x3, RZ ;  /* 0xfffffffd20167810 */ /* 0x000fe20007ffe0ff */
[----:B-1----:R-:W2:Y:S01]  /*3170*/  LDS.64 R36, [R34+-0x10] ;  /* 0xfffff00022247984 */ /* 0x002ea20000000a00 */
[----:B------:R-:W-:Y:S02]  /*3180*/  YIELD ;  /* 0x0000000000007946 */ /* 0x000fe40003800000 */
[----:B------:R-:W-:-:S04]  /*3190*/  IMNMX R22, R22, UR6, PT ;  /* 0x0000000616167c17 */ /* 0x000fc8000b800200 */
[----:B------:R-:W-:-:S04]  /*31a0*/  IMNMX R25, RZ, R22, !PT ;  /* 0x00000016ff197217 */ /* 0x000fc80007800200 */
        /* <DEDUP_REMOVED lines=8> */
[----:B------:R-:W-:Y:S01]  /*3230*/  IADD3 R24, R32, -0x2, RZ ;  /* 0xfffffffe20187810 */ /* 0x000fe20007ffe0ff */
[----:B-12---:R-:W1:-:S03]  /*3240*/  DMUL R36, R20, R36 ;  /* 0x0000002414247228 */ /* 0x006e460000000000 */
[----:B------:R-:W-:-:S04]  /*3250*/  IMNMX R24, R24, UR6, PT ;  /* 0x0000000618187c17 */ /* 0x000fc8000b800200 */
[----:B------:R-:W-:Y:S01]  /*3260*/  IMNMX R25, RZ, R24, !PT ;  /* 0x00000018ff197217 */ /* 0x000fe20007800200 */
[----:B-1---5:R-:W1:-:S03]  /*3270*/  DMUL R36, R14, R36 ;  /* 0x000000240e247228 */ /* 0x022e460000000000 */
[----:B------:R-:W-:-:S04]  /*3280*/  SHF.R.S32.HI R24, RZ, 0x1f, R25 ;  /* 0x0000001fff187819 */ /* 0x000fc80000011419 */
[----:B-1----:R1:W-:Y:S01]  /*3290*/  RED.E.ADD.F64.RN.STRONG.GPU [R26.64], R36 ;  /* 0x000000241a00798e */ /* 0x0023e2000c10ed88 */
[----:B------:R-:W-:-:S03]  /*32a0*/  IMAD R24, R24, c[0x0][0x1b0], RZ ;  /* 0x00006c0018187a24 */ /* 0x000fc600078e02ff */
[----:B------:R-:W2:Y:S01]  /*32b0*/  LDS.64 R36, [R34+-0x8] ;  /* 0xfffff80022247984 */ /* 0x000ea20000000a00 */
[C---:B------:R-:W-:Y:S02]  /*32c0*/  IMAD R29, R25.reuse, c[0x0][0x1b4], R24 ;  /* 0x00006d00191d7a24 */ /* 0x040fe400078e0218 */
[----:B------:R-:W-:-:S04]  /*32d0*/  IMAD.WIDE.U32 R24, R25, c[0x0][0x1b0], R22 ;  /* 0x00006c0019187a25 */ /* 0x000fc800078e0016 */
[----:B------:R-:W-:Y:S01]  /*32e0*/  IMAD.IADD R25, R25, 0x1, R29 ;  /* 0x0000000119197824 */ /* 0x000fe200078e021d */
[----:B------:R-:W-:-:S04]  /*32f0*/  LEA R28, P2, R24, c[0x0][0x170], 0x3 ;  /* 0x00005c00181c7a11 */ /* 0x000fc800078418ff */
[----:B------:R-:W-:Y:S02]  /*3300*/  LEA.HI.X R29, R24, c[0x0][0x174], R25, 0x3, P2 ;  /* 0x00005d00181d7a11 */ /* 0x000fe400010f1c19 */
[----:B------:R-:W-:-:S04]  /*3310*/  IADD3 R24, R32, -0x1, RZ ;  /* 0xffffffff20187810 */ /* 0x000fc80007ffe0ff */
[----:B------:R-:W-:-:S04]  /*3320*/  IMNMX R24, R24, UR6, PT ;  /* 0x0000000618187c17 */ /* 0x000fc8000b800200 */
[----:B------:R-:W-:-:S04]  /*3330*/  IMNMX R25, RZ, R24, !PT ;  /* 0x00000018ff197217 */ /* 0x000fc80007800200 */
[----:B------:R-:W-:-:S05]  /*3340*/  SHF.R.S32.HI R24, RZ, 0x1f, R25 ;  /* 0x0000001fff187819 */ /* 0x000fca0000011419 */
[----:B------:R-:W-:-:S04]  /*3350*/  IMAD R24, R24, c[0x0][0x1b0], RZ ;  /* 0x00006c0018187a24 */ /* 0x000fc800078e02ff */
[C---:B-1----:R-:W-:Y:S02]  /*3360*/  IMAD R27, R25.reuse, c[0x0][0x1b4], R24 ;  /* 0x00006d00191b7a24 */ /* 0x042fe400078e0218 */
[----:B------:R-:W-:Y:S01]  /*3370*/  IMAD.WIDE.U32 R24, R25, c[0x0][0x1b0], R22 ;  /* 0x00006c0019187a25 */ /* 0x000fe200078e0016 */
[----:B--2---:R-:W1:-:S03]  /*3380*/  DMUL R36, R20, R36 ;  /* 0x0000002414247228 */ /* 0x004e460000000000 */
[----:B------:R-:W-:Y:S01]  /*3390*/  IMAD.IADD R25, R25, 0x1, R27 ;  /* 0x0000000119197824 */ /* 0x000fe200078e021b */
[----:B------:R-:W-:-:S04]  /*33a0*/  LEA R26, P2, R24, c[0x0][0x170], 0x3 ;  /* 0x00005c00181a7a11 */ /* 0x000fc800078418ff */
[----:B------:R-:W-:Y:S01]  /*33b0*/  LEA.HI.X R27, R24, c[0x0][0x174], R25, 0x3, P2 ;  /* 0x00005d00181b7a11 */ /* 0x000fe200010f1c19 */
[----:B-1----:R-:W1:Y:S01]  /*33c0*/  DMUL R36, R14, R36 ;  /* 0x000000240e247228 */ /* 0x002e620000000000 */
[----:B------:R-:W2:Y:S06]  /*33d0*/  LDS.64 R24, [R34] ;  /* 0x0000000022187984 */ /* 0x000eac0000000a00 */
[----:B-1----:R1:W-:Y:S04]  /*33e0*/  RED.E.ADD.F64.RN.STRONG.GPU [R28.64], R36 ;  /* 0x000000241c00798e */ /* 0x0023e8000c10ed88 */
[----:B------:R-:W3:Y:S01]  /*33f0*/  LDS.64 R36, [R34+0x8] ;  /* 0x0000080022247984 */ /* 0x000ee20000000a00 */
[----:B-1----:R-:W-:Y:S01]  /*3400*/  IMNMX R28, R32, UR6, PT ;  /* 0x00000006201c7c17 */ /* 0x002fe2000b800200 */
[----:B--2---:R-:W1:-:S06]  /*3410*/  DMUL R24, R20, R24 ;  /* 0x0000001814187228 */ /* 0x004e4c0000000000 */
[----:B-1----:R-:W1:-:S07]  /*3420*/  DMUL R24, R14, R24 ;  /* 0x000000180e187228 */ /* 0x002e4e0000000000 */
[----:B-1----:R1:W-:Y:S01]  /*3430*/  RED.E.ADD.F64.RN.STRONG.GPU [R26.64], R24 ;  /* 0x000000181a00798e */ /* 0x0023e2000c10ed88 */
[----:B------:R-:W-:Y:S01]  /*3440*/  IADD3 R35, R35, 0x4, RZ ;  /* 0x0000000423237810 */ /* 0x000fe20007ffe0ff */
[----:B---3--:R-:W2:-:S06]  /*3450*/  DMUL R36, R20, R36 ;  /* 0x0000002414247228 */ /* 0x008e8c0000000000 */
[----:B--2---:R-:W2:Y:S01]  /*3460*/  DMUL R36, R14, R36 ;  /* 0x000000240e247228 */ /* 0x004ea20000000000 */
[----:B-1----:R-:W-:-:S04]  /*3470*/  IMNMX R25, RZ, R28, !PT ;  /* 0x0000001cff197217 */ /* 0x002fc80007800200 */
[----:B------:R-:W-:-:S05]  /*3480*/  SHF.R.S32.HI R28, RZ, 0x1f, R25 ;  /* 0x0000001fff1c7819 */ /* 0x000fca0000011419 */
[----:B------:R-:W-:Y:S02]  /*3490*/  IMAD R24, R28, c[0x0][0x1b0], RZ ;  /* 0x00006c001c187a24 */ /* 0x000fe400078e02ff */
[----:B------:R-:W-:-:S04]  /*34a0*/  IMAD.WIDE.U32 R28, R25, c[0x0][0x1b0], R22 ;  /* 0x00006c00191c7a25 */ /* 0x000fc800078e0016 */
[----:B------:R-:W-:Y:S01]  /*34b0*/  IMAD R22, R25, c[0x0][0x1b4], R24 ;  /* 0x00006d0019167a24 */ /* 0x000fe200078e0218 */
[----:B------:R-:W-:-:S03]  /*34c0*/  LEA R24, P2, R28, c[0x0][0x170], 0x3 ;  /* 0x00005c001c187a11 */ /* 0x000fc600078418ff */
[----:B------:R-:W-:Y:S02]  /*34d0*/  IMAD.IADD R29, R29, 0x1, R22 ;  /* 0x000000011d1d7824 */ /* 0x000fe400078e0216 */
[----:B------:R-:W-:-:S03]  /*34e0*/  IMAD.IADD R22, R5, 0x1, R35 ;  /* 0x0000000105167824 */ /* 0x000fc600078e0223 */
[----:B------:R-:W-:Y:S02]  /*34f0*/  LEA.HI.X R25, R28, c[0x0][0x174], R29, 0x3, P2 ;  /* 0x00005d001c197a11 */ /* 0x000fe400010f1c1d */
[----:B------:R-:W-:-:S03]  /*3500*/  ISETP.NE.AND P2, PT, R22, RZ, PT ;  /* 0x000000ff1600720c */ /* 0x000fc60003f45270 */
[----:B--2---:R1:W-:Y:S01]  /*3510*/  RED.E.ADD.F64.RN.STRONG.GPU [R24.64], R36 ;  /* 0x000000241800798e */ /* 0x0043e2000c10ed88 */
[----:B------:R-:W-:Y:S02]  /*3520*/  IADD3 R32, R32, 0x4, RZ ;  /* 0x0000000420207810 */ /* 0x000fe40007ffe0ff */
[----:B------:R-:W-:-:S07]  /*3530*/  IADD3 R34, R34, 0x20, RZ ;  /* 0x0000002022227810 */ /* 0x000fce0007ffe0ff */
[----:B------:R-:W-:Y:S05]  /*3540*/  @P2 BRA `(.L_x_1111) ;  /* 0xfffffc1000002947 */ /* 0x000fea000383ffff */
.L_x_1110:
[----:B------:R-:W-:Y:S05]  /*3550*/  BSYNC B2 ;  /* 0x0000000000027941 */ /* 0x000fea0003800000 */
.L_x_1109:
[----:B------:R-:W-:Y:S05]  /*3560*/  @!P1 BRA `(.L_x_1108) ;  /* 0x0000032000009947 */ /* 0x000fea0003800000 */
[--C-:B------:R-:W-:Y:S01]  /*3570*/  IMAD.IADD R28, R8, 0x1, R35.reuse ;  /* 0x00000001081c7824 */ /* 0x100fe200078e0223 */
[----:B------:R-:W-:Y:S01]  /*3580*/  LDS.64 R20, [R33] ;  /* 0x0000000021147984 */ /* 0x000fe20000000a00 */
[----:B------:R-:W-:Y:S02]  /*3590*/  IMAD.IADD R35, R4, 0x1, R35 ;  /* 0x0000000104237824 */ /* 0x000fe400078e0223 */
[----:B------:R-:W-:Y:S02]  /*35a0*/  IMAD.SHL.U32 R28, R28, 0x8, RZ ;  /* 0x000000081c1c7824 */ /* 0x000fe400078e00ff */
[----:B------:R-:W-:Y:S01]  /*35b0*/  IMAD.MOV.U32 R22, RZ, RZ, R18 ;  /* 0x000000ffff167224 */ /* 0x000fe200078e0012 */
[----:B------:R-:W-:Y:S02]  /*35c0*/  IMNMX R19, R35, UR6, PT ;  /* 0x0000000623137c17 */ /* 0x000fe4000b800200 */
[----:B-1----:R-:W1:Y:S02]  /*35d0*/  LDS.64 R24, [R28] ;  /* 0x000000001c187984 */ /* 0x002e640000000a00 */
[----:B------:R-:W-:-:S04]  /*35e0*/  IMNMX R27, RZ, R19, !PT ;  /* 0x00000013ff1b7217 */ /* 0x000fc80007800200 */
[----:B------:R-:W-:-:S05]  /*35f0*/  SHF.R.S32.HI R19, RZ, 0x1f, R27 ;  /* 0x0000001fff137819 */ /* 0x000fca000001141b */
[----:B------:R-:W-:Y:S02]  /*3600*/  IMAD R26, R19, c[0x0][0x1b0], RZ ;  /* 0x00006c00131a7a24 */ /* 0x000fe400078e02ff */
[----:B------:R-:W-:-:S04]  /*3610*/  IMAD.WIDE.U32 R18, R27, c[0x0][0x1b0], R22 ;  /* 0x00006c001b127a25 */ /* 0x000fc800078e0016 */
[----:B------:R-:W-:-:S04]  /*3620*/  IMAD R29, R27, c[0x0][0x1b4], R26 ;  /* 0x00006d001b1d7a24 */ /* 0x000fc800078e021a */
        /* <DEDUP_REMOVED lines=17> */
[----:B------:R-:W-:-:S05]  /*3740*/  IMAD.IADD R19, R25, 0x1, R19 ;  /* 0x0000000119137824 */ /* 0x000fca00078e0213 */
        /* <DEDUP_REMOVED lines=9> */
[----:B------:R-:W-:-:S04]  /*37e0*/  IMNMX R35, RZ, R35, !PT ;  /* 0x00000023ff237217 */ /* 0x000fc80007800200 */
[----:B-1----:R-:W-:Y:S01]  /*37f0*/  SHF.R.S32.HI R18, RZ, 0x1f, R35 ;  /* 0x0000001fff127819 */ /* 0x002fe20000011423 */
        /* <DEDUP_REMOVED lines=9> */
.L_x_1108:
[----:B------:R-:W-:Y:S05]  /*3890*/  BSYNC B1 ;  /* 0x0000000000017941 */ /* 0x000fea0003800000 */
.L_x_1107:
[----:B------:R-:W-:-:S04]  /*38a0*/  IADD3 R30, R30, 0x1, RZ ;  /* 0x000000011e1e7810 */ /* 0x000fc80007ffe0ff */
[----:B------:R-:W-:-:S13]  /*38b0*/  ISETP.GE.AND P1, PT, R30, R11, PT ;  /* 0x0000000b1e00720c */ /* 0x000fda0003f26270 */
[----:B------:R-:W-:Y:S05]  /*38c0*/  @!P1 BRA `(.L_x_1112) ;  /* 0xfffff71000009947 */ /* 0x000fea000383ffff */
.L_x_1106:
[----:B------:R-:W-:Y:S05]  /*38d0*/  BSYNC B0 ;  /* 0x0000000000007941 */ /* 0x000fea0003800000 */
.L_x_1105:
[----:B------:R-:W-:-:S04]  /*38e0*/  IADD3 R0, R0, c[0x0][0x14], RZ ;  /* 0x0000050000007a10 */ /* 0x000fc80007ffe0ff */
[----:B------:R-:W-:-:S13]  /*38f0*/  ISETP.GE.AND P1, PT, R0, UR4, PT ;  /* 0x0000000400007c0c */ /* 0x000fda000bf26270 */
[----:B------:R-:W-:Y:S05]  /*3900*/  @!P1 BRA `(.L_x_1113) ;  /* 0xfffff39000009947 */ /* 0x000fea000383ffff */
[----:B------:R-:W-:Y:S05]  /*3910*/  EXIT ;  /* 0x000000000000794d */ /* 0x000fea0003800000 */
.L_x_1038:
        /* <DEDUP_REMOVED lines=19> */
[----:B------:R-:W-:Y:S01]  /*3a50*/  IMAD.MOV.U32 R10, RZ, RZ, R2 ;  /* 0x000000ffff0a7224 */ /* 0x000fe200078e0002 */
[----:B0-----:R-:W-:Y:S02]  /*3a60*/  IADD3 R8, R7, 0xffffffe, RZ ;  /* 0x0ffffffe07087810 */ /* 0x001fe40007ffe0ff */
[----:B------:R-:W-:Y:S02]  /*3a70*/  SHF.R.S32.HI R7, RZ, 0x1f, R4 ;  /* 0x0000001fff077819 */ /* 0x000fe40000011404 */
[----:B------:R0:W1:Y:S03]  /*3a80*/  F2I.FTZ.U32.TRUNC.NTZ R9, R8 ;  /* 0x0000000800097305 */ /* 0x000066000021f000 */
[----:B------:R-:W-:-:S02]  /*3a90*/  IMAD R5, R7, c[0x0][0x1f8], RZ ;  /* 0x00007e0007057a24 */ /* 0x000fc400078e02ff */
[----:B------:R-:W-:Y:S02]  /*3aa0*/  IMAD R3, R7, c[0x0][0x1b0], RZ ;  /* 0x00006c0007037a24 */ /* 0x000fe400078e02ff */
[C---:B------:R-:W-:Y:S02]  /*3ab0*/  IMAD R17, R4.reuse, c[0x0][0x1fc], R5 ;  /* 0x00007f0004117a24 */ /* 0x040fe400078e0205 */
[C---:B------:R-:W-:Y:S02]  /*3ac0*/  IMAD R15, R4.reuse, c[0x0][0x1b4], R3 ;  /* 0x00006d00040f7a24 */ /* 0x040fe400078e0203 */
[----:B------:R-:W-:-:S04]  /*3ad0*/  IMAD.WIDE.U32 R2, R4, c[0x0][0x1f8], R12 ;  /* 0x00007e0004027a25 */ /* 0x000fc800078e000c */
[----:B0-----:R-:W-:Y:S02]  /*3ae0*/  IMAD.MOV.U32 R8, RZ, RZ, RZ ;  /* 0x000000ffff087224 */ /* 0x001fe400078e00ff */
[----:B-1----:R-:W-:Y:S02]  /*3af0*/  IMAD.MOV R14, RZ, RZ, -R9 ;  /* 0x000000ffff0e7224 */ /* 0x002fe400078e0a09 */
[----:B------:R-:W-:-:S04]  /*3b00*/  IMAD.WIDE.U32 R4, R4, c[0x0][0x1b0], R10 ;  /* 0x00006c0004047a25 */ /* 0x000fc800078e000a */
[----:B------:R-:W-:Y:S02]  /*3b10*/  IMAD.MOV.U32 R7, RZ, RZ, R14 ;  /* 0x000000ffff077224 */ /* 0x000fe400078e000e */
[----:B------:R-:W-:Y:S02]  /*3b20*/  IMAD.U32 R13, RZ, RZ, UR4 ;  /* 0x00000004ff0d7e24 */ /* 0x000fe4000f8e00ff */
[----:B------:R-:W-:Y:S02]  /*3b30*/  IMAD R7, R7, R6, RZ ;  /* 0x0000000607077224 */ /* 0x000fe400078e02ff */
[----:B------:R-:W-:Y:S02]  /*3b40*/  IMAD.IADD R11, R3, 0x1, R17 ;  /* 0x00000001030b7824 */ /* 0x000fe400078e0211 */
[----:B------:R-:W-:Y:S01]  /*3b50*/  IMAD.HI.U32 R7, R9, R7, R8 ;  /* 0x0000000709077227 */ /* 0x000fe200078e0008 */
[----:B------:R-:W-:-:S03]  /*3b60*/  LOP3.LUT R8, RZ, c[0x0][0x180], RZ, 0x33, !PT ;  /* 0x00006000ff087a12 */ /* 0x000fc600078e33ff */
[----:B------:R-:W-:Y:S02]  /*3b70*/  IMAD.IADD R9, R5, 0x1, R15 ;  /* 0x0000000105097824 */ /* 0x000fe400078e020f */
.L_x_1114:
        /* <DEDUP_REMOVED lines=48> */
        .weak           $__internal_13_$__cuda_sm20_dblrcp_rn_slowpath_v3
        .type           $__internal_13_$__cuda_sm20_dblrcp_rn_slowpath_v3,@function
        .size           $__internal_13_$__cuda_sm20_dblrcp_rn_slowpath_v3,($__internal_14_$__cuda_sm20_div_rn_f64_full - $__internal_13_$__cuda_sm20_dblrcp_rn_slowpath_v3)
$__internal_13_$__cuda_sm20_dblrcp_rn_slowpath_v3:
        /* <DEDUP_REMOVED lines=24> */
.L_x_1118:
        /* <DEDUP_REMOVED lines=10> */
.L_x_1116:
[----:B------:R-:W-:Y:S01]  /*40a0*/  LOP3.LUT R17, R15, 0x80000, RZ, 0xfc, !PT ;  /* 0x000800000f117812 */ /* 0x000fe200078efcff */
[----:B------:R-:W-:Y:S02]  /*40b0*/  IMAD.MOV.U32 R16, RZ, RZ, R14 ;  /* 0x000000ffff107224 */ /* 0x000fe400078e000e */
.L_x_1117:
[----:B------:R-:W-:Y:S05]  /*40c0*/  BSYNC B1 ;  /* 0x0000000000017941 */ /* 0x000fea0003800000 */
.L_x_1115:
[----:B0-----:R-:W-:Y:S02]  /*40d0*/  IMAD.MOV.U32 R14, RZ, RZ, R0 ;  /* 0x000000ffff0e7224 */ /* 0x001fe400078e0000 */
[----:B------:R-:W-:-:S04]  /*40e0*/  IMAD.MOV.U32 R15, RZ, RZ, 0x0 ;  /* 0x00000000ff0f7424 */ /* 0x000fc800078e00ff */
[----:B------:R-:W-:Y:S05]  /*40f0*/  RET.REL.NODEC R14 `(_ZN2at6native54_GLOBAL__N__aa9a477a_21_UpSampleBilinear2d_cu_607db5e336upsample_gen2d_aa_backward_out_frameIddNS0_18upsample_antialias21BilinearFilterFunctorEEEvT0_S5_NS_27GenericPackedTensorAccessorIT_Lm4ENS_16DefaultPtrTraitsElEENS6_IKS7_Lm4ES8_lEERKT1_) ;  /* 0xffffbf000e007950 */ /* 0x000fea0003c3ffff */
        .weak           $__internal_14_$__cuda_sm20_div_rn_f64_full
        .type           $__internal_14_$__cuda_sm20_div_rn_f64_full,@function
        .size           $__internal_14_$__cuda_sm20_div_rn_f64_full,(.L_x_1757 - $__internal_14_$__cuda_sm20_div_rn_f64_full)
$__internal_14_$__cuda_sm20_div_rn_f64_full:
        /* <DEDUP_REMOVED lines=67> */
.L_x_1120:
        /* <DEDUP_REMOVED lines=16> */
.L_x_1123:
[----:B------:R-:W-:Y:S01]  /*4630*/  LOP3.LUT R29, R21, 0x80000, RZ, 0xfc, !PT ;  /* 0x00080000151d7812 */ /* 0x000fe200078efcff */
[----:B------:R-:W-:Y:S01]  /*4640*/  IMAD.MOV.U32 R28, RZ, RZ, R20 ;  /* 0x000000ffff1c7224 */ /* 0x000fe200078e0014 */
[----:B------:R-:W-:Y:S05]  /*4650*/  BRA `(.L_x_1121) ;  /* 0x0000002000007947 */ /* 0x000fea0003800000 */
.L_x_1122:
[----:B------:R-:W-:Y:S01]  /*4660*/  LOP3.LUT R29, R17, 0x80000, RZ, 0xfc, !PT ;  /* 0x00080000111d7812 */ /* 0x000fe200078efcff */
[----:B------:R-:W-:Y:S02]  /*4670*/  IMAD.MOV.U32 R28, RZ, RZ, R16 ;  /* 0x000000ffff1c7224 */ /* 0x000fe400078e0010 */
.L_x_1121:
[----:B------:R-:W-:Y:S05]  /*4680*/  BSYNC B1 ;  /* 0x0000000000017941 */ /* 0x000fea0003800000 */
.L_x_1119:
[----:B------:R-:W-:Y:S02]  /*4690*/  IMAD.MOV.U32 R16, RZ, RZ, R0 ;  /* 0x000000ffff107224 */ /* 0x000fe400078e0000 */
[----:B------:R-:W-:-:S02]  /*46a0*/  IMAD.MOV.U32 R17, RZ, RZ, 0x0 ;  /* 0x00000000ff117424 */ /* 0x000fc400078e00ff */
[----:B------:R-:W-:Y:S02]  /*46b0*/  IMAD.MOV.U32 R18, RZ, RZ, R28 ;  /* 0x000000ffff127224 */ /* 0x000fe400078e001c */
[----:B------:R-:W-:Y:S01]  /*46c0*/  IMAD.MOV.U32 R19, RZ, RZ, R29 ;  /* 0x000000ffff137224 */ /* 0x000fe200078e001d */
[----:B------:R-:W-:Y:S06]  /*46d0*/  RET.REL.NODEC R16 `(_ZN2at6native54_GLOBAL__N__aa9a477a_21_UpSampleBilinear2d_cu_607db5e336upsample_gen2d_aa_backward_out_frameIddNS0_18upsample_antialias21BilinearFilterFunctorEEEvT0_S5_NS_27GenericPackedTensorAccessorIT_Lm4ENS_16DefaultPtrTraitsElEENS6_IKS7_Lm4ES8_lEERKT1_) ;  /* 0xffffb92010007950 */ /* 0x000fec0003c3ffff */
.L_x_1124:
        /* <DEDUP_REMOVED lines=10> */
.L_x_1757:


//--------------------- .text._ZN2at6native54_GLOBAL__N__aa9a477a_21_UpSampleBilinear2d_cu_607db5e327upsample_gen2d_aa_out_frameIN3c108BFloat16EfNS0_18upsample_antialias21BilinearFilterFunctorEEEvT0_S7_NS_27GenericPackedTensorAccessorIKT_Lm4ENS_16DefaultPtrTraitsElEENS8_IS9_Lm4ESB_lEERKT1_ --------------------------
	.section	.text._ZN2at6native54_GLOBAL__N__aa9a477a_21_UpSampleBilinear2d_cu_607db5e327upsample_gen2d_aa_out_frameIN3c108BFloat16EfNS0_18upsample_antialias21BilinearFilterFunctorEEEvT0_S7_NS_27GenericPackedTensorAccessorIKT_Lm4ENS_16DefaultPtrTraitsElEENS8_IS9_Lm4ESB_lEERKT1_,"ax",@progbits
	.sectioninfo	@"SHI_REGISTERS=40"
	.align	128
.text._ZN2at6native54_GLOBAL__N__aa9a477a_21_UpSampleBilinear2d_cu_607db5e327upsample_gen2d_aa_out_frameIN3c108BFloat16EfNS0_18upsample_antialias21BilinearFilterFunctorEEEvT0_S7_NS_27GenericPackedTensorAccessorIKT_Lm4ENS_16DefaultPtrTraitsElEENS8_IS9_Lm4ESB_lEERKT1_:
        .type           _ZN2at6native54_GLOBAL__N__aa9a477a_21_UpSampleBilinear2d_cu_607db5e327upsample_gen2d_aa_out_frameIN3c108BFloat16EfNS0_18upsample_antialias21BilinearFilterFunctorEEEvT0_S7_NS_27GenericPackedTensorAccessorIKT_Lm4ENS_16DefaultPtrTraitsElEENS8_IS9_Lm4ESB_lEERKT1_,@function
        .size           _ZN2at6native54_GLOBAL__N__aa9a477a_21_UpSampleBilinear2d_cu_607db5e327upsample_gen2d_aa_out_frameIN3c108BFloat16EfNS0_18upsample_antialias21BilinearFilterFunctorEEEvT0_S7_NS_27GenericPackedTensorAccessorIKT_Lm4ENS_16DefaultPtrTraitsElEENS8_IS9_Lm4ESB_lEERKT1_,(.L_x_1760 - _ZN2at6native54_GLOBAL__N__aa9a477a_21_UpSampleBilinear2d_cu_607db5e327upsample_gen2d_aa_out_frameIN3c108BFloat16EfNS0_18upsample_antialias21BilinearFilterFunctorEEEvT0_S7_NS_27GenericPackedTensorAccessorIKT_Lm4ENS_16DefaultPtrTraitsElEENS8_IS9_Lm4ESB_lEERKT1_)
        .other          _ZN2at6native54_GLOBAL__N__aa9a477a_21_UpSampleBilinear2d_cu_607db5e327upsample_gen2d_aa_out_frameIN3c108BFloat16EfNS0_18upsample_antialias21BilinearFilterFunctorEEEvT0_S7_NS_27GenericPackedTensorAccessorIKT_Lm4ENS_16DefaultPtrTraitsElEENS8_IS9_Lm4ESB_lEERKT1_,@"STO_CUDA_ENTRY STV_DEFAULT"
_ZN2at6native54_GLOBAL__N__aa9a477a_21_UpSampleBilinear2d_cu_607db5e327upsample_gen2d_aa_out_frameIN3c108BFloat16EfNS0_18upsample_antialias21BilinearFilterFunctorEEEvT0_S7_NS_27GenericPackedTensorAccessorIKT_Lm4ENS_16DefaultPtrTraitsElEENS8_IS9_Lm4ESB_lEERKT1_:
        /* <DEDUP_REMOVED lines=22> */
[----:B------:R2:W3:Y:S01]  /*0160*/  F2I.FTZ.CEIL.NTZ R7, R6 ;  /* 0x0000000600077305 */ /* 0x0004e2000021b100 */
[----:B-1----:R-:W-:Y:S02]  /*0170*/  FADD.FTZ R5, R13, 0.5 ;  /* 0x3f0000000d057421 */ /* 0x002fe40000010000 */
[----:B------:R-:W-:Y:S02]  /*0180*/  FADD.FTZ R11, R11, 0.5 ;  /* 0x3f0000000b0b7421 */ /* 0x000fe40000010000 */
[C-C-:B0-----:R-:W-:Y:S02]  /*0190*/  FFMA.FTZ R8, R5.reuse, c[0x0][0x160], R6.reuse ;  /* 0x0000580005087a23 */ /* 0x141fe40000010006 */
[----:B------:R-:W-:Y:S01]  /*01a0*/  FFMA.FTZ R13, R5, c[0x0][0x160], -R6 ;  /* 0x00005800050d7a23 */ /* 0x000fe20000010806 */
[----:B------:R-:W0:Y:S01]  /*01b0*/  F2I.FTZ.TRUNC.NTZ R10, R10 ;  /* 0x0000000a000a7305 */ /* 0x000e22000021f100 */
[----:B------:R-:W-:Y:S02]  /*01c0*/  FADD.FTZ R18, R8, 0.5 ;  /* 0x3f00000008127421 */ /* 0x000fe40000010000 */
[----:B------:R-:W-:-:S02]  /*01d0*/  FADD.FTZ R13, R13, 0.5 ;  /* 0x3f0000000d0d7421 */ /* 0x000fc40000010000 */
[----:B--2---:R-:W-:Y:S01]  /*01e0*/  IMAD.SHL.U32 R6, R9, 0x2, RZ ;  /* 0x0000000209067824 */ /* 0x004fe200078e00ff */
[----:B------:R-:W-:Y:S02]  /*01f0*/  IADD3 R9, R2, c[0x0][0x4], RZ ;  /* 0x0000010002097a10 */ /* 0x000fe40007ffe0ff */
[----:B------:R-:W1:Y:S01]  /*0200*/  F2I.FTZ.TRUNC.NTZ R11, R11 ;  /* 0x0000000b000b7305 */ /* 0x000e62000021f100 */
[----:B---3--:R-:W-:Y:S01]  /*0210*/  IMAD.SHL.U32 R7, R7, 0x2, RZ ;  /* 0x0000000207077824 */ /* 0x008fe200078e00ff */
[----:B------:R-:W-:Y:S01]  /*0220*/  IADD3 R15, R6, 0x1, RZ ;  /* 0x00000001060f7810 */ /* 0x000fe20007ffe0ff */
        /* <DEDUP_REMOVED lines=36> */
[----:B0-----:R-:W-:Y:S05]  /*0470*/  CALL.REL.NOINC `($__internal_15_$__cuda_sm20_dblrcp_rn_slowpath_v3) ;  /* 0x0000413000007944 */ /* 0x001fea0003c00000 */
[----:B-1----:R-:W-:Y:S02]  /*0480*/  IMAD.MOV.U32 R16, RZ, RZ, R20 ;  /* 0x000000ffff107224 */ /* 0x002fe400078e0014 */
[----:B------:R-:W-:-:S05]  /*0490*/  IMAD.MOV.U32 R17, RZ, RZ, R21 ;  /* 0x000000ffff117224 */ /* 0x000fca00078e0015 */
.L_x_1128:
[----:B01----:R-:W0:Y:S01]  /*04a0*/  F2F.F32.F64 R18, R16 ;  /* 0x0000001000127310 */ /* 0x003e220000301000 */
[----:B------:R-:W0:-:S14]  /*04b0*/  DSETP.GEU.AND P0, PT, |R16|, c[0x2][0x0], PT ;  /* 0x008000001000762a */ /* 0x000e1c0003f0e200 */
[----:B0-----:R-:W-:Y:S02]  /*04c0*/  @!P0 FMUL R18, R18, 1.175494350822287508e-38 ;  /* 0x0080000012128820 */ /* 0x001fe40000400000 */
.L_x_1127:
        /* <DEDUP_REMOVED lines=13> */
[----:B------:R-:W-:Y:S02]  /*05a0*/  IMAD.IADD R19, R15, 0x1, -R16 ;  /* 0x000000010f137824 */ /* 0x000fe400078e0a10 */
[----:B------:R-:W-:Y:S02]  /*05b0*/  IMAD.MOV.U32 R0, RZ, RZ, RZ ;  /* 0x000000ffff007224 */ /* 0x000fe400078e00ff */
[----:B------:R-:W-:-:S05]  /*05c0*/  IMAD.MOV.U32 R17, RZ, RZ, RZ ;  /* 0x000000ffff117224 */ /* 0x000fca00078e00ff */
.L_x_1133:
[C---:B------:R-:W-:Y:S01]  /*05d0*/  IADD3 R22, R17.reuse, 0x1, RZ ;  /* 0x0000000111167810 */ /* 0x040fe20007ffe0ff */
        /* <DEDUP_REMOVED lines=26> */
[----:B------:R-:W-:Y:S02]  /*0780*/  FADD.FTZ R21, -R21, 1 ;  /* 0x3f80000015157421 */ /* 0x000fe40000010100 */
[----:B------:R-:W-:-:S03]  /*0790*/  FADD.FTZ R20, -R23, 1 ;  /* 0x3f80000017147421 */ /* 0x000fc60000010100 */
[----:B------:R-:W-:Y:S01]  /*07a0*/  FSEL R21, R21, RZ, !P5 ;  /* 0x000000ff15157208 */ /* 0x000fe20006800000 */
[----:B------:R-:W-:-:S03]  /*07b0*/  @!P3 FADD.FTZ R27, -R27, -RZ ;  /* 0x800000ff1b1bb221 */ /* 0x000fc60000010100 */
[----:B------:R-:W-:Y:S01]  /*07c0*/  F2FP.BF16.PACK_AB R26, RZ, R21 ;  /* 0x00000015ff1a723e */ /* 0x000fe200000010ff */
[----:B------:R-:W-:Y:S01]  /*07d0*/  FADD.FTZ R21, R21, R0 ;  /* 0x0000000015157221 */ /* 0x000fe20000010000 */
[----:B------:R-:W-:Y:S01]  /*07e0*/  FSETP.GEU.FTZ.AND P3, PT, R27, 1, PT ;  /* 0x3f8000001b00780b */ /* 0x000fe20003f7e000 */
[----:B------:R-:W-:Y:S01]  /*07f0*/  @!P2 FADD.FTZ R29, -R29, -RZ ;  /* 0x800000ff1d1da221 */ /* 0x000fe20000010100 */
[----:B------:R-:W-:Y:S01]  /*0800*/  FSETP.GEU.FTZ.AND P2, PT, R23, 1, PT ;  /* 0x3f8000001700780b */ /* 0x000fe20003f5e000 */
[----:B------:R-:W-:Y:S02]  /*0810*/  FADD.FTZ R23, -R27, 1 ;  /* 0x3f8000001b177421 */ /* 0x000fe40000010100 */
[C---:B------:R-:W-:Y:S01]  /*0820*/  FADD.FTZ R22, -R29.reuse, 1 ;  /* 0x3f8000001d167421 */ /* 0x040fe20000010100 */
[----:B------:R-:W-:Y:S01]  /*0830*/  FSETP.GEU.FTZ.AND P4, PT, R29, 1, PT ;  /* 0x3f8000001d00780b */ /* 0x000fe20003f9e000 */
[----:B------:R-:W-:Y:S01]  /*0840*/  IMAD.IADD R27, R14, 0x1, R17 ;  /* 0x000000010e1b7824 */ /* 0x000fe200078e0211 */
[----:B------:R-:W-:-:S02]  /*0850*/  FSEL R20, R20, RZ, !P2 ;  /* 0x000000ff14147208 */ /* 0x000fc40005000000 */
[----:B------:R-:W-:Y:S01]  /*0860*/  FSEL R23, R23, RZ, !P3 ;  /* 0x000000ff17177208 */ /* 0x000fe20005800000 */
[----:B------:R-:W-:Y:S01]  /*0870*/  IMAD.SHL.U32 R27, R27, 0x2, RZ ;  /* 0x000000021b1b7824 */ /* 0x000fe200078e00ff */
[----:B------:R-:W-:Y:S02]  /*0880*/  FSEL R22, R22, RZ, !P4 ;  /* 0x000000ff16167208 */ /* 0x000fe40006000000 */
[----:B------:R-:W-:Y:S01]  /*0890*/  F2FP.BF16.PACK_AB R28, RZ, R20 ;  /* 0x00000014ff1c723e */ /* 0x000fe200000010ff */
[----:B------:R-:W-:Y:S01]  /*08a0*/  FADD.FTZ R20, R21, R20 ;  /* 0x0000001415147221 */ /* 0x000fe20000010000 */
[----:B------:R-:W-:Y:S01]  /*08b0*/  F2FP.BF16.PACK_AB R29, RZ, R23 ;  /* 0x00000017ff1d723e */ /* 0x000fe200000010ff */
[----:B------:R0:W-:Y:S01]  /*08c0*/  STS.U16 [R27], R26 ;  /* 0x0000001a1b007388 */ /* 0x0001e20000000400 */
[----:B------:R-:W-:Y:S01]  /*08d0*/  F2FP.BF16.PACK_AB R30, RZ, R22 ;  /* 0x00000016ff1e723e */ /* 0x000fe200000010ff */
[----:B------:R-:W-:Y:S01]  /*08e0*/  FADD.FTZ R23, R20, R23 ;  /* 0x0000001714177221 */ /* 0x000fe20000010000 */
[----:B------:R-:W-:Y:S01]  /*08f0*/  ISETP.NE.AND P2, PT, R19, RZ, PT ;  /* 0x000000ff1300720c */ /* 0x000fe20003f45270 */
[----:B------:R0:W-:Y:S01]  /*0900*/  STS.U16 [R27+0x2], R28 ;  /* 0x0000021c1b007388 */ /* 0x0001e20000000400 */
[----:B------:R-:W-:Y:S01]  /*0910*/  IADD3 R17, R17, 0x4, RZ ;  /* 0x0000000411117810 */ /* 0x000fe20007ffe0ff */
[----:B------:R-:W-:-:S02]  /*0920*/  FADD.FTZ R0, R23, R22 ;  /* 0x0000001617007221 */ /* 0x000fc40000010000 */
[----:B------:R0:W-:Y:S04]  /*0930*/  STS.U16 [R27+0x4], R29 ;  /* 0x0000041d1b007388 */ /* 0x0001e80000000400 */
[----:B------:R0:W-:Y:S04]  /*0940*/  STS.U16 [R27+0x6], R30 ;  /* 0x0000061e1b007388 */ /* 0x0001e80000000400 */
[----:B------:R-:W-:Y:S05]  /*0950*/  @P2 BRA `(.L_x_1133) ;  /* 0xfffffc7000002947 */ /* 0x000fea000383ffff */
.L_x_1132:
[----:B------:R-:W-:Y:S05]  /*0960*/  BSYNC B2 ;  /* 0x0000000000027941 */ /* 0x000fea0003800000 */
.L_x_1131:
[----:B------:R-:W-:Y:S05]  /*0970*/  @!P1 BRA `(.L_x_1130) ;  /* 0x0000012000009947 */ /* 0x000fea0003800000 */
.L_x_1134:
[----:B-1----:R1:W2:Y:S01]  /*0980*/  I2F R20, R17 ;  /* 0x0000001100147306 */ /* 0x0022a20000201400 */
[----:B------:R-:W-:Y:S01]  /*0990*/  IMAD.IADD R21, R14, 0x1, R17 ;  /* 0x000000010e157824 */ /* 0x000fe200078e0211 */
        /* <DEDUP_REMOVED lines=16> */
.L_x_1130:
[----:B------:R-:W-:Y:S05]  /*0aa0*/  BSYNC B1 ;  /* 0x0000000000017941 */ /* 0x000fea0003800000 */
.L_x_1129:
        /* <DEDUP_REMOVED lines=15> */
.L_x_1141:
[----:B------:R-:W-:Y:S01]  /*0ba0*/  IADD3 R25, R25, -0x4, RZ ;  /* 0xfffffffc19197810 */ /* 0x000fe20007ffe0ff */
[----:B------:R-:W-:Y:S03]  /*0bb0*/  BSSY B3, `(.L_x_1139) ;  /* 0x000001a000037945 */ /* 0x000fe60003800000 */
[----:B------:R-:W-:Y:S01]  /*0bc0*/  ISETP.NE.AND P1, PT, R25, RZ, PT ;  /* 0x000000ff1900720c */ /* 0x000fe20003f25270 */
[----:B01----:R-:W-:Y:S07]  /*0bd0*/  @!P0 BRA `(.L_x_1140) ;  /* 0x0000017000008947 */ /* 0x003fee0003800000 */
[----:B------:R-:W-:Y:S01]  /*0be0*/  IMAD.IADD R19, R14, 0x1, R17 ;  /* 0x000000010e137824 */ /* 0x000fe200078e0211 */
[----:B0-----:R-:W0:Y:S03]  /*0bf0*/  MUFU.RCP R26, R18 ;  /* 0x00000012001a7308 */ /* 0x001e260000001000 */
[----:B------:R-:W-:-:S05]  /*0c00*/  IMAD.SHL.U32 R19, R19, 0x2, RZ ;  /* 0x0000000213137824 */ /* 0x000fca00078e00ff */
[----:B-1----:R-:W1:Y:S04]  /*0c10*/  LDS.U16 R20, [R19] ;  /* 0x0000000013147984 */ /* 0x002e680000000400 */
        /* <DEDUP_REMOVED lines=19> */
.L_x_1140:
[----:B------:R-:W-:Y:S05]  /*0d50*/  BSYNC B3 ;  /* 0x0000000000037941 */ /* 0x000fea0003800000 */
.L_x_1139:
[----:B------:R-:W-:Y:S01]  /*0d60*/  IADD3 R17, R17, 0x4, RZ ;  /* 0x0000000411117810 */ /* 0x000fe20007ffe0ff */
[----:B------:R-:W-:Y:S05]  /*0d70*/  @P1 BRA `(.L_x_1141) ;  /* 0xfffffe2000001947 */ /* 0x000fea000383ffff */
.L_x_1138:
[----:B------:R-:W-:Y:S05]  /*0d80*/  BSYNC B2 ;  /* 0x0000000000027941 */ /* 0x000fea0003800000 */
.L_x_1137:
[----:B------:R-:W-:-:S13]  /*0d90*/  ISETP.NE.AND P0, PT, R16, RZ, PT ;  /* 0x000000ff1000720c */ /* 0x000fda0003f05270 */
[----:B------:R-:W-:Y:S05]  /*0da0*/  @!P0 BRA `(.L_x_1136) ;  /* 0x000000f000008947 */ /* 0x000fea0003800000 */
[----:B------:R-:W-:Y:S02]  /*0db0*/  F2FP.BF16.PACK_AB R18, RZ, R0 ;  /* 0x00000000ff12723e */ /* 0x000fe400000010ff */
[----:B------:R-:W-:Y:S02]  /*0dc0*/  FSETP.NEU.FTZ.AND P1, PT, R0, RZ, PT ;  /* 0x000000ff0000720b */ /* 0x000fe40003f3d000 */
[----:B------:R-:W-:-:S04]  /*0dd0*/  PRMT R18, RZ, 0x5410, R18 ;  /* 0x00005410ff127816 */ /* 0x000fc80000000012 */
[----:B0-----:R0:W2:Y:S07]  /*0de0*/  MUFU.RCP R19, R18 ;  /* 0x0000001200137308 */ /* 0x0010ae0000001000 */
.L_x_1142:
[----:B0-----:R-:W-:Y:S01]  /*0df0*/  @P1 IMAD.IADD R0, R14, 0x1, R17 ;  /* 0x000000010e001824 */ /* 0x001fe200078e0211 */
[----:B------:R-:W-:Y:S02]  /*0e00*/  IADD3 R16, R16, -0x1, RZ ;  /* 0xffffffff10107810 */ /* 0x000fe40007ffe0ff */
[----:B------:R-:W-:Y:S01]  /*0e10*/  IADD3 R17, R17, 0x1, RZ ;  /* 0x0000000111117810 */ /* 0x000fe20007ffe0ff */
[----:B------:R-:W-:Y:S01]  /*0e20*/  @P1 IMAD.SHL.U32 R0, R0, 0x2, RZ ;  /* 0x0000000200001824 */ /* 0x000fe200078e00ff */
[----:B------:R-:W-:-:S04]  /*0e30*/  ISETP.NE.AND P0, PT, R16, RZ, PT ;  /* 0x000000ff1000720c */ /* 0x000fc80003f05270 */
[----:B0-----:R-:W0:Y:S02]  /*0e40*/  @P1 LDS.U16 R18, [R0] ;  /* 0x0000000000121984 */ /* 0x001e240000000400 */
[----:B0-----:R-:W-:-:S05]  /*0e50*/  @P1 PRMT R18, RZ, 0x5410, R18 ;  /* 0x00005410ff121816 */ /* 0x001fca0000000012 */
[----:B--2---:R-:W-:-:S05]  /*0e60*/  @P1 FMUL.FTZ R18, R18, R19 ;  /* 0x0000001312121220 */ /* 0x004fca0000410000 */
[----:B------:R-:W-:-:S05]  /*0e70*/  @P1 F2FP.BF16.PACK_AB R18, RZ, R18 ;  /* 0x00000012ff12123e */ /* 0x000fca00000010ff */
[----:B------:R0:W-:Y:S01]  /*0e80*/  @P1 STS.U16 [R0], R18 ;  /* 0x0000001200001388 */ /* 0x0001e20000000400 */
[----:B------:R-:W-:Y:S05]  /*0e90*/  @P0 BRA `(.L_x_1142) ;  /* 0xffffff5000000947 */ /* 0x000fea000383ffff */
.L_x_1136:
[----:B------:R-:W-:Y:S05]  /*0ea0*/  BSYNC B1 ;  /* 0x0000000000017941 */ /* 0x000fea0003800000 */
.L_x_1135:
        /* <DEDUP_REMOVED lines=8> */
.L_x_1145:
[----:B------:R-:W-:Y:S01]  /*0f30*/  IMAD.IADD R16, R14, 0x1, R17 ;  /* 0x000000010e107824 */ /* 0x000fe200078e0211 */
[----:B------:R-:W-:Y:S02]  /*0f40*/  IADD3 R0, R0, -0x1, RZ ;  /* 0xffffffff00007810 */ /* 0x000fe40007ffe0ff */
[----:B------:R-:W-:Y:S01]  /*0f50*/  IADD3 R17, R17, 0x1, RZ ;  /* 0x0000000111117810 */ /* 0x000fe20007ffe0ff */
[----:B------:R-:W-:Y:S01]  /*0f60*/  IMAD.SHL.U32 R16, R16, 0x2, RZ ;  /* 0x0000000210107824 */ /* 0x000fe200078e00ff */
[----:B------:R-:W-:-:S04]  /*0f70*/  ISETP.NE.AND P0, PT, R0, RZ, PT ;  /* 0x000000ff0000720c */ /* 0x000fc80003f05270 */
[----:B------:R0:W-:Y:S09]  /*0f80*/  STS.U16 [R16], RZ ;  /* 0x000000ff10007388 */ /* 0x0001f20000000400 */
[----:B0-----:R-:W-:Y:S05]  /*0f90*/  @P0 BRA `(.L_x_1145) ;  /* 0xffffff9000000947 */ /* 0x001fea000383ffff */
.L_x_1144:
[----:B------:R-:W-:Y:S05]  /*0fa0*/  BSYNC B1 ;  /* 0x0000000000017941 */ /* 0x000fea0003800000 */
.L_x_1143:
[----:B------:R-:W-:Y:S05]  /*0fb0*/  @!P1 BRA `(.L_x_1126) ;  /* 0x000000a000009947 */ /* 0x000fea0003800000 */
.L_x_1146:
        /* <DEDUP_REMOVED lines=10> */
.L_x_1126:
[----:B------:R-:W-:Y:S05]  /*1060*/  BSYNC B0 ;  /* 0x0000000000007941 */ /* 0x000fea0003800000 */
.L_x_1125:
[----:B------:R-:W-:Y:S01]  /*1070*/  ISETP.NE.AND P0, PT, R2, RZ, PT ;  /* 0x000000ff0200720c */ /* 0x000fe20003f05270 */
[----:B------:R-:W-:-:S12]  /*1080*/  BSSY B0, `(.L_x_1147) ;  /* 0x00000d3000007945 */ /* 0x000fd80003800000 */
[----:B------:R-:W-:Y:S05]  /*1090*/  @P0 BRA `(.L_x_1148) ;  /* 0x00000d1000000947 */ /* 0x000fea0003800000 */
[----:B------:R-:W-:Y:S01]  /*10a0*/  IMAD.MOV.U32 R16, RZ, RZ, 0x3f800000 ;  /* 0x3f800000ff107424 */ /* 0x000fe200078e00ff */
[----:B------:R-:W2:Y:S01]  /*10b0*/  I2F R2, R10 ;  /* 0x0000000a00027306 */ /* 0x000ea20000201400 */
[----:B0-----:R-:W-:-:S03]  /*10c0*/  IMAD.MOV.U32 R0, RZ, RZ, 0x3f800000 ;  /* 0x3f800000ff007424 */ /* 0x001fc600078e00ff */
[----:B------:R-:W-:Y:S01]  /*10d0*/  FSETP.LE.FTZ.AND P0, PT, R16, c[0x0][0x160], PT ;  /* 0x0000580010007a0b */ /* 0x000fe20003f13000 */
[----:B--2---:R-:W-:-:S12]  /*10e0*/  FFMA.FTZ R5, -R5, c[0x0][0x160], R2 ;  /* 0x0000580005057a23 */ /* 0x004fd80000010102 */
[----:B------:R-:W-:Y:S05]  /*10f0*/  @!P0 BRA `(.L_x_1149) ;  /* 0x0000012000008947 */ /* 0x000fea0003800000 */
[----:B------:R-:W-:-:S06]  /*1100*/  FMUL.FTZ R16, R16, c[0x0][0x160] ;  /* 0x0000580010107a20 */ /* 0x000fcc0000410000 */
[----:B------:R-:W0:Y:S08]  /*1110*/  F2F.F64.F32 R16, R16 ;  /* 0x0000001000107310 */ /* 0x000e300000201800 */
[----:B0-----:R-:W0:Y:S01]  /*1120*/  MUFU.RCP64H R19, R17 ;  /* 0x0000001100137308 */ /* 0x001e220000001800 */
[----:B------:R-:W-:-:S04]  /*1130*/  IADD3 R18, R17, 0x300402, RZ ;  /* 0x0030040211127810 */ /* 0x000fc80007ffe0ff */
[----:B------:R-:W-:Y:S02]  /*1140*/  FSETP.GEU.AND P0, PT, |R18|, 5.8789094863358348022e-39, PT ;  /* 0x004004021200780b */ /* 0x000fe40003f0e200 */
[----:B01----:R-:W0:-:S06]  /*1150*/  DFMA R20, -R16, R18, 1 ;  /* 0x3ff000001014742b */ /* 0x003e0c0000000112 */
        /* <DEDUP_REMOVED lines=8> */
[----:B-1----:R-:W-:Y:S05]  /*11e0*/  CALL.REL.NOINC `($__internal_15_$__cuda_sm20_dblrcp_rn_slowpath_v3) ;  /* 0x000033c000007944 */ /* 0x002fea0003c00000 */
.L_x_1150:
[----:B-1----:R-:W1:Y:S01]  /*11f0*/  F2F.F32.F64 R0, R20 ;  /* 0x0000001400007310 */ /* 0x002e620000301000 */
[----:B------:R-:W1:-:S14]  /*1200*/  DSETP.GEU.AND P0, PT, |R20|, c[0x2][0x0], PT ;  /* 0x008000001400762a */ /* 0x000e5c0003f0e200 */
[----:B-1----:R-:W-:Y:S02]  /*1210*/  @!P0 FMUL R0, R0, 1.175494350822287508e-38 ;  /* 0x0080000000008820 */ /* 0x002fe40000400000 */
.L_x_1149:
        /* <DEDUP_REMOVED lines=16> */
.L_x_1155:
[C---:B0-----:R-:W-:Y:S01]  /*1320*/  IADD3 R18, R19.reuse, 0x1, RZ ;  /* 0x0000000113127810 */ /* 0x041fe20007ffe0ff */
[----:B------:R-:W2:Y:S01]  /*1330*/  I2F R16, R19 ;  /* 0x0000001300107306 */ /* 0x000ea20000201400 */
[C---:B-1----:R-:W-:Y:S02]  /*1340*/  IADD3 R20, R19.reuse, 0x2, RZ ;  /* 0x0000000213147810 */ /* 0x042fe40007ffe0ff */
[----:B------:R-:W-:Y:S02]  /*1350*/  IADD3 R26, R19, 0x3, RZ ;  /* 0x00000003131a7810 */ /* 0x000fe40007ffe0ff */
[----:B------:R-:W-:-:S03]  /*1360*/  IADD3 R6, R6, -0x4, RZ ;  /* 0xfffffffc06067810 */ /* 0x000fc60007ffe0ff */
[----:B------:R-:W1:Y:S08]  /*1370*/  I2F R18, R18 ;  /* 0x0000001200127306 */ /* 0x000e700000201400 */
[----:B------:R-:W3:Y:S01]  /*1380*/  I2F R20, R20 ;  /* 0x0000001400147306 */ /* 0x000ee20000201400 */
[----:B--2---:R-:W-:-:S04]  /*1390*/  FADD.FTZ R16, R5, R16 ;  /* 0x0000001005107221 */ /* 0x004fc80000010000 */
[----:B------:R-:W-:-:S03]  /*13a0*/  FADD.FTZ R21, R16, 0.5 ;  /* 0x3f00000010157421 */ /* 0x000fc60000010000 */
[----:B------:R-:W2:Y:S01]  /*13b0*/  I2F R26, R26 ;  /* 0x0000001a001a7306 */ /* 0x000ea20000201400 */
[----:B-1----:R-:W-:Y:S02]  /*13c0*/  FADD.FTZ R16, R5, R18 ;  /* 0x0000001205107221 */ /* 0x002fe40000010000 */
[-C--:B------:R-:W-:Y:S02]  /*13d0*/  FMUL.FTZ R21, R21, R0.reuse ;  /* 0x0000000015157220 */ /* 0x080fe40000410000 */
[----:B0-----:R-:W-:Y:S02]  /*13e0*/  FADD.FTZ R23, R16, 0.5 ;  /* 0x3f00000010177421 */ /* 0x001fe40000010000 */
[----:B---3--:R-:W-:Y:S01]  /*13f0*/  FADD.FTZ R22, R5, R20 ;  /* 0x0000001405167221 */ /* 0x008fe20000010000 */
[----:B------:R-:W-:Y:S01]  /*1400*/  FSETP.GEU.FTZ.AND P5, PT, R21, RZ, PT ;  /* 0x000000ff1500720b */ /* 0x000fe20003fbe000 */
[----:B------:R-:W-:Y:S02]  /*1410*/  FMUL.FTZ R23, R23, R0 ;  /* 0x0000000017177220 */ /* 0x000fe40000410000 */
[----:B------:R-:W-:-:S03]  /*1420*/  FADD.FTZ R25, R22, 0.5 ;  /* 0x3f00000016197421 */ /* 0x000fc60000010000 */
[----:B------:R-:W-:Y:S01]  /*1430*/  FSETP.GEU.FTZ.AND P4, PT, R23, RZ, PT ;  /* 0x000000ff1700720b */ /* 0x000fe20003f9e000 */
[----:B--2---:R-:W-:Y:S02]  /*1440*/  FADD.FTZ R27, R5, R26 ;  /* 0x0000001a051b7221 */ /* 0x004fe40000010000 */
        /* <DEDUP_REMOVED lines=38> */
.L_x_1154:
[----:B------:R-:W-:Y:S05]  /*16b0*/  BSYNC B2 ;  /* 0x0000000000027941 */ /* 0x000fea0003800000 */
.L_x_1153:
[----:B------:R-:W-:Y:S05]  /*16c0*/  @!P1 BRA `(.L_x_1152) ;  /* 0x0000012000009947 */ /* 0x000fea0003800000 */
.L_x_1156:
[----:B0-----:R2:W3:Y:S01]  /*16d0*/  I2F R6, R19 ;  /* 0x0000001300067306 */ /* 0x0014e20000201400 */
[----:B0-----:R-:W-:Y:S01]  /*16e0*/  IMAD.IADD R16, R12, 0x1, R19 ;  /* 0x000000010c107824 */ /* 0x001fe200078e0213 */
[----:B------:R-:W-:-:S03]  /*16f0*/  IADD3 R17, R17, -0x1, RZ ;  /* 0xffffffff11117810 */ /* 0x000fc60007ffe0ff */
[----:B------:R-:W-:Y:S01]  /*1700*/  IMAD.SHL.U32 R16, R16, 0x2, RZ ;  /* 0x0000000210107824 */ /* 0x000fe200078e00ff */
[----:B--2---:R-:W-:Y:S01]  /*1710*/  IADD3 R19, R19, 0x1, RZ ;  /* 0x0000000113137810 */ /* 0x004fe20007ffe0ff */
[----:B---3--:R-:W-:-:S04]  /*1720*/  FADD.FTZ R6, R5, R6 ;  /* 0x0000000605067221 */ /* 0x008fc80000010000 */
[----:B-1----:R-:W-:-:S04]  /*1730*/  FADD.FTZ R21, R6, 0.5 ;  /* 0x3f00000006157421 */ /* 0x002fc80000010000 */
        /* <DEDUP_REMOVED lines=11> */
.L_x_1152:
[----:B------:R-:W-:Y:S05]  /*17f0*/  BSYNC B1 ;  /* 0x0000000000017941 */ /* 0x000fea0003800000 */
.L_x_1151:
        /* <DEDUP_REMOVED lines=10> */
[----:B0-----:R-:W-:Y:S01]  /*18a0*/  F2FP.BF16.PACK_AB R6, RZ, R2 ;  /* 0x00000002ff06723e */ /* 0x001fe200000010ff */
[----:B------:R-:W-:Y:S01]  /*18b0*/  IMAD.IADD R22, R24, 0x1, -R5 ;  /* 0x0000000118167824 */ /* 0x000fe200078e0a05 */
[----:B------:R-:W-:Y:S01]  /*18c0*/  FSETP.NEU.FTZ.AND P0, PT, R2, RZ, PT ;  /* 0x000000ff0200720b */ /* 0x000fe20003f1d000 */
[----:B------:R-:W-:Y:S01]  /*18d0*/  IMAD.MOV.U32 R0, RZ, RZ, RZ ;  /* 0x000000ffff007224 */ /* 0x000fe200078e00ff */
[----:B------:R-:W-:-:S06]  /*18e0*/  PRMT R6, RZ, 0x5410, R6 ;  /* 0x00005410ff067816 */ /* 0x000fcc0000000006 */
.L_x_1163:
[----:B------:R-:W-:Y:S01]  /*18f0*/  IADD3 R22, R22, -0x4, RZ ;  /* 0xfffffffc16167810 */ /* 0x000fe20007ffe0ff */
[----:B------:R-:W-:Y:S03]  /*1900*/  BSSY B3, `(.L_x_1161) ;  /* 0x000001a000037945 */ /* 0x000fe60003800000 */
[----:B------:R-:W-:Y:S01]  /*1910*/  ISETP.NE.AND P1, PT, R22, RZ, PT ;  /* 0x000000ff1600720c */ /* 0x000fe20003f25270 */
[----:B01----:R-:W-:Y:S07]  /*1920*/  @!P0 BRA `(.L_x_1162) ;  /* 0x0000017000008947 */ /* 0x003fee0003800000 */
[----:B------:R-:W-:Y:S01]  /*1930*/  IMAD.IADD R16, R12, 0x1, R0 ;  /* 0x000000010c107824 */ /* 0x000fe200078e0200 */
[----:B-1----:R-:W0:Y:S03]  /*1940*/  MUFU.RCP R21, R6 ;  /* 0x0000000600157308 */ /* 0x002e260000001000 */
        /* <DEDUP_REMOVED lines=21> */
.L_x_1162:
[----:B------:R-:W-:Y:S05]  /*1aa0*/  BSYNC B3 ;  /* 0x0000000000037941 */ /* 0x000fea0003800000 */
.L_x_1161:
[----:B------:R-:W-:Y:S01]  /*1ab0*/  IADD3 R0, R0, 0x4, RZ ;  /* 0x0000000400007810 */ /* 0x000fe20007ffe0ff */
[----:B------:R-:W-:Y:S05]  /*1ac0*/  @P1 BRA `(.L_x_1163) ;  /* 0xfffffe2000001947 */ /* 0x000fea000383ffff */
.L_x_1160:
[----:B------:R-:W-:Y:S05]  /*1ad0*/  BSYNC B2 ;  /* 0x0000000000027941 */ /* 0x000fea0003800000 */
.L_x_1159:
[----:B------:R-:W-:-:S13]  /*1ae0*/  ISETP.NE.AND P0, PT, R5, RZ, PT ;  /* 0x000000ff0500720c */ /* 0x000fda0003f05270 */
[----:B------:R-:W-:Y:S05]  /*1af0*/  @!P0 BRA `(.L_x_1158) ;  /* 0x000000f000008947 */ /* 0x000fea0003800000 */
[----:B0-----:R-:W-:Y:S02]  /*1b00*/  F2FP.BF16.PACK_AB R6, RZ, R2 ;  /* 0x00000002ff06723e */ /* 0x001fe400000010ff */
[----:B------:R-:W-:Y:S02]  /*1b10*/  FSETP.NEU.FTZ.AND P1, PT, R2, RZ, PT ;  /* 0x000000ff0200720b */ /* 0x000fe40003f3d000 */
[----:B------:R-:W-:-:S04]  /*1b20*/  PRMT R6, RZ, 0x5410, R6 ;  /* 0x00005410ff067816 */ /* 0x000fc80000000006 */
[----:B------:R0:W2:Y:S07]  /*1b30*/  MUFU.RCP R17, R6 ;  /* 0x0000000600117308 */ /* 0x0000ae0000001000 */
.L_x_1164:
        /* <DEDUP_REMOVED lines=11> */
.L_x_1158:
[----:B------:R-:W-:Y:S05]  /*1bf0*/  BSYNC B1 ;  /* 0x0000000000017941 */ /* 0x000fea0003800000 */
.L_x_1157:
        /* <DEDUP_REMOVED lines=8> */
.L_x_1167:
[----:B------:R-:W-:Y:S01]  /*1c80*/  IMAD.IADD R5, R12, 0x1, R0 ;  /* 0x000000010c057824 */ /* 0x000fe200078e0200 */
[----:B------:R-:W-:Y:S02]  /*1c90*/  IADD3 R2, R2, -0x1, RZ ;  /* 0xffffffff02027810 */ /* 0x000fe40007ffe0ff */
[----:B------:R-:W-:Y:S01]  /*1ca0*/  IADD3 R0, R0, 0x1, RZ ;  /* 0x0000000100007810 */ /* 0x000fe20007ffe0ff */
[----:B------:R-:W-:Y:S01]  /*1cb0*/  IMAD.SHL.U32 R5, R5, 0x2, RZ ;  /* 0x0000000205057824 */ /* 0x000fe200078e00ff */
[----:B------:R-:W-:-:S04]  /*1cc0*/  ISETP.NE.AND P0, PT, R2, RZ, PT ;  /* 0x000000ff0200720c */ /* 0x000fc80003f05270 */
[----:B------:R0:W-:Y:S09]  /*1cd0*/  STS.U16 [R5], RZ ;  /* 0x000000ff05007388 */ /* 0x0001f20000000400 */
[----:B0-----:R-:W-:Y:S05]  /*1ce0*/  @P0 BRA `(.L_x_1167) ;  /* 0xffffff9000000947 */ /* 0x001fea000383ffff */
.L_x_1166:
[----:B------:R-:W-:Y:S05]  /*1cf0*/  BSYNC B1 ;  /* 0x0000000000017941 */ /* 0x000fea0003800000 */
.L_x_1165:
[----:B------:R-:W-:Y:S05]  /*1d00*/  @!P1 BRA `(.L_x_1148) ;  /* 0x000000a000009947 */ /* 0x000fea0003800000 */
.L_x_1168:
        /* <DEDUP_REMOVED lines=10> */
.L_x_1148:
[----:B------:R-:W-:Y:S05]  /*1db0*/  BSYNC B0 ;  /* 0x0000000000007941 */ /* 0x000fea0003800000 */
.L_x_1147:
        /* <DEDUP_REMOVED lines=13> */
[----:B------:R-:W-:Y:S01]  /*1e90*/  SHF.R.S32.HI R5, RZ, 0x1f, R4 ;  /* 0x0000001fff057819 */ /* 0x000fe20000011404 */
[----:B------:R-:W-:Y:S01]  /*1ea0*/  IMAD.SHL.U32 R12, R12, 0x2, RZ ;  /* 0x000000020c0c7824 */ /* 0x000fe200078e00ff */
[----:B------:R-:W-:Y:S01]  /*1eb0*/  IADD3 R6, -R9, -0x3, -R8 ;  /* 0xfffffffd09067810 */ /* 0x000fe20007ffe908 */
[----:B------:R-:W-:Y:S01]  /*1ec0*/  IMAD R7, R3, c[0x0][0x1ec], R2 ;  /* 0x00007b0003077a24 */ /* 0x000fe200078e0202 */
[----:B------:R-:W-:Y:S01]  /*1ed0*/  IADD3 R11, -R17, -0x3, -R10 ;  /* 0xfffffffd110b7810 */ /* 0x000fe20007ffe90a */
[----:B------:R-:W-:Y:S01]  /*1ee0*/  IMAD.WIDE.U32 R2, R3, c[0x0][0x1e8], RZ ;  /* 0x00007a0003027a25 */ /* 0x000fe200078e00ff */
[----:B------:R-:W-:Y:S01]  /*1ef0*/  ISETP.GE.U32.AND P1, PT, R6, 0x3, PT ;  /* 0x000000030600780c */ /* 0x000fe20003f26070 */
[----:B------:R-:W-:Y:S01]  /*1f00*/  ULDC.64 UR6, c[0x0][0x118] ;  /* 0x0000460000067ab9 */ /* 0x000fe20000000a00 */
[----:B------:R-:W-:Y:S01]  /*1f10*/  ISETP.GE.U32.AND P2, PT, R11, 0x3, PT ;  /* 0x000000030b00780c */ /* 0x000fe20003f46070 */
[----:B------:R-:W-:Y:S01]  /*1f20*/  IMAD R5, R5, c[0x0][0x1f0], RZ ;  /* 0x00007c0005057a24 */ /* 0x000fe200078e02ff */
[--C-:B------:R-:W-:Y:S01]  /*1f30*/  SHF.R.S32.HI R6, RZ, 0x1f, R8.reuse ;  /* 0x0000001fff067819 */ /* 0x100fe20000011408 */
[----:B------:R-:W-:Y:S01]  /*1f40*/  IMAD.IADD R3, R3, 0x1, R7 ;  /* 0x0000000103037824 */ /* 0x000fe200078e0207 */
[----:B------:R-:W-:Y:S01]  /*1f50*/  IADD3 R11, -R9, -0x2, -R8 ;  /* 0xfffffffe090b7810 */ /* 0x000fe20007ffe908 */
[C---:B------:R-:W-:Y:S01]  /*1f60*/  IMAD R19, R4.reuse, c[0x0][0x1f4], R5 ;  /* 0x00007d0004137a24 */ /* 0x040fe200078e0205 */
[----:B-1----:R-:W-:Y:S01]  /*1f70*/  IADD3 R21, -R17, -0x2, -R10 ;  /* 0xfffffffe11157810 */ /* 0x002fe20007ffe90a */
[----:B------:R-:W-:Y:S01]  /*1f80*/  IMAD.WIDE.U32 R4, R4, c[0x0][0x1f0], R2 ;  /* 0x00007c0004047a25 */ /* 0x000fe200078e0002 */
[----:B------:R-:W-:-:S02]  /*1f90*/  LOP3.LUT R3, R11, 0x3, RZ, 0xc0, !PT ;  /* 0x000000030b037812 */ /* 0x000fc400078ec0ff */
[----:B------:R-:W-:Y:S01]  /*1fa0*/  LOP3.LUT R2, R21, 0x3, RZ, 0xc0, !PT ;  /* 0x0000000315027812 */ /* 0x000fe200078ec0ff */
[----:B------:R-:W-:Y:S01]  /*1fb0*/  IMAD R7, R6, c[0x0][0x1a8], RZ ;  /* 0x00006a0006077a24 */ /* 0x000fe200078e02ff */
[----:B------:R-:W-:Y:S02]  /*1fc0*/  IADD3 R17, R3, R9, R8 ;  /* 0x0000000903117210 */ /* 0x000fe40007ffe008 */
[----:B------:R-:W-:Y:S01]  /*1fd0*/  IADD3 R6, R14, 0x4, RZ ;  /* 0x000000040e067810 */ /* 0x000fe20007ffe0ff */
[C---:B------:R-:W-:Y:S02]  /*1fe0*/  IMAD R7, R8.reuse, c[0x0][0x1ac], R7 ;  /* 0x00006b0008077a24 */ /* 0x040fe400078e0207 */
[----:B------:R-:W-:-:S04]  /*1ff0*/  IMAD.WIDE.U32 R8, R8, c[0x0][0x1a8], RZ ;  /* 0x00006a0008087a25 */ /* 0x000fc800078e00ff */
[----:B------:R-:W-:Y:S02]  /*2000*/  IMAD.IADD R11, R9, 0x1, R7 ;  /* 0x00000001090b7824 */ /* 0x000fe400078e0207 */
[----:B------:R-:W-:Y:S02]  /*2010*/  IMAD.IADD R16, R21, 0x1, -R2 ;  /* 0x0000000115107824 */ /* 0x000fe400078e0a02 */
[----:B------:R-:W-:Y:S02]  /*2020*/  IMAD.MOV R17, RZ, RZ, -R17 ;  /* 0x000000ffff117224 */ /* 0x000fe400078e0a11 */
[----:B------:R-:W-:Y:S02]  /*2030*/  IMAD.IADD R7, R5, 0x1, R19 ;  /* 0x0000000105077824 */ /* 0x000fe400078e0213 */
.L_x_1189:
        /* <DEDUP_REMOVED lines=42> */
.L_x_1176:
[----:B------:R-:W-:Y:S02]  /*22e0*/  IMAD.IADD R33, R10, 0x1, R31 ;  /* 0x000000010a217824 */ /* 0x000fe400078e021f */
[----:B------:R-:W-:-:S03]  /*22f0*/  IMAD.MOV.U32 R21, RZ, RZ, R29 ;  /* 0x000000ffff157224 */ /* 0x000fc600078e001d */
[----:B------:R-:W-:-:S05]  /*2300*/  SHF.R.S32.HI R20, RZ, 0x1f, R33 ;  /* 0x0000001fff147819 */ /* 0x000fca0000011421 */
[----:B------:R-:W-:Y:S02]  /*2310*/  IMAD R26, R20, c[0x0][0x1a0], RZ ;  /* 0x00006800141a7a24 */ /* 0x000fe400078e02ff */
[----:B------:R-:W-:-:S04]  /*2320*/  IMAD.MOV.U32 R20, RZ, RZ, R18 ;  /* 0x000000ffff147224 */ /* 0x000fc800078e0012 */
[----:B------:R-:W-:-:S04]  /*2330*/  IMAD.WIDE.U32 R22, R33, c[0x0][0x1a0], R20 ;  /* 0x0000680021167a25 */ /* 0x000fc800078e0014 */
[----:B------:R-:W-:Y:S01]  /*2340*/  IMAD R21, R33, c[0x0][0x1a4], R26 ;  /* 0x0000690021157a24 */ /* 0x000fe200078e021a */
[----:B------:R-:W-:-:S03]  /*2350*/  LEA R20, P0, R22, c[0x0][0x168], 0x1 ;  /* 0x00005a0016147a11 */ /* 0x000fc600078008ff */
[----:B------:R-:W-:Y:S02]  /*2360*/  IMAD.IADD R21, R23, 0x1, R21 ;  /* 0x0000000117157824 */ /* 0x000fe400078e0215 */
[----:B------:R-:W0:Y:S03]  /*2370*/  LDS.U16 R23, [R14] ;  /* 0x000000000e177984 */ /* 0x000e260000000400 */
[----:B------:R-:W-:-:S05]  /*2380*/  LEA.HI.X R21, R22, c[0x0][0x16c], R21, 0x1, P0 ;  /* 0x00005b0016157a11 */ /* 0x000fca00000f0c15 */
        /* <DEDUP_REMOVED lines=16> */
[----:B------:R-:W-:Y:S01]  /*2490*/  IADD3 R22, P0, R20, 0x8, RZ ;  /* 0x0000000814167810 */ /* 0x000fe20007f1e0ff */
[----:B------:R-:W-:Y:S02]  /*24a0*/  IMAD.MOV.U32 R33, RZ, RZ, 0x1 ;  /* 0x00000001ff217424 */ /* 0x000fe400078e00ff */
[----:B------:R-:W-:Y:S02]  /*24b0*/  IMAD.MOV.U32 R30, RZ, RZ, R6 ;  /* 0x000000ffff1e7224 */ /* 0x000fe400078e0006 */
[----:B------:R-:W-:Y:S02]  /*24c0*/  IMAD.MOV.U32 R28, RZ, RZ, R17 ;  /* 0x000000ffff1c7224 */ /* 0x000fe400078e0011 */
[----:B------:R-:W-:-:S05]  /*24d0*/  IMAD.X R23, RZ, RZ, R21, P0 ;  /* 0x000000ffff177224 */ /* 0x000fca00000e0615 */
.L_x_1175:
[----:B------:R0:W2:Y:S04]  /*24e0*/  LDG.E.U16 R36, [R22.64+-0x6] ;  /* 0xfffffa0616247981 */ /* 0x0000a8000c1e1500 */
[----:B------:R0:W3:Y:S04]  /*24f0*/  LDG.E.U16 R35, [R22.64+-0x4] ;  /* 0xfffffc0616237981 */ /* 0x0000e8000c1e1500 */
[----:B------:R0:W4:Y:S04]  /*2500*/  LDG.E.U16 R34, [R22.64+-0x2] ;  /* 0xfffffe0616227981 */ /* 0x000128000c1e1500 */
[----:B------:R0:W5:Y:S01]  /*2510*/  LDG.E.U16 R32, [R22.64] ;  /* 0x0000000616207981 */ /* 0x000162000c1e1500 */
[----:B------:R-:W-:-:S02]  /*2520*/  IADD3 R28, R28, -0x4, RZ ;  /* 0xfffffffc1c1c7810 */ /* 0x000fc40007ffe0ff */
[----:B------:R-:W-:Y:S01]  /*2530*/  IADD3 R33, R33, 0x4, RZ ;  /* 0x0000000421217810 */ /* 0x000fe20007ffe0ff */
[----:B------:R-:W1:Y:S01]  /*2540*/  LDS.U16 R37, [R30+-0x2] ;  /* 0xfffffe001e257984 */ /* 0x000e620000000400 */
[----:B------:R-:W-:Y:S02]  /*2550*/  ISETP.NE.AND P0, PT, R28, 0x2, PT ;  /* 0x000000021c00780c */ /* 0x000fe40003f05270 */
[----:B0-----:R-:W-:-:S05]  /*2560*/  IADD3 R22, P4, R22, 0x8, RZ ;  /* 0x0000000816167810 */ /* 0x001fca0007f9e0ff */
[----:B------:R-:W-:Y:S01]  /*2570*/  IMAD.X R23, RZ, RZ, R23, P4 ;  /* 0x000000ffff177224 */ /* 0x000fe200020e0617 */
[----:B-1----:R-:W-:Y:S02]  /*2580*/  PRMT R37, RZ, 0x5410, R37 ;  /* 0x00005410ff257816 */ /* 0x002fe40000000025 */
[----:B--2---:R-:W-:-:S04]  /*2590*/  PRMT R36, RZ, 0x5410, R36 ;  /* 0x00005410ff247816 */ /* 0x004fc80000000024 */
[----:B------:R-:W-:Y:S02]  /*25a0*/  F2FP.BF16.PACK_AB R37, R36, R37 ;  /* 0x000000252425723e */ /* 0x000fe400000010ff */
[----:B---3--:R-:W-:Y:S02]  /*25b0*/  PRMT R35, RZ, 0x5410, R35 ;  /* 0x00005410ff237816 */ /* 0x008fe40000000023 */
[--C-:B------:R-:W-:Y:S02]  /*25c0*/  PRMT R36, RZ, 0x7610, R37.reuse ;  /* 0x00007610ff247816 */ /* 0x100fe40000000025 */
[----:B------:R-:W-:Y:S02]  /*25d0*/  PRMT R37, RZ, 0x5410, R37 ;  /* 0x00005410ff257816 */ /* 0x000fe40000000025 */
[----:B----4-:R-:W-:-:S03]  /*25e0*/  PRMT R34, RZ, 0x5410, R34 ;  /* 0x00005410ff227816 */ /* 0x010fc60000000022 */
[----:B------:R-:W-:-:S05]  /*25f0*/  FMUL.FTZ R36, R36, R37 ;  /* 0x0000002524247220 */ /* 0x000fca0000410000 */
[----:B------:R-:W-:-:S04]  /*2600*/  F2FP.BF16.PACK_AB R36, RZ, R36 ;  /* 0x00000024ff24723e */ /* 0x000fc800000010ff */
[----:B------:R-:W-:Y:S02]  /*2610*/  PRMT R37, RZ, 0x5410, R36 ;  /* 0x00005410ff257816 */ /* 0x000fe40000000024 */
[----:B------:R-:W0:Y:S03]  /*2620*/  LDS.U16 R36, [R30] ;  /* 0x000000001e247984 */ /* 0x000e260000000400 */
        /* <DEDUP_REMOVED lines=9> */
[----:B------:R-:W0:Y:S02]  /*26c0*/  LDS.U16 R35, [R30+0x2] ;  /* 0x000002001e237984 */ /* 0x000e240000000400 */
[----:B0-----:R-:W-:-:S04]  /*26d0*/  PRMT R35, RZ, 0x5410, R35 ;  /* 0x00005410ff237816 */ /* 0x001fc80000000023 */
[----:B------:R-:W-:-:S04]  /*26e0*/  F2FP.BF16.PACK_AB R35, R34, R35 ;  /* 0x000000232223723e */ /* 0x000fc800000010ff */
[--C-:B------:R-:W-:Y:S02]  /*26f0*/  PRMT R34, RZ, 0x7610, R35.reuse ;  /* 0x00007610ff227816 */ /* 0x100fe40000000023 */
[----:B------:R-:W-:-:S05]  /*2700*/  PRMT R35, RZ, 0x5410, R35 ;  /* 0x00005410ff237816 */ /* 0x000fca0000000023 */
[----:B------:R-:W-:-:S05]  /*2710*/  FMUL.FTZ R34, R34, R35 ;  /* 0x0000002322227220 */ /* 0x000fca0000410000 */
[----:B------:R-:W-:-:S04]  /*2720*/  F2FP.BF16.PACK_AB R34, RZ, R34 ;  /* 0x00000022ff22723e */ /* 0x000fc800000010ff */
[----:B------:R-:W-:Y:S02]  /*2730*/  PRMT R35, RZ, 0x5410, R34 ;  /* 0x00005410ff237816 */ /* 0x000fe40000000022 */
[----:B------:R0:W1:Y:S03]  /*2740*/  LDS.U16 R34, [R30+0x4] ;  /* 0x000004001e227984 */ /* 0x0000660000000400 */
[----:B------:R-:W-:Y:S01]  /*2750*/  FADD.FTZ R26, R26, R35 ;  /* 0x000000231a1a7221 */ /* 0x000fe20000010000 */
[----:B-----5:R-:W-:Y:S02]  /*2760*/  PRMT R35, RZ, 0x5410, R32 ;  /* 0x00005410ff237816 */ /* 0x020fe40000000020 */
[----:B0-----:R-:W-:Y:S02]  /*2770*/  IADD3 R30, R30, 0x8, RZ ;  /* 0x000000081e1e7810 */ /* 0x001fe40007ffe0ff */
        /* <DEDUP_REMOVED lines=8> */
[----:B------:R-:W-:Y:S05]  /*2800*/  @P0 BRA `(.L_x_1175) ;  /* 0xfffffcd000000947 */ /* 0x000fea000383ffff */
.L_x_1174:
[----:B------:R-:W-:Y:S05]  /*2810*/  BSYNC B2 ;  /* 0x0000000000027941 */ /* 0x000fea0003800000 */
.L_x_1173:
        /* <DEDUP_REMOVED lines=23> */
[----:B------:R-:W-:Y:S02]  /*2990*/  @P0 F2FP.BF16.PACK_AB R28, RZ, R28 ;  /* 0x0000001cff1c023e */ /* 0x000fe400000010ff */
[----:B--2---:R-:W-:-:S04]  /*29a0*/  PRMT R23, RZ, 0x5410, R23 ;  /* 0x00005410ff177816 */ /* 0x004fc80000000017 */
[----:B------:R-:W-:-:S04]  /*29b0*/  F2FP.BF16.PACK_AB R22, R23, R22 ;  /* 0x000000161716723e */ /* 0x000fc800000010ff */
[--C-:B-1----:R-:W-:Y:S02]  /*29c0*/  PRMT R20, RZ, 0x7610, R22.reuse ;  /* 0x00007610ff147816 */ /* 0x102fe40000000016 */
[----:B------:R-:W-:Y:S02]  /*29d0*/  PRMT R21, RZ, 0x5410, R22 ;  /* 0x00005410ff157816 */ /* 0x000fe40000000016 */
[----:B---3--:R-:W-:-:S03]  /*29e0*/  @P0 PRMT R30, RZ, 0x5410, R30 ;  /* 0x00005410ff1e0816 */ /* 0x008fc6000000001e */
[----:B------:R-:W-:Y:S01]  /*29f0*/  FMUL.FTZ R20, R20, R21 ;  /* 0x0000001514147220 */ /* 0x000fe20000410000 */
[----:B------:R-:W-:Y:S02]  /*2a00*/  @P0 F2FP.BF16.PACK_AB R30, RZ, R30 ;  /* 0x0000001eff1e023e */ /* 0x000fe400000010ff */
[----:B------:R-:W-:Y:S02]  /*2a10*/  @P0 PRMT R21, RZ, 0x5410, R28 ;  /* 0x00005410ff150816 */ /* 0x000fe4000000001c */
[----:B------:R-:W-:Y:S02]  /*2a20*/  @P0 PRMT R30, RZ, 0x5410, R30 ;  /* 0x00005410ff1e0816 */ /* 0x000fe4000000001e */
[----:B------:R-:W-:-:S03]  /*2a30*/  F2FP.BF16.PACK_AB R20, RZ, R20 ;  /* 0x00000014ff14723e */ /* 0x000fc600000010ff */
[----:B------:R-:W-:-:S05]  /*2a40*/  @P0 FMUL.FTZ R21, R30, R21 ;  /* 0x000000151e150220 */ /* 0x000fca0000410000 */
[----:B------:R-:W-:Y:S02]  /*2a50*/  @P0 F2FP.BF16.PACK_AB R22, RZ, R21 ;  /* 0x00000015ff16023e */ /* 0x000fe400000010ff */
[----:B------:R-:W-:-:S05]  /*2a60*/  PRMT R21, RZ, 0x5410, R20 ;  /* 0x00005410ff157816 */ /* 0x000fca0000000014 */
[----:B------:R-:W-:Y:S01]  /*2a70*/  FADD.FTZ R26, R26, R21 ;  /* 0x000000151a1a7221 */ /* 0x000fe20000010000 */
[----:B------:R-:W-:-:S05]  /*2a80*/  @P0 PRMT R21, RZ, 0x5410, R22 ;  /* 0x00005410ff150816 */ /* 0x000fca0000000016 */
[----:B------:R-:W-:Y:S02]  /*2a90*/  @P0 FADD.FTZ R26, R26, R21 ;  /* 0x000000151a1a0221 */ /* 0x000fe40000010000 */
.L_x_1172:
[----:B------:R-:W-:Y:S05]  /*2aa0*/  BSYNC B1 ;  /* 0x0000000000017941 */ /* 0x000fea0003800000 */
.L_x_1171:
[----:B------:R-:W-:Y:S01]  /*2ab0*/  F2FP.BF16.PACK_AB R26, RZ, R26 ;  /* 0x0000001aff1a723e */ /* 0x000fe200000010ff */
[C---:B------:R-:W-:Y:S01]  /*2ac0*/  IMAD R20, R31.reuse, 0x2, R13 ;  /* 0x000000021f147824 */ /* 0x040fe200078e020d */
[----:B------:R-:W-:-:S04]  /*2ad0*/  IADD3 R31, R31, 0x1, RZ ;  /* 0x000000011f1f7810 */ /* 0x000fc80007ffe0ff */
[----:B------:R0:W-:Y:S01]  /*2ae0*/  STS.U16 [R20], R26 ;  /* 0x0000001a14007388 */ /* 0x0001e20000000400 */
[----:B------:R-:W-:-:S13]  /*2af0*/  ISETP.GE.AND P0, PT, R31, R24, PT ;  /* 0x000000181f00720c */ /* 0x000fda0003f06270 */
[----:B0-----:R-:W-:Y:S05]  /*2b00*/  @!P0 BRA `(.L_x_1176) ;  /* 0xfffff7d000008947 */ /* 0x001fea000383ffff */
.L_x_1170:
[----:B------:R-:W-:Y:S05]  /*2b10*/  BSYNC B0 ;  /* 0x0000000000007941 */ /* 0x000fea0003800000 */
.L_x_1169:
        /* <DEDUP_REMOVED lines=26> */
.L_x_1185:
        /* <DEDUP_REMOVED lines=25> */
[----:B------:R-:W-:Y:S01]  /*2e50*/  LDS.U16 R30, [R21+0x8] ;  /* 0x00000800151e7984 */ /* 0x000fe20000000400 */
[----:B-----5:R-:W-:Y:S01]  /*2e60*/  PRMT R34, RZ, 0x5410, R28 ;  /* 0x00005410ff227816 */ /* 0x020fe2000000001c */
[----:B------:R-:W-:Y:S01]  /*2e70*/  FMUL.FTZ R32, R32, R31 ;  /* 0x0000001f20207220 */ /* 0x000fe20000410000 */
[----:B------:R-:W-:Y:S01]  /*2e80*/  F2FP.BF16.PACK_AB R33, RZ, R33 ;  /* 0x00000021ff21723e */ /* 0x000fe200000010ff */
[----:B------:R-:W2:Y:S01]  /*2e90*/  LDS.U16 R31, [R20+0x8] ;  /* 0x00000800141f7984 */ /* 0x000ea20000000400 */
[----:B------:R-:W-:-:S02]  /*2ea0*/  F2FP.BF16.PACK_AB R34, R29, R34 ;  /* 0x000000221d22723e */ /* 0x000fc400000010ff */
[----:B------:R-:W-:Y:S01]  /*2eb0*/  PRMT R33, RZ, 0x5410, R33 ;  /* 0x00005410ff217816 */ /* 0x000fe20000000021 */
[----:B------:R-:W3:Y:S01]  /*2ec0*/  LDS.U16 R29, [R21+0xa] ;  /* 0x00000a00151d7984 */ /* 0x000ee20000000400 */
[----:B------:R-:W-:-:S03]  /*2ed0*/  F2FP.BF16.PACK_AB R32, RZ, R32 ;  /* 0x00000020ff20723e */ /* 0x000fc600000010ff */
[----:B------:R-:W4:Y:S01]  /*2ee0*/  LDS.U16 R28, [R20+0xa] ;  /* 0x00000a00141c7984 */ /* 0x000f220000000400 */
[----:B------:R-:W-:Y:S01]  /*2ef0*/  FADD.FTZ R22, R33, R22 ;  /* 0x0000001621167221 */ /* 0x000fe20000010000 */
[--C-:B------:R-:W-:Y:S02]  /*2f00*/  PRMT R33, RZ, 0x7610, R34.reuse ;  /* 0x00007610ff217816 */ /* 0x100fe40000000022 */
[----:B------:R-:W-:-:S05]  /*2f10*/  PRMT R34, RZ, 0x5410, R34 ;  /* 0x00005410ff227816 */ /* 0x000fca0000000022 */
[----:B------:R-:W-:Y:S01]  /*2f20*/  FMUL.FTZ R34, R33, R34 ;  /* 0x0000002221227220 */ /* 0x000fe20000410000 */
[----:B0-----:R-:W-:Y:S02]  /*2f30*/  PRMT R26, RZ, 0x5410, R26 ;  /* 0x00005410ff1a7816 */ /* 0x001fe4000000001a */
[----:B------:R-:W-:Y:S02]  /*2f40*/  PRMT R33, RZ, 0x5410, R32 ;  /* 0x00005410ff217816 */ /* 0x000fe40000000020 */
[----:B------:R-:W-:Y:S01]  /*2f50*/  F2FP.BF16.PACK_AB R34, RZ, R34 ;  /* 0x00000022ff22723e */ /* 0x000fe200000010ff */
[----:B------:R-:W0:Y:S01]  /*2f60*/  LDS.U16 R32, [R20+0xc] ;  /* 0x00000c0014207984 */ /* 0x000e220000000400 */
[----:B-1----:R-:W-:Y:S01]  /*2f70*/  PRMT R23, RZ, 0x5410, R23 ;  /* 0x00005410ff177816 */ /* 0x002fe20000000017 */
[----:B------:R-:W-:-:S03]  /*2f80*/  FADD.FTZ R22, R22, R33 ;  /* 0x0000002116167221 */ /* 0x000fc60000010000 */
[----:B------:R-:W-:Y:S02]  /*2f90*/  F2FP.BF16.PACK_AB R26, R26, R23 ;  /* 0x000000171a1a723e */ /* 0x000fe400000010ff */
[----:B------:R-:W-:-:S05]  /*2fa0*/  PRMT R23, RZ, 0x5410, R34 ;  /* 0x00005410ff177816 */ /* 0x000fca0000000022 */
[----:B------:R-:W-:Y:S01]  /*2fb0*/  FADD.FTZ R22, R22, R23 ;  /* 0x0000001716167221 */ /* 0x000fe20000010000 */
[--C-:B------:R-:W-:Y:S02]  /*2fc0*/  PRMT R23, RZ, 0x7610, R26.reuse ;  /* 0x00007610ff177816 */ /* 0x100fe4000000001a */
[----:B------:R-:W-:Y:S02]  /*2fd0*/  PRMT R26, RZ, 0x5410, R26 ;  /* 0x00005410ff1a7816 */ /* 0x000fe4000000001a */
[----:B--2---:R-:W-:Y:S02]  /*2fe0*/  PRMT R31, RZ, 0x5410, R31 ;  /* 0x00005410ff1f7816 */ /* 0x004fe4000000001f */
[----:B------:R-:W-:Y:S01]  /*2ff0*/  PRMT R30, RZ, 0x5410, R30 ;  /* 0x00005410ff1e7816 */ /* 0x000fe2000000001e */
[----:B------:R-:W-:Y:S01]  /*3000*/  FMUL.FTZ R23, R23, R26 ;  /* 0x0000001a17177220 */ /* 0x000fe20000410000 */
[----:B---3--:R-:W-:Y:S02]  /*3010*/  PRMT R29, RZ, 0x5410, R29 ;  /* 0x00005410ff1d7816 */ /* 0x008fe4000000001d */
[----:B------:R-:W-:-:S02]  /*3020*/  F2FP.BF16.PACK_AB R30, R31, R30 ;  /* 0x0000001e1f1e723e */ /* 0x000fc400000010ff */
[----:B----4-:R-:W-:Y:S01]  /*3030*/  PRMT R26, RZ, 0x5410, R28 ;  /* 0x00005410ff1a7816 */ /* 0x010fe2000000001c */
[----:B------:R-:W1:Y:S01]  /*3040*/  LDS.U16 R31, [R21+0xc] ;  /* 0x00000c00151f7984 */ /* 0x000e620000000400 */
[--C-:B------:R-:W-:Y:S02]  /*3050*/  PRMT R34, RZ, 0x7610, R30.reuse ;  /* 0x00007610ff227816 */ /* 0x100fe4000000001e */
[----:B------:R-:W-:Y:S01]  /*3060*/  PRMT R33, RZ, 0x5410, R30 ;  /* 0x00005410ff217816 */ /* 0x000fe2000000001e */
[----:B------:R-:W-:Y:S01]  /*3070*/  LDS.U16 R28, [R20+0x10] ;  /* 0x00001000141c7984 */ /* 0x000fe20000000400 */
[----:B------:R-:W-:Y:S02]  /*3080*/  F2FP.BF16.PACK_AB R26, R26, R29 ;  /* 0x0000001d1a1a723e */ /* 0x000fe400000010ff */
[----:B------:R-:W-:Y:S01]  /*3090*/  F2FP.BF16.PACK_AB R23, RZ, R23 ;  /* 0x00000017ff17723e */ /* 0x000fe200000010ff */
[----:B------:R-:W2:Y:S01]  /*30a0*/  LDS.U16 R29, [R21+0xe] ;  /* 0x00000e00151d7984 */ /* 0x000ea20000000400 */
[----:B------:R-:W-:Y:S01]  /*30b0*/  FMUL.FTZ R34, R34, R33 ;  /* 0x0000002122227220 */ /* 0x000fe20000410000 */
[----:B------:R-:W-:-:S02]  /*30c0*/  PRMT R33, RZ, 0x7610, R26 ;  /* 0x00007610ff217816 */ /* 0x000fc4000000001a */
[----:B------:R-:W3:Y:S01]  /*30d0*/  LDS.U16 R30, [R20+0xe] ;  /* 0x00000e00141e7984 */ /* 0x000ee20000000400 */
[----:B------:R-:W-:Y:S02]  /*30e0*/  PRMT R26, RZ, 0x5410, R26 ;  /* 0x00005410ff1a7816 */ /* 0x000fe4000000001a */
[----:B------:R-:W-:Y:S02]  /*30f0*/  PRMT R23, RZ, 0x5410, R23 ;  /* 0x00005410ff177816 */ /* 0x000fe40000000017 */
[----:B------:R-:W-:Y:S01]  /*3100*/  F2FP.BF16.PACK_AB R34, RZ, R34 ;  /* 0x00000022ff22723e */ /* 0x000fe200000010ff */
[----:B------:R-:W-:Y:S01]  /*3110*/  FMUL.FTZ R33, R33, R26 ;  /* 0x0000001a21217220 */ /* 0x000fe20000410000 */
[----:B0-----:R-:W-:Y:S01]  /*3120*/  PRMT R32, RZ, 0x5410, R32 ;  /* 0x00005410ff207816 */ /* 0x001fe20000000020 */
[----:B------:R-:W0:Y:S01]  /*3130*/  LDS.U16 R26, [R21+0x10] ;  /* 0x00001000151a7984 */ /* 0x000e220000000400 */
[----:B------:R-:W-:Y:S01]  /*3140*/  FADD.FTZ R22, R22, R23 ;  /* 0x0000001716167221 */ /* 0x000fe20000010000 */
[----:B------:R-:W-:-:S02]  /*3150*/  PRMT R23, RZ, 0x5410, R34 ;  /* 0x00005410ff177816 */ /* 0x000fc40000000022 */
[----:B------:R-:W-:-:S03]  /*3160*/  F2FP.BF16.PACK_AB R33, RZ, R33 ;  /* 0x00000021ff21723e */ /* 0x000fc600000010ff */
[----:B------:R-:W-:Y:S01]  /*3170*/  FADD.FTZ R22, R22, R23 ;  /* 0x0000001716167221 */ /* 0x000fe20000010000 */
[----:B------:R-:W-:Y:S01]  /*3180*/  PRMT R33, RZ, 0x5410, R33 ;  /* 0x00005410ff217816 */ /* 0x000fe20000000021 */
[----:B------:R-:W4:Y:S04]  /*3190*/  LDS.U16 R23, [R21+0x12] ;  /* 0x0000120015177984 */ /* 0x000f280000000400 */
[----:B------:R-:W-:Y:S01]  /*31a0*/  FADD.FTZ R22, R22, R33 ;  /* 0x0000002116167221 */ /* 0x000fe20000010000 */
[----:B-1----:R-:W-:-:S04]  /*31b0*/  PRMT R31, RZ, 0x5410, R31 ;  /* 0x00005410ff1f7816 */ /* 0x002fc8000000001f */
[----:B------:R-:W-:Y:S02]  /*31c0*/  F2FP.BF16.PACK_AB R31, R32, R31 ;  /* 0x0000001f201f723e */ /* 0x000fe400000010ff */
[----:B--2---:R-:W-:Y:S02]  /*31d0*/  PRMT R32, RZ, 0x5410, R29 ;  /* 0x00005410ff207816 */ /* 0x004fe4000000001d */
[----:B------:R-:W1:Y:S01]  /*31e0*/  LDS.U16 R29, [R20+0x12] ;  /* 0x00001200141d7984 */ /* 0x000e620000000400 */
[----:B---3--:R-:W-:-:S04]  /*31f0*/  PRMT R33, RZ, 0x5410, R30 ;  /* 0x00005410ff217816 */ /* 0x008fc8000000001e */
[----:B------:R-:W-:Y:S02]  /*3200*/  F2FP.BF16.PACK_AB R30, R33, R32 ;  /* 0x00000020211e723e */ /* 0x000fe400000010ff */
[--C-:B------:R-:W-:Y:S02]  /*3210*/  PRMT R33, RZ, 0x7610, R31.reuse ;  /* 0x00007610ff217816 */ /* 0x100fe4000000001f */
[----:B------:R-:W-:Y:S02]  /*3220*/  PRMT R32, RZ, 0x5410, R31 ;  /* 0x00005410ff207816 */ /* 0x000fe4000000001f */
[----:B------:R-:W-:Y:S02]  /*3230*/  PRMT R31, RZ, 0x5410, R28 ;  /* 0x00005410ff1f7816 */ /* 0x000fe4000000001c */
[----:B------:R-:W2:Y:S01]  /*3240*/  LDS.U16 R28, [R20+0x14] ;  /* 0x00001400141c7984 */ /* 0x000ea20000000400 */
[----:B------:R-:W-:Y:S01]  /*3250*/  FMUL.FTZ R33, R33, R32 ;  /* 0x0000002021217220 */ /* 0x000fe20000410000 */
[----:B0-----:R-:W-:-:S02]  /*3260*/  PRMT R32, RZ, 0x5410, R26 ;  /* 0x00005410ff207816 */ /* 0x001fc4000000001a */
[----:B------:R-:W0:Y:S02]  /*3270*/  LDS.U16 R26, [R21+0x14] ;  /* 0x00001400151a7984 */ /* 0x000e240000000400 */
[----:B------:R-:W-:Y:S02]  /*3280*/  F2FP.BF16.PACK_AB R32, R31, R32 ;  /* 0x000000201f20723e */ /* 0x000fe400000010ff */
[--C-:B------:R-:W-:Y:S02]  /*3290*/  PRMT R31, RZ, 0x7610, R30.reuse ;  /* 0x00007610ff1f7816 */ /* 0x100fe4000000001e */
[----:B------:R-:W-:Y:S02]  /*32a0*/  PRMT R30, RZ, 0x5410, R30 ;  /* 0x00005410ff1e7816 */ /* 0x000fe4000000001e */
[----:B------:R-:W-:-:S03]  /*32b0*/  F2FP.BF16.PACK_AB R33, RZ, R33 ;  /* 0x00000021ff21723e */ /* 0x000fc600000010ff */
[----:B------:R-:W-:Y:S01]  /*32c0*/  FMUL.FTZ R34, R31, R30 ;  /* 0x0000001e1f227220 */ /* 0x000fe20000410000 */
[----:B------:R-:W-:Y:S01]  /*32d0*/  PRMT R33, RZ, 0x5410, R33 ;  /* 0x00005410ff217816 */ /* 0x000fe20000000021 */
[----:B------:R-:W3:Y:S03]  /*32e0*/  LDS.U16 R31, [R21+0x16] ;  /* 0x00001600151f7984 */ /* 0x000ee60000000400 */
[----:B------:R-:W-:Y:S01]  /*32f0*/  F2FP.BF16.PACK_AB R34, RZ, R34 ;  /* 0x00000022ff22723e */ /* 0x000fe200000010ff */
[----:B------:R-:W5:Y:S01]  /*3300*/  LDS.U16 R30, [R20+0x16] ;  /* 0x00001600141e7984 */ /* 0x000f620000000400 */
[----:B------:R-:W-:Y:S01]  /*3310*/  FADD.FTZ R22, R22, R33 ;  /* 0x0000002116167221 */ /* 0x000fe20000010000 */
[--C-:B------:R-:W-:Y:S02]  /*3320*/  PRMT R33, RZ, 0x7610, R32.reuse ;  /* 0x00007610ff217816 */ /* 0x100fe40000000020 */
[----:B------:R-:W-:-:S02]  /*3330*/  PRMT R32, RZ, 0x5410, R32 ;  /* 0x00005410ff207816 */ /* 0x000fc40000000020 */
[----:B------:R-:W-:Y:S02]  /*3340*/  PRMT R35, RZ, 0x5410, R34 ;  /* 0x00005410ff237816 */ /* 0x000fe40000000022 */
[----:B----4-:R-:W-:Y:S01]  /*3350*/  PRMT R34, RZ, 0x5410, R23 ;  /* 0x00005410ff227816 */ /* 0x010fe20000000017 */
[----:B------:R-:W-:Y:S01]  /*3360*/  FMUL.FTZ R33, R33, R32 ;  /* 0x0000002021217220 */ /* 0x000fe20000410000 */
[----:B-1----:R-:W-:Y:S01]  /*3370*/  PRMT R29, RZ, 0x5410, R29 ;  /* 0x00005410ff1d7816 */ /* 0x002fe2000000001d */
[----:B------:R-:W-:Y:S01]  /*3380*/  FADD.FTZ R32, R22, R35 ;  /* 0x0000002316207221 */ /* 0x000fe20000010000 */
[----:B------:R-:W1:Y:S02]  /*3390*/  LDS.U16 R23, [R20+0x18] ;  /* 0x0000180014177984 */ /* 0x000e640000000400 */
[----:B------:R-:W-:Y:S02]  /*33a0*/  F2FP.BF16.PACK_AB R33, RZ, R33 ;  /* 0x00000021ff21723e */ /* 0x000fe400000010ff */
[----:B------:R-:W4:Y:S01]  /*33b0*/  LDS.U16 R22, [R21+0x18] ;  /* 0x0000180015167984 */ /* 0x000f220000000400 */
[----:B------:R-:W-:-:S02]  /*33c0*/  F2FP.BF16.PACK_AB R34, R29, R34 ;  /* 0x000000221d22723e */ /* 0x000fc400000010ff */
[----:B------:R-:W-:Y:S01]  /*33d0*/  PRMT R29, RZ, 0x5410, R33 ;  /* 0x00005410ff1d7816 */ /* 0x000fe20000000021 */
[----:B------:R-:W4:Y:S01]  /*33e0*/  LDS.U16 R35, [R20+0x1e] ;  /* 0x00001e0014237984 */ /* 0x000f220000000400 */
[----:B--2---:R-:W-:-:S03]  /*33f0*/  PRMT R33, RZ, 0x5410, R28 ;  /* 0x00005410ff217816 */ /* 0x004fc6000000001c */
[----:B------:R-:W-:Y:S01]  /*3400*/  FADD.FTZ R29, R32, R29 ;  /* 0x0000001d201d7221 */ /* 0x000fe20000010000 */
[----:B0-----:R-:W-:Y:S01]  /*3410*/  PRMT R32, RZ, 0x5410, R26 ;  /* 0x00005410ff207816 */ /* 0x001fe2000000001a */
[----:B------:R-:W-:Y:S03]  /*3420*/  LDS.U16 R28, [R20+0x1a] ;  /* 0x00001a00141c7984 */ /* 0x000fe60000000400 */
[----:B------:R-:W-:Y:S01]  /*3430*/  F2FP.BF16.PACK_AB R32, R33, R32 ;  /* 0x000000202120723e */ /* 0x000fe200000010ff */
[----:B------:R-:W0:Y:S01]  /*3440*/  LDS.U16 R26, [R21+0x1a] ;  /* 0x00001a00151a7984 */ /* 0x000e220000000400 */
[--C-:B------:R-:W-:Y:S02]  /*3450*/  PRMT R33, RZ, 0x7610, R34.reuse ;  /* 0x00007610ff217816 */ /* 0x100fe40000000022 */
[----:B------:R-:W-:Y:S02]  /*3460*/  PRMT R34, RZ, 0x5410, R34 ;  /* 0x00005410ff227816 */ /* 0x000fe40000000022 */
[----:B---3--:R-:W-:-:S03]  /*3470*/  PRMT R31, RZ, 0x5410, R31 ;  /* 0x00005410ff1f7816 */ /* 0x008fc6000000001f */
[----:B------:R-:W-:Y:S01]  /*3480*/  FMUL.FTZ R33, R33, R34 ;  /* 0x0000002221217220 */ /* 0x000fe20000410000 */
[----:B-----5:R-:W-:Y:S01]  /*3490*/  PRMT R30, RZ, 0x5410, R30 ;  /* 0x00005410ff1e7816 */ /* 0x020fe2000000001e */
[----:B------:R-:W2:Y:S03]  /*34a0*/  LDS.U16 R34, [R21+0x1e] ;  /* 0x00001e0015227984 */ /* 0x000ea60000000400 */
[----:B------:R-:W-:Y:S02]  /*34b0*/  F2FP.BF16.PACK_AB R36, RZ, R33 ;  /* 0x00000021ff24723e */ /* 0x000fe400000010ff */
[----:B------:R-:W-:Y:S01]  /*34c0*/  F2FP.BF16.PACK_AB R30, R30, R31 ;  /* 0x0000001f1e1e723e */ /* 0x000fe200000010ff */
[----:B------:R3:W5:Y:S01]  /*34d0*/  LDS.U16 R33, [R20+0x1c] ;  /* 0x00001c0014217984 */ /* 0x0007620000000400 */
[--C-:B------:R-:W-:Y:S02]  /*34e0*/  PRMT R31, RZ, 0x7610, R32.reuse ;  /* 0x00007610ff1f7816 */ /* 0x100fe40000000020 */
[----:B------:R-:W-:-:S02]  /*34f0*/  PRMT R32, RZ, 0x5410, R32 ;  /* 0x00005410ff207816 */ /* 0x000fc40000000020 */
[----:B------:R-:W-:Y:S02]  /*3500*/  PRMT R36, RZ, 0x5410, R36 ;  /* 0x00005410ff247816 */ /* 0x000fe40000000024 */
[----:B-1----:R-:W-:Y:S01]  /*3510*/  PRMT R23, RZ, 0x5410, R23 ;  /* 0x00005410ff177816 */ /* 0x002fe20000000017 */
[----:B------:R-:W-:Y:S01]  /*3520*/  FMUL.FTZ R31, R31, R32 ;  /* 0x000000201f1f7220 */ /* 0x000fe20000410000 */
[----:B---3--:R-:W-:Y:S01]  /*3530*/  PRMT R20, RZ, 0x7610, R30 ;  /* 0x00007610ff147816 */ /* 0x008fe2000000001e */
[----:B------:R1:W3:Y:S01]  /*3540*/  LDS.U16 R32, [R21+0x1c] ;  /* 0x00001c0015207984 */ /* 0x0002e20000000400 */
[----:B----4-:R-:W-:Y:S01]  /*3550*/  PRMT R22, RZ, 0x5410, R22 ;  /* 0x00005410ff167816 */ /* 0x010fe20000000016 */
[----:B------:R-:W-:Y:S01]  /*3560*/  FADD.FTZ R29, R29, R36 ;  /* 0x000000241d1d7221 */ /* 0x000fe20000010000 */
[----:B------:R-:W-:Y:S02]  /*3570*/  F2FP.BF16.PACK_AB R31, RZ, R31 ;  /* 0x0000001fff1f723e */ /* 0x000fe400000010ff */
[----:B------:R-:W-:-:S02]  /*3580*/  F2FP.BF16.PACK_AB R22, R23, R22 ;  /* 0x000000161716723e */ /* 0x000fc400000010ff */
[----:B------:R-:W-:Y:S02]  /*3590*/  PRMT R35, RZ, 0x5410, R35 ;  /* 0x00005410ff237816 */ /* 0x000fe40000000023 */
[----:B-1----:R-:W-:-:S05]  /*35a0*/  PRMT R21, RZ, 0x5410, R30 ;  /* 0x00005410ff157816 */ /* 0x002fca000000001e */
[----:B------:R-:W-:Y:S01]  /*35b0*/  FMUL.FTZ R30, R20, R21 ;  /* 0x00000015141e7220 */ /* 0x000fe20000410000 */
[--C-:B------:R-:W-:Y:S02]  /*35c0*/  PRMT R21, RZ, 0x7610, R22.reuse ;  /* 0x00007610ff157816 */ /* 0x100fe40000000016 */
[----:B------:R-:W-:Y:S02]  /*35d0*/  PRMT R22, RZ, 0x5410, R22 ;  /* 0x00005410ff167816 */ /* 0x000fe40000000016 */
[----:B------:R-:W-:Y:S02]  /*35e0*/  PRMT R20, RZ, 0x5410, R31 ;  /* 0x00005410ff147816 */ /* 0x000fe4000000001f */
[----:B------:R-:W-:Y:S01]  /*35f0*/  F2FP.BF16.PACK_AB R30, RZ, R30 ;  /* 0x0000001eff1e723e */ /* 0x000fe200000010ff */
[----:B------:R-:W-:Y:S01]  /*3600*/  FMUL.FTZ R22, R21, R22 ;  /* 0x0000001615167220 */ /* 0x000fe20000410000 */
[----:B0-----:R-:W-:Y:S01]  /*3610*/  PRMT R26, RZ, 0x5410, R26 ;  /* 0x00005410ff1a7816 */ /* 0x001fe2000000001a */
[----:B------:R-:W-:Y:S01]  /*3620*/  FADD.FTZ R20, R29, R20 ;  /* 0x000000141d147221 */ /* 0x000fe20000010000 */
[----:B------:R-:W-:-:S02]  /*3630*/  PRMT R21, RZ, 0x5410, R30 ;  /* 0x00005410ff157816 */ /* 0x000fc4000000001e */
[----:B------:R-:W-:Y:S02]  /*3640*/  F2FP.BF16.PACK_AB R22, RZ, R22 ;  /* 0x00000016ff16723e */ /* 0x000fe400000010ff */
[----:B--2---:R-:W-:Y:S01]  /*3650*/  PRMT R34, RZ, 0x5410, R34 ;  /* 0x00005410ff227816 */ /* 0x004fe20000000022 */
[----:B------:R-:W-:Y:S01]  /*3660*/  FADD.FTZ R20, R20, R21 ;  /* 0x0000001514147221 */ /* 0x000fe20000010000 */
[----:B------:R-:W-:Y:S02]  /*3670*/  PRMT R21, RZ, 0x5410, R28 ;  /* 0x00005410ff157816 */ /* 0x000fe4000000001c */
[----:B-----5:R-:W-:Y:S02]  /*3680*/  PRMT R33, RZ, 0x5410, R33 ;  /* 0x00005410ff217816 */ /* 0x020fe40000000021 */
[----:B------:R-:W-:Y:S02]  /*3690*/  F2FP.BF16.PACK_AB R26, R21, R26 ;  /* 0x0000001a151a723e */ /* 0x000fe400000010ff */
[----:B------:R-:W-:-:S02]  /*36a0*/  PRMT R21, RZ, 0x5410, R22 ;  /* 0x00005410ff157816 */ /* 0x000fc40000000016 */
[----:B------:R-:W-:Y:S02]  /*36b0*/  F2FP.BF16.PACK_AB R34, R35, R34 ;  /* 0x000000222322723e */ /* 0x000fe400000010ff */
[----:B---3--:R-:W-:Y:S01]  /*36c0*/  PRMT R32, RZ, 0x5410, R32 ;  /* 0x00005410ff207816 */ /* 0x008fe20000000020 */
[----:B------:R-:W-:Y:S01]  /*36d0*/  FADD.FTZ R20, R20, R21 ;  /* 0x0000001514147221 */ /* 0x000fe20000010000 */
[--C-:B------:R-:W-:Y:S02]  /*36e0*/  PRMT R21, RZ, 0x7610, R26.reuse ;  /* 0x00007610ff157816 */ /* 0x100fe4000000001a */
[----:B------:R-:W-:Y:S02]  /*36f0*/  F2FP.BF16.PACK_AB R32, R33, R32 ;  /* 0x000000202120723e */ /* 0x000fe400000010ff */
[----:B------:R-:W-:Y:S02]  /*3700*/  PRMT R26, RZ, 0x5410, R26 ;  /* 0x00005410ff1a7816 */ /* 0x000fe4000000001a */
[----:B------:R-:W-:-:S02]  /*3710*/  PRMT R22, RZ, 0x7610, R32 ;  /* 0x00007610ff167816 */ /* 0x000fc40000000020 */
[----:B------:R-:W-:Y:S01]  /*3720*/  PRMT R23, RZ, 0x5410, R32 ;  /* 0x00005410ff177816 */ /* 0x000fe20000000020 */
[----:B------:R-:W-:-:S04]  /*3730*/  FMUL.FTZ R21, R21, R26 ;  /* 0x0000001a15157220 */ /* 0x000fc80000410000 */
[----:B------:R-:W-:Y:S01]  /*3740*/  FMUL.FTZ R22, R22, R23 ;  /* 0x0000001716167220 */ /* 0x000fe20000410000 */
[--C-:B------:R-:W-:Y:S02]  /*3750*/  PRMT R23, RZ, 0x7610, R34.reuse ;  /* 0x00007610ff177816 */ /* 0x100fe40000000022 */
[----:B------:R-:W-:Y:S02]  /*3760*/  F2FP.BF16.PACK_AB R21, RZ, R21 ;  /* 0x00000015ff15723e */ /* 0x000fe400000010ff */
[----:B------:R-:W-:Y:S02]  /*3770*/  PRMT R34, RZ, 0x5410, R34 ;  /* 0x00005410ff227816 */ /* 0x000fe40000000022 */
[----:B------:R-:W-:Y:S02]  /*3780*/  PRMT R21, RZ, 0x5410, R21 ;  /* 0x00005410ff157816 */ /* 0x000fe40000000015 */
[----:B------:R-:W-:Y:S01]  /*3790*/  F2FP.BF16.PACK_AB R22, RZ, R22 ;  /* 0x00000016ff16723e */ /* 0x000fe200000010ff */
[----:B------:R-:W-:-:S02]  /*37a0*/  FMUL.FTZ R23, R23, R34 ;  /* 0x0000002217177220 */ /* 0x000fc40000410000 */
[----:B------:R-:W-:Y:S01]  /*37b0*/  FADD.FTZ R20, R20, R21 ;  /* 0x0000001514147221 */ /* 0x000fe20000010000 */
[----:B------:R-:W-:Y:S02]  /*37c0*/  PRMT R21, RZ, 0x5410, R22 ;  /* 0x00005410ff157816 */ /* 0x000fe40000000016 */
[----:B------:R-:W-:-:S03]  /*37d0*/  F2FP.BF16.PACK_AB R23, RZ, R23 ;  /* 0x00000017ff17723e */ /* 0x000fc600000010ff */
[----:B------:R-:W-:Y:S01]  /*37e0*/  FADD.FTZ R20, R20, R21 ;  /* 0x0000001514147221 */ /* 0x000fe20000010000 */
[----:B------:R-:W-:-:S05]  /*37f0*/  PRMT R23, RZ, 0x5410, R23 ;  /* 0x00005410ff177816 */ /* 0x000fca0000000017 */
[----:B------:R-:W-:Y:S01]  /*3800*/  FADD.FTZ R22, R20, R23 ;  /* 0x0000001714167221 */ /* 0x000fe20000010000 */
[----:B------:R-:W-:Y:S05]  /*3810*/  @P3 BRA `(.L_x_1185) ;  /* 0xfffff4a000003947 */ /* 0x000fea000383ffff */
.L_x_1184:
[----:B------:R-:W-:Y:S05]  /*3820*/  BSYNC B3 ;  /* 0x0000000000037941 */ /* 0x000fea0003800000 */
.L_x_1183:
        /* <DEDUP_REMOVED lines=10> */
[----:B------:R-:W-:Y:S04]  /*38d0*/  LDS.U16 R23, [R21+0x2] ;  /* 0x0000020015177984 */ /* 0x000fe80000000400 */
[----:B------:R-:W-:Y:S04]  /*38e0*/  LDS.U16 R26, [R20+0x2] ;  /* 0x00000200141a7984 */ /* 0x000fe80000000400 */
[----:B------:R-:W2:Y:S04]  /*38f0*/  LDS.U16 R30, [R21+0x4] ;  /* 0x00000400151e7984 */ /* 0x000ea80000000400 */
[----:B------:R-:W3:Y:S04]  /*3900*/  LDS.U16 R31, [R20+0x4] ;  /* 0x00000400141f7984 */ /* 0x000ee80000000400 */
[----:B------:R-:W4:Y:S04]  /*3910*/  LDS.U16 R29, [R20+0x6] ;  /* 0x00000600141d7984 */ /* 0x000f280000000400 */
[----:B------:R-:W-:Y:S04]  /*3920*/  LDS.U16 R28, [R21+0x6] ;  /* 0x00000600151c7984 */ /* 0x000fe80000000400 */
[----:B------:R-:W5:Y:S01]  /*3930*/  LDS.U16 R35, [R20+0xe] ;  /* 0x00000e0014237984 */ /* 0x000f620000000400 */
[----:B0-----:R-:W-:-:S02]  /*3940*/  PRMT R32, RZ, 0x5410, R32 ;  /* 0x00005410ff207816 */ /* 0x001fc40000000020 */
[----:B-1----:R-:W-:-:S04]  /*3950*/  PRMT R33, RZ, 0x5410, R33 ;  /* 0x00005410ff217816 */ /* 0x002fc80000000021 */
[----:B------:R-:W-:-:S04]  /*3960*/  F2FP.BF16.PACK_AB R32, R33, R32 ;  /* 0x000000202120723e */ /* 0x000fc800000010ff */
[--C-:B------:R-:W-:Y:S02]  /*3970*/  PRMT R33, RZ, 0x7610, R32.reuse ;  /* 0x00007610ff217816 */ /* 0x100fe40000000020 */
[----:B------:R-:W-:Y:S02]  /*3980*/  PRMT R32, RZ, 0x5410, R32 ;  /* 0x00005410ff207816 */ /* 0x000fe40000000020 */
[----:B--2---:R-:W-:-:S03]  /*3990*/  PRMT R30, RZ, 0x5410, R30 ;  /* 0x00005410ff1e7816 */ /* 0x004fc6000000001e */
[----:B------:R-:W-:Y:S01]  /*39a0*/  FMUL.FTZ R33, R33, R32 ;  /* 0x0000002021217220 */ /* 0x000fe20000410000 */
[----:B------:R-:W-:Y:S02]  /*39b0*/  PRMT R32, RZ, 0x5410, R23 ;  /* 0x00005410ff207816 */ /* 0x000fe40000000017 */
[----:B------:R-:W-:Y:S02]  /*39c0*/  PRMT R23, RZ, 0x5410, R26 ;  /* 0x00005410ff177816 */ /* 0x000fe4000000001a */
[----:B------:R-:W-:Y:S01]  /*39d0*/  F2FP.BF16.PACK_AB R33, RZ, R33 ;  /* 0x00000021ff21723e */ /* 0x000fe200000010ff */
[----:B------:R-:W0:Y:S01]  /*39e0*/  LDS.U16 R26, [R20+0x8] ;  /* 0x00000800141a7984 */ /* 0x000e220000000400 */
[----:B------:R-:W-:Y:S02]  /*39f0*/  F2FP.BF16.PACK_AB R32, R23, R32 ;  /* 0x000000201720723e */ /* 0x000fe400000010ff */
[----:B------:R-:W-:Y:S01]  /*3a00*/  PRMT R33, RZ, 0x5410, R33 ;  /* 0x00005410ff217816 */ /* 0x000fe20000000021 */
[----:B------:R-:W1:Y:S01]  /*3a10*/  LDS.U16 R23, [R21+0x8] ;  /* 0x0000080015177984 */ /* 0x000e620000000400 */
[----:B---3--:R-:W-:-:S02]  /*3a20*/  PRMT R31, RZ, 0x5410, R31 ;  /* 0x00005410ff1f7816 */ /* 0x008fc4000000001f */
[----:B----4-:R-:W-:Y:S01]  /*3a30*/  PRMT R29, RZ, 0x5410, R29 ;  /* 0x00005410ff1d7816 */ /* 0x010fe2000000001d */
[----:B------:R-:W-:Y:S01]  /*3a40*/  FADD.FTZ R22, R22, R33 ;  /* 0x0000002116167221 */ /* 0x000fe20000010000 */
[----:B------:R-:W-:Y:S02]  /*3a50*/  F2FP.BF16.PACK_AB R31, R31, R30 ;  /* 0x0000001e1f1f723e */ /* 0x000fe400000010ff */
[--C-:B------:R-:W-:Y:S02]  /*3a60*/  PRMT R30, RZ, 0x7610, R32.reuse ;  /* 0x00007610ff1e7816 */ /* 0x100fe40000000020 */
[----:B------:R-:W-:Y:S02]  /*3a70*/  PRMT R33, RZ, 0x5410, R32 ;  /* 0x00005410ff217816 */ /* 0x000fe40000000020 */
[----:B------:R-:W-:Y:S02]  /*3a80*/  PRMT R34, RZ, 0x5410, R31 ;  /* 0x00005410ff227816 */ /* 0x000fe4000000001f */
[----:B-----5:R-:W-:Y:S01]  /*3a90*/  PRMT R35, RZ, 0x5410, R35 ;  /* 0x00005410ff237816 */ /* 0x020fe20000000023 */
[----:B------:R-:W-:Y:S01]  /*3aa0*/  FMUL.FTZ R32, R30, R33 ;  /* 0x000000211e207220 */ /* 0x000fe20000410000 */
[----:B------:R-:W-:-:S02]  /*3ab0*/  PRMT R30, RZ, 0x5410, R28 ;  /* 0x00005410ff1e7816 */ /* 0x000fc4000000001c */
[----:B------:R-:W-:Y:S01]  /*3ac0*/  PRMT R33, RZ, 0x7610, R31 ;  /* 0x00007610ff217816 */ /* 0x000fe2000000001f */
[----:B------:R-:W2:Y:S01]  /*3ad0*/  LDS.U16 R28, [R21+0xa] ;  /* 0x00000a00151c7984 */ /* 0x000ea20000000400 */
[----:B------:R-:W-:Y:S02]  /*3ae0*/  F2FP.BF16.PACK_AB R30, R29, R30 ;  /* 0x0000001e1d1e723e */ /* 0x000fe400000010ff */
[----:B------:R-:W-:Y:S01]  /*3af0*/  F2FP.BF16.PACK_AB R36, RZ, R32 ;  /* 0x00000020ff24723e */ /* 0x000fe200000010ff */
[----:B------:R-:W3:Y:S01]  /*3b00*/  LDS.U16 R29, [R20+0xa] ;  /* 0x00000a00141d7984 */ /* 0x000ee20000000400 */
[----:B------:R-:W-:-:S03]  /*3b10*/  FMUL.FTZ R31, R33, R34 ;  /* 0x00000022211f7220 */ /* 0x000fc60000410000 */
[----:B------:R-:W4:Y:S02]  /*3b20*/  LDS.U16 R32, [R21+0xc] ;  /* 0x00000c0015207984 */ /* 0x000f240000000400 */
[----:B------:R-:W-:Y:S02]  /*3b30*/  F2FP.BF16.PACK_AB R31, RZ, R31 ;  /* 0x0000001fff1f723e */ /* 0x000fe400000010ff */
[----:B------:R5:W4:Y:S02]  /*3b40*/  LDS.U16 R33, [R20+0xc] ;  /* 0x00000c0014217984 */ /* 0x000b240000000400 */
[----:B------:R-:W-:Y:S02]  /*3b50*/  PRMT R31, RZ, 0x5410, R31 ;  /* 0x00005410ff1f7816 */ /* 0x000fe4000000001f */
[----:B------:R1:W4:Y:S01]  /*3b60*/  LDS.U16 R34, [R21+0xe] ;  /* 0x00000e0015227984 */ /* 0x0003220000000400 */
[----:B0-----:R-:W-:Y:S02]  /*3b70*/  PRMT R26, RZ, 0x5410, R26 ;  /* 0x00005410ff1a7816 */ /* 0x001fe4000000001a */
[----:B-----5:R-:W-:-:S02]  /*3b80*/  PRMT R20, RZ, 0x7610, R30 ;  /* 0x00007610ff147816 */ /* 0x020fc4000000001e */
[----:B-1----:R-:W-:Y:S02]  /*3b90*/  PRMT R23, RZ, 0x5410, R23 ;  /* 0x00005410ff177816 */ /* 0x002fe40000000017 */
[----:B------:R-:W-:Y:S02]  /*3ba0*/  PRMT R21, RZ, 0x5410, R36 ;  /* 0x00005410ff157816 */ /* 0x000fe40000000024 */
[----:B------:R-:W-:-:S03]  /*3bb0*/  F2FP.BF16.PACK_AB R23, R26, R23 ;  /* 0x000000171a17723e */ /* 0x000fc600000010ff */
[----:B------:R-:W-:Y:S01]  /*3bc0*/  FADD.FTZ R22, R22, R21 ;  /* 0x0000001516167221 */ /* 0x000fe20000010000 */
[----:B------:R-:W-:-:S03]  /*3bd0*/  PRMT R21, RZ, 0x5410, R30 ;  /* 0x00005410ff157816 */ /* 0x000fc6000000001e */
[----:B------:R-:W-:Y:S02]  /*3be0*/  FADD.FTZ R22, R22, R31 ;  /* 0x0000001f16167221 */ /* 0x000fe40000010000 */
[----:B------:R-:W-:Y:S01]  /*3bf0*/  FMUL.FTZ R30, R20, R21 ;  /* 0x00000015141e7220 */ /* 0x000fe20000410000 */
[--C-:B------:R-:W-:Y:S02]  /*3c00*/  PRMT R20, RZ, 0x7610, R23.reuse ;  /* 0x00007610ff147816 */ /* 0x100fe40000000017 */
[----:B------:R-:W-:Y:S02]  /*3c10*/  PRMT R23, RZ, 0x5410, R23 ;  /* 0x00005410ff177816 */ /* 0x000fe40000000017 */
[----:B------:R-:W-:Y:S02]  /*3c20*/  F2FP.BF16.PACK_AB R30, RZ, R30 ;  /* 0x0000001eff1e723e */ /* 0x000fe400000010ff */
[----:B--2---:R-:W-:Y:S01]  /*3c30*/  PRMT R28, RZ, 0x5410, R28 ;  /* 0x00005410ff1c7816 */ /* 0x004fe2000000001c */
[----:B------:R-:W-:Y:S01]  /*3c40*/  FMUL.FTZ R23, R20, R23 ;  /* 0x0000001714177220 */ /* 0x000fe20000410000 */
[----:B---3--:R-:W-:-:S02]  /*3c50*/  PRMT R29, RZ, 0x5410, R29 ;  /* 0x00005410ff1d7816 */ /* 0x008fc4000000001d */
[----:B------:R-:W-:Y:S02]  /*3c60*/  PRMT R21, RZ, 0x5410, R30 ;  /* 0x00005410ff157816 */ /* 0x000fe4000000001e */
[----:B------:R-:W-:Y:S02]  /*3c70*/  F2FP.BF16.PACK_AB R23, RZ, R23 ;  /* 0x00000017ff17723e */ /* 0x000fe400000010ff */
[----:B------:R-:W-:Y:S01]  /*3c80*/  F2FP.BF16.PACK_AB R28, R29, R28 ;  /* 0x0000001c1d1c723e */ /* 0x000fe200000010ff */
[----:B------:R-:W-:Y:S01]  /*3c90*/  FADD.FTZ R20, R22, R21 ;  /* 0x0000001516147221 */ /* 0x000fe20000010000 */
[----:B----4-:R-:W-:Y:S02]  /*3ca0*/  PRMT R32, RZ, 0x5410, R32 ;  /* 0x00005410ff207816 */ /* 0x010fe40000000020 */
[----:B------:R-:W-:Y:S02]  /*3cb0*/  PRMT R33, RZ, 0x5410, R33 ;  /* 0x00005410ff217816 */ /* 0x000fe40000000021 */
[----:B------:R-:W-:-:S02]  /*3cc0*/  PRMT R23, RZ, 0x5410, R23 ;  /* 0x00005410ff177816 */ /* 0x000fc40000000017 */
[--C-:B------:R-:W-:Y:S02]  /*3cd0*/  PRMT R21, RZ, 0x7610, R28.reuse ;  /* 0x00007610ff157816 */ /* 0x100fe4000000001c */
[----:B------:R-:W-:Y:S01]  /*3ce0*/  F2FP.BF16.PACK_AB R32, R33, R32 ;  /* 0x000000202120723e */ /* 0x000fe200000010ff */
[----:B------:R-:W-:Y:S01]  /*3cf0*/  FADD.FTZ R20, R20, R23 ;  /* 0x0000001714147221 */ /* 0x000fe20000010000 */
[----:B------:R-:W-:Y:S02]  /*3d00*/  PRMT R28, RZ, 0x5410, R28 ;  /* 0x00005410ff1c7816 */ /* 0x000fe4000000001c */
[----:B------:R-:W-:Y:S02]  /*3d10*/  PRMT R34, RZ, 0x5410, R34 ;  /* 0x00005410ff227816 */ /* 0x000fe40000000022 */
[--C-:B------:R-:W-:Y:S01]  /*3d20*/  PRMT R22, RZ, 0x7610, R32.reuse ;  /* 0x00007610ff167816 */ /* 0x100fe20000000020 */
[----:B------:R-:W-:Y:S01]  /*3d30*/  FMUL.FTZ R21, R21, R28 ;  /* 0x0000001c15157220 */ /* 0x000fe20000410000 */
[----:B------:R-:W-:-:S02]  /*3d40*/  PRMT R23, RZ, 0x5410, R32 ;  /* 0x00005410ff177816 */ /* 0x000fc40000000020 */
[----:B------:R-:W-:Y:S02]  /*3d50*/  F2FP.BF16.PACK_AB R34, R35, R34 ;  /* 0x000000222322723e */ /* 0x000fe400000010ff */
[----:B------:R-:W-:Y:S01]  /*3d60*/  F2FP.BF16.PACK_AB R21, RZ, R21 ;  /* 0x00000015ff15723e */ /* 0x000fe200000010ff */
[----:B------:R-:W-:Y:S01]  /*3d70*/  FMUL.FTZ R22, R22, R23 ;  /* 0x0000001716167220 */ /* 0x000fe20000410000 */
[--C-:B------:R-:W-:Y:S02]  /*3d80*/  PRMT R23, RZ, 0x7610, R34.reuse ;  /* 0x00007610ff177816 */ /* 0x100fe40000000022 */
        /* <DEDUP_REMOVED lines=9> */
[----:B------:R-:W-:Y:S02]  /*3e20*/  FADD.FTZ R22, R20, R23 ;  /* 0x0000001714167221 */ /* 0x000fe40000010000 */
.L_x_1187:
[----:B------:R-:W-:Y:S05]  /*3e30*/  BSYNC B3 ;  /* 0x0000000000037941 */ /* 0x000fea0003800000 */
.L_x_1186:
[----:B------:R-:W-:-:S13]  /*3e40*/  ISETP.NE.OR P0, PT, R19, RZ, P0 ;  /* 0x000000ff1300720c */ /* 0x000fda0000705670 */
[----:B------:R-:W-:Y:S01]  /*3e50*/  @!P0 BREAK B0 ;  /* 0x0000000000008942 */ /* 0x000fe20003800000 */
[----:B------:R-:W-:Y:S05]  /*3e60*/  @!P0 BRA `(.L_x_1180) ;  /* 0x0000033000008947 */ /* 0x000fea0003800000 */
.L_x_1182:
[----:B------:R-:W-:Y:S05]  /*3e70*/  BSYNC B0 ;  /* 0x0000000000007941 */ /* 0x000fea0003800000 */
.L_x_1181:
        /* <DEDUP_REMOVED lines=50> */
.L_x_1180:
[----:B------:R-:W-:Y:S05]  /*41a0*/  BSYNC B1 ;  /* 0x0000000000017941 */ /* 0x000fea0003800000 */
.L_x_1179:
[----:B------:R-:W-:-:S13]  /*41b0*/  ISETP.NE.AND P0, PT, R2, RZ, PT ;  /* 0x000000ff0200720c */ /* 0x000fda0003f05270 */
[----:B------:R-:W-:Y:S05]  /*41c0*/  @!P0 BRA `(.L_x_1178) ;  /* 0x0000027000008947 */ /* 0x000fea0003800000 */
[----:B------:R-:W-:Y:S01]  /*41d0*/  IMAD R19, R18, 0x2, R12 ;  /* 0x0000000212137824 */ /* 0x000fe200078e020c */
        /* <DEDUP_REMOVED lines=38> */
.L_x_1178:
[----:B------:R-:W-:Y:S05]  /*4440*/  BSYNC B2 ;  /* 0x0000000000027941 */ /* 0x000fea0003800000 */
.L_x_1177:
        /* <DEDUP_REMOVED lines=21> */
.L_x_1188:
[----:B------:R-:W-:Y:S05]  /*45a0*/  EXIT ;  /* 0x000000000000794d */ /* 0x000fea0003800000 */
        .weak           $__internal_15_$__cuda_sm20_dblrcp_rn_slowpath_v3
        .type           $__internal_15_$__cuda_sm20_dblrcp_rn_slowpath_v3,@function
        .size           $__internal_15_$__cuda_sm20_dblrcp_rn_slowpath_v3,(.L_x_1760 - $__internal_15_$__cuda_sm20_dblrcp_rn_slowpath_v3)
$__internal_15_$__cuda_sm20_dblrcp_rn_slowpath_v3:
        /* <DEDUP_REMOVED lines=25> */
.L_x_1193:
        /* <DEDUP_REMOVED lines=10> */
.L_x_1191:
[----:B------:R-:W-:Y:S01]  /*47e0*/  LOP3.LUT R21, R17, 0x80000, RZ, 0xfc, !PT ;  /* 0x0008000011157812 */ /* 0x000fe200078efcff */
[----:B------:R-:W-:Y:S02]  /*47f0*/  IMAD.MOV.U32 R20, RZ, RZ, R16 ;  /* 0x000000ffff147224 */ /* 0x000fe400078e0010 */
.L_x_1192:
[----:B------:R-:W-:Y:S05]  /*4800*/  BSYNC B1 ;  /* 0x0000000000017941 */ /* 0x000fea0003800000 */
.L_x_1190:
[----:B0-----:R-:W-:Y:S02]  /*4810*/  IMAD.MOV.U32 R16, RZ, RZ, R0 ;  /* 0x000000ffff107224 */ /* 0x001fe400078e0000 */
[----:B------:R-:W-:-:S04]  /*4820*/  IMAD.MOV.U32 R17, RZ, RZ, 0x0 ;  /* 0x00000000ff117424 */ /* 0x000fc800078e00ff */
[----:B------:R-:W-:Y:S05]  /*4830*/  RET.REL.NODEC R16 `(_ZN2at6native54_GLOBAL__N__aa9a477a_21_UpSampleBilinear2d_cu_607db5e327upsample_gen2d_aa_out_frameIN3c108BFloat16EfNS0_18upsample_antialias21BilinearFilterFunctorEEEvT0_S7_NS_27GenericPackedTensorAccessorIKT_Lm4ENS_16DefaultPtrTraitsElEENS8_IS9_Lm4ESB_lEERKT1_) ;  /* 0xffffb7c010007950 */ /* 0x000fea0003c3ffff */
.L_x_1194:
        /* <DEDUP_REMOVED lines=12> */
.L_x_1760:


//--------------------- .text._ZN2at6native54_GLOBAL__N__aa9a477a_21_UpSampleBilinear2d_cu_607db5e327upsample_gen2d_aa_out_frameIN3c104HalfEfNS0_18upsample_antialias21BilinearFilterFunctorEEEvT0_S7_NS_27GenericPackedTensorAccessorIKT_Lm4ENS_16DefaultPtrTraitsElEENS8_IS9_Lm4ESB_lEERKT1_ --------------------------
	.section	.text._ZN2at6native54_GLOBAL__N__aa9a477a_21_UpSampleBilinear2d_cu_607db5e327upsample_gen2d_aa_out_frameIN3c104HalfEfNS0_18upsample_antialias21BilinearFilterFunctorEEEvT0_S7_NS_27GenericPackedTensorAccessorIKT_Lm4ENS_16DefaultPtrTraitsElEENS8_IS9_Lm4ESB_lEERKT1_,"ax",@progbits
	.sectioninfo	@"SHI_REGISTERS=40"
	.align	128
.text._ZN2at6native54_GLOBAL__N__aa9a477a_21_UpSampleBilinear2d_cu_607db5e327upsample_gen2d_aa_out_frameIN3c104HalfEfNS0_18upsample_antialias21BilinearFilterFunctorEEEvT0_S7_NS_27GenericPackedTensorAccessorIKT_Lm4ENS_16DefaultPtrTraitsElEENS8_IS9_Lm4ESB_lEERKT1_:
        .type           _ZN2at6native54_GLOBAL__N__aa9a477a_21_UpSampleBilinear2d_cu_607db5e327upsample_gen2d_aa_out_frameIN3c104HalfEfNS0_18upsample_antialias21BilinearFilterFunctorEEEvT0_S7_NS_27GenericPackedTensorAccessorIKT_Lm4ENS_16DefaultPtrTraitsElEENS8_IS9_Lm4ESB_lEERKT1_,@function
        .size           _ZN2at6native54_GLOBAL__N__aa9a477a_21_UpSampleBilinear2d_cu_607db5e327upsample_gen2d_aa_out_frameIN3c104HalfEfNS0_18upsample_antialias21BilinearFilterFunctorEEEvT0_S7_NS_27GenericPackedTensorAccessorIKT_Lm4ENS_16DefaultPtrTraitsElEENS8_IS9_Lm4ESB_lEERKT1_,(.L_x_1762 - _ZN2at6native54_GLOBAL__N__aa9a477a_21_UpSampleBilinear2d_cu_607db5e327upsample_gen2d_aa_out_frameIN3c104HalfEfNS0_18upsample_antialias21BilinearFilterFunctorEEEvT0_S7_NS_27GenericPackedTensorAccessorIKT_Lm4ENS_16DefaultPtrTraitsElEENS8_IS9_Lm4ESB_lEERKT1_)
        .other          _ZN2at6native54_GLOBAL__N__aa9a477a_21_UpSampleBilinear2d_cu_607db5e327upsample_gen2d_aa_out_frameIN3c104HalfEfNS0_18upsample_antialias21BilinearFilterFunctorEEEvT0_S7_NS_27GenericPackedTensorAccessorIKT_Lm4ENS_16DefaultPtrTraitsElEENS8_IS9_Lm4ESB_lEERKT1_,@"STO_CUDA_ENTRY STV_DEFAULT"
_ZN2at6native54_GLOBAL__N__aa9a477a_21_UpSampleBilinear2d_cu_607db5e327upsample_gen2d_aa_out_frameIN3c104HalfEfNS0_18upsample_antialias21BilinearFilterFunctorEEEvT0_S7_NS_27GenericPackedTensorAccessorIKT_Lm4ENS_16DefaultPtrTraitsElEENS8_IS9_Lm4ESB_lEERKT1_:
        /* <DEDUP_REMOVED lines=71> */
[----:B0-----:R-:W-:Y:S05]  /*0470*/  CALL.REL.NOINC `($__internal_16_$__cuda_sm20_dblrcp_rn_slowpath_v3) ;  /* 0x0000413000007944 */ /* 0x001fea0003c00000 */
[----:B-1----:R-:W-:Y:S02]  /*0480*/  IMAD.MOV.U32 R16, RZ, RZ, R20 ;  /* 0x000000ffff107224 */ /* 0x002fe400078e0014 */
[----:B------:R-:W-:-:S05]  /*0490*/  IMAD.MOV.U32 R17, RZ, RZ, R21 ;  /* 0x000000ffff117224 */ /* 0x000fca00078e0015 */
.L_x_1198:
[----:B01----:R-:W0:Y:S01]  /*04a0*/  F2F.F32.F64 R18, R16 ;  /* 0x0000001000127310 */ /* 0x003e220000301000 */
[----:B------:R-:W0:-:S14]  /*04b0*/  DSETP.GEU.AND P0, PT, |R16|, c[0x2][0x0], PT ;  /* 0x008000001000762a */ /* 0x000e1c0003f0e200 */
[----:B0-----:R-:W-:Y:S02]  /*04c0*/  @!P0 FMUL R18, R18, 1.175494350822287508e-38 ;  /* 0x0080000012128820 */ /* 0x001fe40000400000 */
.L_x_1197:
        /* <DEDUP_REMOVED lines=16> */
.L_x_1203:
        /* <DEDUP_REMOVED lines=31> */
[----:B------:R-:W-:Y:S01]  /*07c0*/  F2FP.PACK_AB R26, RZ, R21 ;  /* 0x00000015ff1a723e */ /* 0x000fe200000000ff */
        /* <DEDUP_REMOVED lines=12> */
[----:B------:R-:W-:Y:S01]  /*0890*/  F2FP.PACK_AB R28, RZ, R20 ;  /* 0x00000014ff1c723e */ /* 0x000fe200000000ff */
[----:B------:R-:W-:Y:S01]  /*08a0*/  FADD.FTZ R20, R21, R20 ;  /* 0x0000001415147221 */ /* 0x000fe20000010000 */
[----:B------:R-:W-:Y:S01]  /*08b0*/  F2FP.PACK_AB R29, RZ, R23 ;  /* 0x00000017ff1d723e */ /* 0x000fe200000000ff */
[----:B------:R0:W-:Y:S01]  /*08c0*/  STS.U16 [R27], R26 ;  /* 0x0000001a1b007388 */ /* 0x0001e20000000400 */
[----:B------:R-:W-:Y:S01]  /*08d0*/  F2FP.PACK_AB R30, RZ, R22 ;  /* 0x00000016ff1e723e */ /* 0x000fe200000000ff */
        /* <DEDUP_REMOVED lines=8> */
.L_x_1202:
[----:B------:R-:W-:Y:S05]  /*0960*/  BSYNC B2 ;  /* 0x0000000000027941 */ /* 0x000fea0003800000 */
.L_x_1201:
[----:B------:R-:W-:Y:S05]  /*0970*/  @!P1 BRA `(.L_x_1200) ;  /* 0x0000012000009947 */ /* 0x000fea0003800000 */
.L_x_1204:
        /* <DEDUP_REMOVED lines=18> */
.L_x_1200:
[----:B------:R-:W-:Y:S05]  /*0aa0*/  BSYNC B1 ;  /* 0x0000000000017941 */ /* 0x000fea0003800000 */
.L_x_1199:
        /* <DEDUP_REMOVED lines=10> */
[----:B------:R-:W-:Y:S01]  /*0b50*/  F2FP.PACK_AB R18, RZ, R0 ;  /* 0x00000000ff12723e */ /* 0x000fe200000000ff */
[----:B------:R-:W-:Y:S01]  /*0b60*/  IMAD.IADD R25, R15, 0x1, -R16 ;  /* 0x000000010f197824 */ /* 0x000fe200078e0a10 */
[----:B------:R-:W-:Y:S01]  /*0b70*/  FSETP.NEU.FTZ.AND P0, PT, R0, RZ, PT ;  /* 0x000000ff0000720b */ /* 0x000fe20003f1d000 */
[----:B------:R-:W-:Y:S02]  /*0b80*/  IMAD.MOV.U32 R17, RZ, RZ, RZ ;  /* 0x000000ffff117224 */ /* 0x000fe400078e00ff */
[----:B------:R-:W-:-:S05]  /*0b90*/  HADD2.F32 R18, -RZ, R18.H0_H0 ;  /* 0x20000012ff127230 */ /* 0x000fca0000004100 */
.L_x_1211:
        /* <DEDUP_REMOVED lines=27> */
.L_x_1210:
[----:B------:R-:W-:Y:S05]  /*0d50*/  BSYNC B3 ;  /* 0x0000000000037941 */ /* 0x000fea0003800000 */
.L_x_1209:
[----:B------:R-:W-:Y:S01]  /*0d60*/  IADD3 R17, R17, 0x4, RZ ;  /* 0x0000000411117810 */ /* 0x000fe20007ffe0ff */
[----:B------:R-:W-:Y:S05]  /*0d70*/  @P1 BRA `(.L_x_1211) ;  /* 0xfffffe2000001947 */ /* 0x000fea000383ffff */
.L_x_1208:
[----:B------:R-:W-:Y:S05]  /*0d80*/  BSYNC B2 ;  /* 0x0000000000027941 */ /* 0x000fea0003800000 */
.L_x_1207:
[----:B------:R-:W-:-:S13]  /*0d90*/  ISETP.NE.AND P0, PT, R16, RZ, PT ;  /* 0x000000ff1000720c */ /* 0x000fda0003f05270 */
[----:B------:R-:W-:Y:S05]  /*0da0*/  @!P0 BRA `(.L_x_1206) ;  /* 0x000000f000008947 */ /* 0x000fea0003800000 */
[----:B------:R-:W-:Y:S02]  /*0db0*/  F2FP.PACK_AB R18, RZ, R0 ;  /* 0x00000000ff12723e */ /* 0x000fe400000000ff */
[----:B------:R-:W-:-:S03]  /*0dc0*/  FSETP.NEU.FTZ.AND P1, PT, R0, RZ, PT ;  /* 0x000000ff0000720b */ /* 0x000fc60003f3d000 */
[----:B------:R-:W-:-:S04]  /*0dd0*/  HADD2.F32 R18, -RZ, R18.H0_H0 ;  /* 0x20000012ff127230 */ /* 0x000fc80000004100 */
[----:B0-----:R0:W2:Y:S06]  /*0de0*/  MUFU.RCP R19, R18 ;  /* 0x0000001200137308 */ /* 0x0010ac0000001000 */
.L_x_1212:
[----:B0-----:R-:W-:Y:S01]  /*0df0*/  @P1 IMAD.IADD R0, R14, 0x1, R17 ;  /* 0x000000010e001824 */ /* 0x001fe200078e0211 */
[----:B------:R-:W-:Y:S02]  /*0e00*/  IADD3 R16, R16, -0x1, RZ ;  /* 0xffffffff10107810 */ /* 0x000fe40007ffe0ff */
[----:B------:R-:W-:Y:S01]  /*0e10*/  IADD3 R17, R17, 0x1, RZ ;  /* 0x0000000111117810 */ /* 0x000fe20007ffe0ff */
[----:B------:R-:W-:Y:S01]  /*0e20*/  @P1 IMAD.SHL.U32 R0, R0, 0x2, RZ ;  /* 0x0000000200001824 */ /* 0x000fe200078e00ff */
[----:B------:R-:W-:-:S04]  /*0e30*/  ISETP.NE.AND P0, PT, R16, RZ, PT ;  /* 0x000000ff1000720c */ /* 0x000fc80003f05270 */
[----:B0-----:R-:W0:Y:S02]  /*0e40*/  @P1 LDS.U16 R18, [R0] ;  /* 0x0000000000121984 */ /* 0x001e240000000400 */
[----:B0-----:R-:W-:-:S05]  /*0e50*/  @P1 HADD2.F32 R18, -RZ, R18.H0_H0 ;  /* 0x20000012ff121230 */ /* 0x001fca0000004100 */
[----:B--2---:R-:W-:-:S05]  /*0e60*/  @P1 FMUL.FTZ R18, R18, R19 ;  /* 0x0000001312121220 */ /* 0x004fca0000410000 */
[----:B------:R-:W-:-:S05]  /*0e70*/  @P1 F2FP.PACK_AB R18, RZ, R18 ;  /* 0x00000012ff12123e */ /* 0x000fca00000000ff */
[----:B------:R0:W-:Y:S01]  /*0e80*/  @P1 STS.U16 [R0], R18 ;  /* 0x0000001200001388 */ /* 0x0001e20000000400 */
[----:B------:R-:W-:Y:S05]  /*0e90*/  @P0 BRA `(.L_x_1212) ;  /* 0xffffff5000000947 */ /* 0x000fea000383ffff */
.L_x_1206:
[----:B------:R-:W-:Y:S05]  /*0ea0*/  BSYNC B1 ;  /* 0x0000000000017941 */ /* 0x000fea0003800000 */
.L_x_1205:
        /* <DEDUP_REMOVED lines=8> */
.L_x_1215:
[----:B------:R-:W-:Y:S01]  /*0f30*/  IMAD.IADD R16, R14, 0x1, R17 ;  /* 0x000000010e107824 */ /* 0x000fe200078e0211 */
[----:B------:R-:W-:Y:S02]  /*0f40*/  IADD3 R0, R0, -0x1, RZ ;  /* 0xffffffff00007810 */ /* 0x000fe40007ffe0ff */
[----:B------:R-:W-:Y:S01]  /*0f50*/  IADD3 R17, R17, 0x1, RZ ;  /* 0x0000000111117810 */ /* 0x000fe20007ffe0ff */
[----:B------:R-:W-:Y:S01]  /*0f60*/  IMAD.SHL.U32 R16, R16, 0x2, RZ ;  /* 0x0000000210107824 */ /* 0x000fe200078e00ff */
[----:B------:R-:W-:-:S04]  /*0f70*/  ISETP.NE.AND P0, PT, R0, RZ, PT ;  /* 0x000000ff0000720c */ /* 0x000fc80003f05270 */
[----:B------:R0:W-:Y:S09]  /*0f80*/  STS.U16 [R16], RZ ;  /* 0x000000ff10007388 */ /* 0x0001f20000000400 */
[----:B0-----:R-:W-:Y:S05]  /*0f90*/  @P0 BRA `(.L_x_1215) ;  /* 0xffffff9000000947 */ /* 0x001fea000383ffff */
.L_x_1214:
[----:B------:R-:W-:Y:S05]  /*0fa0*/  BSYNC B1 ;  /* 0x0000000000017941 */ /* 0x000fea0003800000 */
.L_x_1213:
[----:B------:R-:W-:Y:S05]  /*0fb0*/  @!P1 BRA `(.L_x_1196) ;  /* 0x000000a000009947 */ /* 0x000fea0003800000 */
.L_x_1216:
        /* <DEDUP_REMOVED lines=10> */
.L_x_1196:
[----:B------:R-:W-:Y:S05]  /*1060*/  BSYNC B0 ;  /* 0x0000000000007941 */ /* 0x000fea0003800000 */
.L_x_1195:
        /* <DEDUP_REMOVED lines=23> */
[----:B-1----:R-:W-:Y:S05]  /*11e0*/  CALL.REL.NOINC `($__internal_16_$__cuda_sm20_dblrcp_rn_slowpath_v3) ;  /* 0x000033c000007944 */ /* 0x002fea0003c00000 */
.L_x_1220:
[----:B-1----:R-:W1:Y:S01]  /*11f0*/  F2F.F32.F64 R0, R20 ;  /* 0x0000001400007310 */ /* 0x002e620000301000 */
[----:B------:R-:W1:-:S14]  /*1200*/  DSETP.GEU.AND P0, PT, |R20|, c[0x2][0x0], PT ;  /* 0x008000001400762a */ /* 0x000e5c0003f0e200 */
[----:B-1----:R-:W-:Y:S02]  /*1210*/  @!P0 FMUL R0, R0, 1.175494350822287508e-38 ;  /* 0x0080000000008820 */ /* 0x002fe40000400000 */
.L_x_1219:
        /* <DEDUP_REMOVED lines=16> */
.L_x_1225:
        /* <DEDUP_REMOVED lines=57> */
.L_x_1224:
[----:B------:R-:W-:Y:S05]  /*16b0*/  BSYNC B2 ;  /* 0x0000000000027941 */ /* 0x000fea0003800000 */
.L_x_1223:
[----:B------:R-:W-:Y:S05]  /*16c0*/  @!P1 BRA `(.L_x_1222) ;  /* 0x0000012000009947 */ /* 0x000fea0003800000 */
.L_x_1226:
        /* <DEDUP_REMOVED lines=18> */
.L_x_1222:
[----:B------:R-:W-:Y:S05]  /*17f0*/  BSYNC B1 ;  /* 0x0000000000017941 */ /* 0x000fea0003800000 */
.L_x_1221:
        /* <DEDUP_REMOVED lines=10> */
[----:B0-----:R-:W-:Y:S01]  /*18a0*/  F2FP.PACK_AB R6, RZ, R2 ;  /* 0x00000002ff06723e */ /* 0x001fe200000000ff */
[----:B------:R-:W-:Y:S01]  /*18b0*/  IMAD.IADD R22, R24, 0x1, -R5 ;  /* 0x0000000118167824 */ /* 0x000fe200078e0a05 */
[----:B------:R-:W-:Y:S01]  /*18c0*/  FSETP.NEU.FTZ.AND P0, PT, R2, RZ, PT ;  /* 0x000000ff0200720b */ /* 0x000fe20003f1d000 */
[----:B------:R-:W-:Y:S02]  /*18d0*/  IMAD.MOV.U32 R0, RZ, RZ, RZ ;  /* 0x000000ffff007224 */ /* 0x000fe400078e00ff */
[----:B------:R-:W-:-:S05]  /*18e0*/  HADD2.F32 R6, -RZ, R6.H0_H0 ;  /* 0x20000006ff067230 */ /* 0x000fca0000004100 */
.L_x_1233:
        /* <DEDUP_REMOVED lines=27> */
.L_x_1232:
[----:B------:R-:W-:Y:S05]  /*1aa0*/  BSYNC B3 ;  /* 0x0000000000037941 */ /* 0x000fea0003800000 */
.L_x_1231:
[----:B------:R-:W-:Y:S01]  /*1ab0*/  IADD3 R0, R0, 0x4, RZ ;  /* 0x0000000400007810 */ /* 0x000fe20007ffe0ff */
[----:B------:R-:W-:Y:S05]  /*1ac0*/  @P1 BRA `(.L_x_1233) ;  /* 0xfffffe2000001947 */ /* 0x000fea000383ffff */
.L_x_1230:
[----:B------:R-:W-:Y:S05]  /*1ad0*/  BSYNC B2 ;  /* 0x0000000000027941 */ /* 0x000fea0003800000 */
.L_x_1229:
[----:B------:R-:W-:-:S13]  /*1ae0*/  ISETP.NE.AND P0, PT, R5, RZ, PT ;  /* 0x000000ff0500720c */ /* 0x000fda0003f05270 */
[----:B------:R-:W-:Y:S05]  /*1af0*/  @!P0 BRA `(.L_x_1228) ;  /* 0x000000f000008947 */ /* 0x000fea0003800000 */
[----:B0-----:R-:W-:Y:S02]  /*1b00*/  F2FP.PACK_AB R6, RZ, R2 ;  /* 0x00000002ff06723e */ /* 0x001fe400000000ff */
[----:B------:R-:W-:-:S03]  /*1b10*/  FSETP.NEU.FTZ.AND P1, PT, R2, RZ, PT ;  /* 0x000000ff0200720b */ /* 0x000fc60003f3d000 */
[----:B------:R-:W-:-:S04]  /*1b20*/  HADD2.F32 R6, -RZ, R6.H0_H0 ;  /* 0x20000006ff067230 */ /* 0x000fc80000004100 */
[----:B------:R0:W2:Y:S06]  /*1b30*/  MUFU.RCP R17, R6 ;  /* 0x0000000600117308 */ /* 0x0000ac0000001000 */
.L_x_1234:
        /* <DEDUP_REMOVED lines=11> */
.L_x_1228:
[----:B------:R-:W-:Y:S05]  /*1bf0*/  BSYNC B1 ;  /* 0x0000000000017941 */ /* 0x000fea0003800000 */
.L_x_1227:
        /* <DEDUP_REMOVED lines=8> */
.L_x_1237:
[----:B------:R-:W-:Y:S01]  /*1c80*/  IMAD.IADD R5, R12, 0x1, R0 ;  /* 0x000000010c057824 */ /* 0x000fe200078e0200 */
[----:B------:R-:W-:Y:S02]  /*1c90*/  IADD3 R2, R2, -0x1, RZ ;  /* 0xffffffff02027810 */ /* 0x000fe40007ffe0ff */
[----:B------:R-:W-:Y:S01]  /*1ca0*/  IADD3 R0, R0, 0x1, RZ ;  /* 0x0000000100007810 */ /* 0x000fe20007ffe0ff */
[----:B------:R-:W-:Y:S01]  /*1cb0*/  IMAD.SHL.U32 R5, R5, 0x2, RZ ;  /* 0x0000000205057824 */ /* 0x000fe200078e00ff */
[----:B------:R-:W-:-:S04]  /*1cc0*/  ISETP.NE.AND P0, PT, R2, RZ, PT ;  /* 0x000000ff0200720c */ /* 0x000fc80003f05270 */
[----:B------:R0:W-:Y:S09]  /*1cd0*/  STS.U16 [R5], RZ ;  /* 0x000000ff05007388 */ /* 0x0001f20000000400 */
[----:B0-----:R-:W-:Y:S05]  /*1ce0*/  @P0 BRA `(.L_x_1237) ;  /* 0xffffff9000000947 */ /* 0x001fea000383ffff */
.L_x_1236:
[----:B------:R-:W-:Y:S05]  /*1cf0*/  BSYNC B1 ;  /* 0x0000000000017941 */ /* 0x000fea0003800000 */
.L_x_1235:
[----:B------:R-:W-:Y:S05]  /*1d00*/  @!P1 BRA `(.L_x_1218) ;  /* 0x000000a000009947 */ /* 0x000fea0003800000 */
.L_x_1238:
        /* <DEDUP_REMOVED lines=10> */
.L_x_1218:
[----:B------:R-:W-:Y:S05]  /*1db0*/  BSYNC B0 ;  /* 0x0000000000007941 */ /* 0x000fea0003800000 */
.L_x_1217:
        /* <DEDUP_REMOVED lines=40> */
.L_x_1259:
        /* <DEDUP_REMOVED lines=42> */
.L_x_1246:
        /* <DEDUP_REMOVED lines=32> */
.L_x_1245:
        /* <DEDUP_REMOVED lines=10> */
[----:B-1----:R-:W-:Y:S02]  /*2580*/  HADD2.F32 R37, -RZ, R37.H0_H0 ;  /* 0x20000025ff257230 */ /* 0x002fe40000004100 */
[----:B--2---:R-:W-:Y:S02]  /*2590*/  HADD2.F32 R36, -RZ, R36.H0_H0 ;  /* 0x20000024ff247230 */ /* 0x004fe40000004100 */
[----:B---3--:R-:W-:-:S03]  /*25a0*/  HADD2.F32 R35, -RZ, R35.H0_H0 ;  /* 0x20000023ff237230 */ /* 0x008fc60000004100 */
[----:B------:R-:W-:Y:S01]  /*25b0*/  F2FP.PACK_AB R37, R36, R37 ;  /* 0x000000252425723e */ /* 0x000fe200000000ff */
[----:B----4-:R-:W-:-:S04]  /*25c0*/  HADD2.F32 R34, -RZ, R34.H0_H0 ;  /* 0x20000022ff227230 */ /* 0x010fc80000004100 */
[--C-:B------:R-:W-:Y:S02]  /*25d0*/  HADD2.F32 R36, -RZ, R37.reuse.H1_H1 ;  /* 0x30000025ff247230 */ /* 0x100fe40000004100 */
[----:B------:R-:W-:-:S05]  /*25e0*/  HADD2.F32 R37, -RZ, R37.H0_H0 ;  /* 0x20000025ff257230 */ /* 0x000fca0000004100 */
[----:B------:R-:W-:-:S05]  /*25f0*/  FMUL.FTZ R36, R36, R37 ;  /* 0x0000002524247220 */ /* 0x000fca0000410000 */
[----:B------:R-:W-:-:S05]  /*2600*/  F2FP.PACK_AB R36, RZ, R36 ;  /* 0x00000024ff24723e */ /* 0x000fca00000000ff */
[----:B------:R-:W-:Y:S02]  /*2610*/  HADD2.F32 R37, -RZ, R36.H0_H0 ;  /* 0x20000024ff257230 */ /* 0x000fe40000004100 */
[----:B------:R-:W0:Y:S03]  /*2620*/  LDS.U16 R36, [R30] ;  /* 0x000000001e247984 */ /* 0x000e260000000400 */
        /* <DEDUP_REMOVED lines=9> */
[----:B------:R-:W0:Y:S02]  /*26c0*/  LDS.U16 R35, [R30+0x2] ;  /* 0x000002001e237984 */ /* 0x000e240000000400 */
[----:B0-----:R-:W-:-:S05]  /*26d0*/  HADD2.F32 R35, -RZ, R35.H0_H0 ;  /* 0x20000023ff237230 */ /* 0x001fca0000004100 */
[----:B------:R-:W-:-:S05]  /*26e0*/  F2FP.PACK_AB R35, R34, R35 ;  /* 0x000000232223723e */ /* 0x000fca00000000ff */
[--C-:B------:R-:W-:Y:S02]  /*26f0*/  HADD2.F32 R34, -RZ, R35.reuse.H1_H1 ;  /* 0x30000023ff227230 */ /* 0x100fe40000004100 */
[----:B------:R-:W-:-:S05]  /*2700*/  HADD2.F32 R35, -RZ, R35.H0_H0 ;  /* 0x20000023ff237230 */ /* 0x000fca0000004100 */
[----:B------:R-:W-:-:S05]  /*2710*/  FMUL.FTZ R34, R34, R35 ;  /* 0x0000002322227220 */ /* 0x000fca0000410000 */
[----:B------:R-:W-:-:S05]  /*2720*/  F2FP.PACK_AB R34, RZ, R34 ;  /* 0x00000022ff22723e */ /* 0x000fca00000000ff */
[----:B------:R-:W-:Y:S02]  /*2730*/  HADD2.F32 R35, -RZ, R34.H0_H0 ;  /* 0x20000022ff237230 */ /* 0x000fe40000004100 */
[----:B------:R0:W1:Y:S03]  /*2740*/  LDS.U16 R34, [R30+0x4] ;  /* 0x000004001e227984 */ /* 0x0000660000000400 */
[----:B------:R-:W-:Y:S01]  /*2750*/  FADD.FTZ R26, R26, R35 ;  /* 0x000000231a1a7221 */ /* 0x000fe20000010000 */
[----:B-----5:R-:W-:Y:S01]  /*2760*/  HADD2.F32 R35, -RZ, R32.H0_H0 ;  /* 0x20000020ff237230 */ /* 0x020fe20000004100 */
[----:B0-----:R-:W-:Y:S01]  /*2770*/  IADD3 R30, R30, 0x8, RZ ;  /* 0x000000081e1e7810 */ /* 0x001fe20007ffe0ff */
        /* <DEDUP_REMOVED lines=8> */
[----:B------:R-:W-:Y:S05]  /*2800*/  @P0 BRA `(.L_x_1245) ;  /* 0xfffffcd000000947 */ /* 0x000fea000383ffff */
.L_x_1244:
[----:B------:R-:W-:Y:S05]  /*2810*/  BSYNC B2 ;  /* 0x0000000000027941 */ /* 0x000fea0003800000 */
.L_x_1243:
        /* <DEDUP_REMOVED lines=17> */
[----:B------:R0:W2:Y:S04]  /*2930*/  LDG.E.U16 R23, [R20.64+0x2] ;  /* 0x0000020614177981 */ /* 0x0000a8000c1e1500 */
[----:B------:R-:W1:Y:S08]  /*2940*/  LDS.U16 R22, [R33+0x2] ;  /* 0x0000020021167984 */ /* 0x000e700000000400 */
[----:B------:R0:W3:Y:S04]  /*2950*/  @P0 LDG.E.U16 R30, [R20.64+0x4] ;  /* 0x00000406141e0981 */ /* 0x0000e8000c1e1500 */
[----:B------:R-:W4:Y:S01]  /*2960*/  @P0 LDS.U16 R28, [R33+0x4] ;  /* 0x00000400211c0984 */ /* 0x000f220000000400 */
[----:B-1----:R-:W-:-:S02]  /*2970*/  HADD2.F32 R22, -RZ, R22.H0_H0 ;  /* 0x20000016ff167230 */ /* 0x002fc40000004100 */
[----:B----4-:R-:W-:-:S05]  /*2980*/  @P0 HADD2.F32 R28, -RZ, R28.H0_H0 ;  /* 0x2000001cff1c0230 */ /* 0x010fca0000004100 */
[----:B------:R-:W-:-:S05]  /*2990*/  @P0 F2FP.PACK_AB R28, RZ, R28 ;  /* 0x0000001cff1c023e */ /* 0x000fca00000000ff */
[----:B0-----:R-:W-:Y:S02]  /*29a0*/  @P0 HADD2.F32 R21, -RZ, R28.H0_H0 ;  /* 0x2000001cff150230 */ /* 0x001fe40000004100 */
        /* <DEDUP_REMOVED lines=9> */
[----:B------:R-:W-:-:S05]  /*2a40*/  @P0 FMUL.FTZ R21, R30, R21 ;  /* 0x000000151e150220 */ /* 0x000fca0000410000 */
[----:B------:R-:W-:Y:S01]  /*2a50*/  @P0 F2FP.PACK_AB R20, RZ, R21 ;  /* 0x00000015ff14023e */ /* 0x000fe200000000ff */
[----:B------:R-:W-:-:S04]  /*2a60*/  HADD2.F32 R21, -RZ, R22.H0_H0 ;  /* 0x20000016ff157230 */ /* 0x000fc80000004100 */
[----:B------:R-:W-:Y:S01]  /*2a70*/  @P0 HADD2.F32 R23, -RZ, R20.H0_H0 ;  /* 0x20000014ff170230 */ /* 0x000fe20000004100 */
[----:B------:R-:W-:-:S04]  /*2a80*/  FADD.FTZ R26, R26, R21 ;  /* 0x000000151a1a7221 */ /* 0x000fc80000010000 */
[----:B------:R-:W-:Y:S02]  /*2a90*/  @P0 FADD.FTZ R26, R26, R23 ;  /* 0x000000171a1a0221 */ /* 0x000fe40000010000 */
.L_x_1242:
[----:B------:R-:W-:Y:S05]  /*2aa0*/  BSYNC B1 ;  /* 0x0000000000017941 */ /* 0x000fea0003800000 */
.L_x_1241:
[----:B------:R-:W-:Y:S01]  /*2ab0*/  F2FP.PACK_AB R26, RZ, R26 ;  /* 0x0000001aff1a723e */ /* 0x000fe200000000ff */
[C---:B------:R-:W-:Y:S01]  /*2ac0*/  IMAD R20, R31.reuse, 0x2, R13 ;  /* 0x000000021f147824 */ /* 0x040fe200078e020d */
[----:B------:R-:W-:-:S04]  /*2ad0*/  IADD3 R31, R31, 0x1, RZ ;  /* 0x000000011f1f7810 */ /* 0x000fc80007ffe0ff */
[----:B------:R0:W-:Y:S01]  /*2ae0*/  STS.U16 [R20], R26 ;  /* 0x0000001a14007388 */ /* 0x0001e20000000400 */
[----:B------:R-:W-:-:S13]  /*2af0*/  ISETP.GE.AND P0, PT, R31, R24, PT ;  /* 0x000000181f00720c */ /* 0x000fda0003f06270 */
[----:B0-----:R-:W-:Y:S05]  /*2b00*/  @!P0 BRA `(.L_x_1246) ;  /* 0xfffff7d000008947 */ /* 0x001fea000383ffff */
.L_x_1240:
[----:B------:R-:W-:Y:S05]  /*2b10*/  BSYNC B0 ;  /* 0x0000000000007941 */ /* 0x000fea0003800000 */
.L_x_1239:
        /* <DEDUP_REMOVED lines=26> */
.L_x_1255:
        /* <DEDUP_REMOVED lines=19> */
[--C-:B------:R-:W-:Y:S01]  /*2df0*/  HADD2.F32 R34, -RZ, R33.reuse.H1_H1 ;  /* 0x30000021ff227230 */ /* 0x100fe20000004100 */
[----:B------:R-:W1:Y:S01]  /*2e00*/  LDS.U16 R26, [R21+0x8] ;  /* 0x00000800151a7984 */ /* 0x000e620000000400 */
[----:B------:R-:W-:Y:S01]  /*2e10*/  HADD2.F32 R33, -RZ, R33.H0_H0 ;  /* 0x20000021ff217230 */ /* 0x000fe20000004100 */
[----:B------:R-:W-:Y:S01]  /*2e20*/  F2FP.PACK_AB R32, R35, R32 ;  /* 0x000000202320723e */ /* 0x000fe200000000ff */
[----:B----4-:R-:W-:Y:S02]  /*2e30*/  HADD2.F32 R29, -RZ, R29.H0_H0 ;  /* 0x2000001dff1d7230 */ /* 0x010fe40000004100 */
[----:B-----5:R-:W-:Y:S01]  /*2e40*/  HADD2.F32 R28, -RZ, R28.H0_H0 ;  /* 0x2000001cff1c7230 */ /* 0x020fe20000004100 */
[----:B------:R-:W-:Y:S01]  /*2e50*/  FMUL.FTZ R33, R34, R33 ;  /* 0x0000002122217220 */ /* 0x000fe20000410000 */
[----:B------:R-:W-:-:S03]  /*2e60*/  HADD2.F32 R34, -RZ, R30.H0_H0 ;  /* 0x2000001eff227230 */ /* 0x000fc60000004100 */
[----:B------:R-:W-:Y:S01]  /*2e70*/  F2FP.PACK_AB R30, R28, R29 ;  /* 0x0000001d1c1e723e */ /* 0x000fe200000000ff */
[--C-:B------:R-:W-:Y:S01]  /*2e80*/  HADD2.F32 R29, -RZ, R32.reuse.H1_H1 ;  /* 0x30000020ff1d7230 */ /* 0x100fe20000004100 */
[----:B------:R-:W-:Y:S01]  /*2e90*/  F2FP.PACK_AB R33, RZ, R33 ;  /* 0x00000021ff21723e */ /* 0x000fe200000000ff */
[----:B------:R-:W-:Y:S02]  /*2ea0*/  HADD2.F32 R31, -RZ, R31.H0_H0 ;  /* 0x2000001fff1f7230 */ /* 0x000fe40000004100 */
[----:B------:R-:W-:Y:S02]  /*2eb0*/  HADD2.F32 R32, -RZ, R32.H0_H0 ;  /* 0x20000020ff207230 */ /* 0x000fe40000004100 */
        /* <DEDUP_REMOVED lines=9> */
[----:B------:R-:W-:Y:S02]  /*2f50*/  F2FP.PACK_AB R31, RZ, R29 ;  /* 0x0000001dff1f723e */ /* 0x000fe400000000ff */
[----:B------:R-:W2:Y:S01]  /*2f60*/  LDS.U16 R29, [R18+0xa] ;  /* 0x00000a00121d7984 */ /* 0x000ea20000000400 */
[----:B------:R-:W-:Y:S01]  /*2f70*/  FMUL.FTZ R32, R32, R33 ;  /* 0x0000002120207220 */ /* 0x000fe20000410000 */
[----:B------:R-:W-:Y:S01]  /*2f80*/  F2FP.PACK_AB R28, RZ, R30 ;  /* 0x0000001eff1c723e */ /* 0x000fe200000000ff */
[----:B------:R-:W-:Y:S01]  /*2f90*/  HADD2.F32 R31, -RZ, R31.H0_H0 ;  /* 0x2000001fff1f7230 */ /* 0x000fe20000004100 */
[----:B------:R-:W3:Y:S02]  /*2fa0*/  LDS.U16 R30, [R21+0xa] ;  /* 0x00000a00151e7984 */ /* 0x000ee40000000400 */
[----:B------:R-:W-:Y:S01]  /*2fb0*/  F2FP.PACK_AB R32, RZ, R32 ;  /* 0x00000020ff20723e */ /* 0x000fe200000000ff */
[----:B0-----:R-:W-:Y:S01]  /*2fc0*/  HADD2.F32 R33, -RZ, R23.H0_H0 ;  /* 0x20000017ff217230 */ /* 0x001fe20000004100 */
[----:B------:R-:W-:Y:S01]  /*2fd0*/  FADD.FTZ R22, R22, R31 ;  /* 0x0000001f16167221 */ /* 0x000fe20000010000 */
[----:B------:R-:W-:-:S02]  /*2fe0*/  HADD2.F32 R23, -RZ, R28.H0_H0 ;  /* 0x2000001cff177230 */ /* 0x000fc40000004100 */
[----:B-1----:R-:W-:Y:S01]  /*2ff0*/  HADD2.F32 R26, -RZ, R26.H0_H0 ;  /* 0x2000001aff1a7230 */ /* 0x002fe20000004100 */
[----:B------:R-:W-:Y:S01]  /*3000*/  LDS.U16 R28, [R18+0x10] ;  /* 0x00001000121c7984 */ /* 0x000fe20000000400 */
[----:B------:R-:W-:Y:S01]  /*3010*/  HADD2.F32 R31, -RZ, R32.H0_H0 ;  /* 0x20000020ff1f7230 */ /* 0x000fe20000004100 */
[----:B------:R-:W-:Y:S02]  /*3020*/  FADD.FTZ R22, R22, R23 ;  /* 0x0000001716167221 */ /* 0x000fe40000010000 */
[----:B------:R-:W-:Y:S01]  /*3030*/  F2FP.PACK_AB R33, R26, R33 ;  /* 0x000000211a21723e */ /* 0x000fe200000000ff */
[----:B------:R-:W0:Y:S01]  /*3040*/  LDS.U16 R32, [R18+0xc] ;  /* 0x00000c0012207984 */ /* 0x000e220000000400 */
[----:B------:R-:W-:-:S03]  /*3050*/  FADD.FTZ R31, R22, R31 ;  /* 0x0000001f161f7221 */ /* 0x000fc60000010000 */
[--C-:B------:R-:W-:Y:S01]  /*3060*/  HADD2.F32 R23, -RZ, R33.reuse.H1_H1 ;  /* 0x30000021ff177230 */ /* 0x100fe20000004100 */
[----:B------:R-:W1:Y:S01]  /*3070*/  LDS.U16 R22, [R18+0xe] ;  /* 0x00000e0012167984 */ /* 0x000e620000000400 */
[----:B------:R-:W-:-:S03]  /*3080*/  HADD2.F32 R26, -RZ, R33.H0_H0 ;  /* 0x20000021ff1a7230 */ /* 0x000fc60000004100 */
[----:B------:R-:W4:Y:S02]  /*3090*/  LDS.U16 R33, [R21+0xc] ;  /* 0x00000c0015217984 */ /* 0x000f240000000400 */
[----:B------:R-:W-:Y:S02]  /*30a0*/  FMUL.FTZ R34, R23, R26 ;  /* 0x0000001a17227220 */ /* 0x000fe40000410000 */
[----:B------:R-:W5:Y:S03]  /*30b0*/  LDS.U16 R23, [R21+0x10] ;  /* 0x0000100015177984 */ /* 0x000f660000000400 */
[----:B------:R-:W-:Y:S01]  /*30c0*/  F2FP.PACK_AB R34, RZ, R34 ;  /* 0x00000022ff22723e */ /* 0x000fe200000000ff */
[----:B------:R-:W5:Y:S04]  /*30d0*/  LDS.U16 R26, [R21+0xe] ;  /* 0x00000e00151a7984 */ /* 0x000f680000000400 */
[----:B------:R-:W-:-:S02]  /*30e0*/  HADD2.F32 R34, -RZ, R34.H0_H0 ;  /* 0x20000022ff227230 */ /* 0x000fc40000004100 */
[----:B--2---:R-:W-:-:S03]  /*30f0*/  HADD2.F32 R35, -RZ, R29.H0_H0 ;  /* 0x2000001dff237230 */ /* 0x004fc60000004100 */
[----:B------:R-:W-:Y:S01]  /*3100*/  FADD.FTZ R29, R31, R34 ;  /* 0x000000221f1d7221 */ /* 0x000fe20000010000 */
[----:B---3--:R-:W-:Y:S01]  /*3110*/  HADD2.F32 R30, -RZ, R30.H0_H0 ;  /* 0x2000001eff1e7230 */ /* 0x008fe20000004100 */
[----:B------:R-:W2:Y:S04]  /*3120*/  LDS.U16 R31, [R21+0x12] ;  /* 0x00001200151f7984 */ /* 0x000ea80000000400 */
[----:B------:R-:W-:Y:S02]  /*3130*/  F2FP.PACK_AB R34, R30, R35 ;  /* 0x000000231e22723e */ /* 0x000fe400000000ff */
[----:B------:R-:W3:Y:S01]  /*3140*/  LDS.U16 R30, [R18+0x12] ;  /* 0x00001200121e7984 */ /* 0x000ee20000000400 */
[----:B0-----:R-:W-:Y:S02]  /*3150*/  HADD2.F32 R32, -RZ, R32.H0_H0 ;  /* 0x20000020ff207230 */ /* 0x001fe40000004100 */
[----:B-1----:R-:W-:-:S02]  /*3160*/  HADD2.F32 R22, -RZ, R22.H0_H0 ;  /* 0x20000016ff167230 */ /* 0x002fc40000004100 */
[----:B----4-:R-:W-:Y:S02]  /*3170*/  HADD2.F32 R33, -RZ, R33.H0_H0 ;  /* 0x20000021ff217230 */ /* 0x010fe40000004100 */
[----:B-----5:R-:W-:-:S03]  /*3180*/  HADD2.F32 R35, -RZ, R23.H0_H0 ;  /* 0x20000017ff237230 */ /* 0x020fc60000004100 */
[----:B------:R-:W-:Y:S01]  /*3190*/  F2FP.PACK_AB R32, R33, R32 ;  /* 0x000000202120723e */ /* 0x000fe200000000ff */
[----:B------:R-:W-:Y:S02]  /*31a0*/  HADD2.F32 R23, -RZ, R34.H1_H1 ;  /* 0x30000022ff177230 */ /* 0x000fe40000004100 */
[----:B------:R-:W-:Y:S02]  /*31b0*/  HADD2.F32 R33, -RZ, R26.H0_H0 ;  /* 0x2000001aff217230 */ /* 0x000fe40000004100 */
[----:B------:R-:W-:Y:S02]  /*31c0*/  HADD2.F32 R34, -RZ, R34.H0_H0 ;  /* 0x20000022ff227230 */ /* 0x000fe40000004100 */
[----:B------:R-:W-:Y:S01]  /*31d0*/  HADD2.F32 R26, -RZ, R28.H0_H0 ;  /* 0x2000001cff1a7230 */ /* 0x000fe20000004100 */
[----:B------:R-:W-:Y:S01]  /*31e0*/  F2FP.PACK_AB R28, R33, R22 ;  /* 0x00000016211c723e */ /* 0x000fe200000000ff */
[--C-:B------:R-:W-:Y:S01]  /*31f0*/  HADD2.F32 R33, -RZ, R32.reuse.H1_H1 ;  /* 0x30000020ff217230 */ /* 0x100fe20000004100 */
[----:B------:R-:W-:Y:S01]  /*3200*/  FMUL.FTZ R34, R23, R34 ;  /* 0x0000002217227220 */ /* 0x000fe20000410000 */
[----:B------:R-:W0:Y:S01]  /*3210*/  LDS.U16 R22, [R21+0x14] ;  /* 0x0000140015167984 */ /* 0x000e220000000400 */
[----:B------:R-:W-:Y:S01]  /*3220*/  HADD2.F32 R32, -RZ, R32.H0_H0 ;  /* 0x20000020ff207230 */ /* 0x000fe20000004100 */
[----:B------:R-:W-:Y:S01]  /*3230*/  F2FP.PACK_AB R26, R35, R26 ;  /* 0x0000001a231a723e */ /* 0x000fe200000000ff */
[----:B--2---:R-:W-:Y:S01]  /*3240*/  HADD2.F32 R36, -RZ, R31.H0_H0 ;  /* 0x2000001fff247230 */ /* 0x004fe20000004100 */
[----:B------:R-:W1:Y:S01]  /*3250*/  LDS.U16 R23, [R18+0x14] ;  /* 0x0000140012177984 */ /* 0x000e620000000400 */
[--C-:B------:R-:W-:Y:S01]  /*3260*/  HADD2.F32 R31, -RZ, R28.reuse.H1_H1 ;  /* 0x3000001cff1f7230 */ /* 0x100fe20000004100 */
[----:B------:R-:W-:Y:S01]  /*3270*/  FMUL.FTZ R33, R33, R32 ;  /* 0x0000002021217220 */ /* 0x000fe20000410000 */
[----:B------:R-:W-:Y:S01]  /*3280*/  F2FP.PACK_AB R32, RZ, R34 ;  /* 0x00000022ff20723e */ /* 0x000fe200000000ff */
[----:B------:R-:W-:-:S02]  /*3290*/  HADD2.F32 R34, -RZ, R28.H0_H0 ;  /* 0x2000001cff227230 */ /* 0x000fc40000004100 */
[----:B---3--:R-:W-:Y:S01]  /*32a0*/  HADD2.F32 R35, -RZ, R30.H0_H0 ;  /* 0x2000001eff237230 */ /* 0x008fe20000004100 */
[----:B------:R-:W-:Y:S01]  /*32b0*/  F2FP.PACK_AB R30, RZ, R33 ;  /* 0x00000021ff1e723e */ /* 0x000fe200000000ff */
[--C-:B------:R-:W-:Y:S01]  /*32c0*/  HADD2.F32 R33, -RZ, R26.reuse.H1_H1 ;  /* 0x3000001aff217230 */ /* 0x100fe20000004100 */
[----:B------:R-:W-:Y:S01]  /*32d0*/  FMUL.FTZ R31, R31, R34 ;  /* 0x000000221f1f7220 */ /* 0x000fe20000410000 */
[----:B------:R-:W-:Y:S01]  /*32e0*/  HADD2.F32 R26, -RZ, R26.H0_H0 ;  /* 0x2000001aff1a7230 */ /* 0x000fe20000004100 */
[----:B------:R-:W-:Y:S01]  /*32f0*/  F2FP.PACK_AB R28, R36, R35 ;  /* 0x00000023241c723e */ /* 0x000fe200000000ff */
[----:B------:R-:W-:Y:S01]  /*3300*/  HADD2.F32 R32, -RZ, R32.H0_H0 ;  /* 0x20000020ff207230 */ /* 0x000fe20000004100 */
[----:B------:R-:W2:Y:S01]  /*3310*/  LDS.U16 R34, [R21+0x1e] ;  /* 0x00001e0015227984 */ /* 0x000ea20000000400 */
[----:B------:R-:W-:Y:S01]  /*3320*/  F2FP.PACK_AB R31, RZ, R31 ;  /* 0x0000001fff1f723e */ /* 0x000fe200000000ff */
[----:B------:R-:W-:Y:S01]  /*3330*/  FMUL.FTZ R33, R33, R26 ;  /* 0x0000001a21217220 */ /* 0x000fe20000410000 */
[----:B------:R-:W-:Y:S01]  /*3340*/  HADD2.F32 R30, -RZ, R30.H0_H0 ;  /* 0x2000001eff1e7230 */ /* 0x000fe20000004100 */
[----:B------:R-:W-:Y:S01]  /*3350*/  FADD.FTZ R29, R29, R32 ;  /* 0x000000201d1d7221 */ /* 0x000fe20000010000 */
[----:B------:R-:W-:-:S02]  /*3360*/  HADD2.F32 R32, -RZ, R28.H1_H1 ;  /* 0x3000001cff207230 */ /* 0x000fc40000004100 */
[----:B------:R-:W-:Y:S01]  /*3370*/  HADD2.F32 R35, -RZ, R28.H0_H0 ;  /* 0x2000001cff237230 */ /* 0x000fe20000004100 */
[----:B------:R-:W-:Y:S01]  /*3380*/  F2FP.PACK_AB R33, RZ, R33 ;  /* 0x00000021ff21723e */ /* 0x000fe200000000ff */
[----:B------:R-:W-:Y:S01]  /*3390*/  HADD2.F32 R26, -RZ, R31.H0_H0 ;  /* 0x2000001fff1a7230 */ /* 0x000fe20000004100 */
[----:B------:R-:W-:Y:S01]  /*33a0*/  FADD.FTZ R29, R29, R30 ;  /* 0x0000001e1d1d7221 */ /* 0x000fe20000010000 */
[----:B------:R-:W3:Y:S01]  /*33b0*/  LDS.U16 R28, [R21+0x16] ;  /* 0x00001600151c7984 */ /* 0x000ee20000000400 */
[----:B------:R-:W-:Y:S01]  /*33c0*/  FMUL.FTZ R32, R32, R35 ;  /* 0x0000002320207220 */ /* 0x000fe20000410000 */
[----:B------:R-:W-:Y:S01]  /*33d0*/  HADD2.F32 R30, -RZ, R33.H0_H0 ;  /* 0x20000021ff1e7230 */ /* 0x000fe20000004100 */
[----:B------:R-:W-:Y:S01]  /*33e0*/  FADD.FTZ R29, R29, R26 ;  /* 0x0000001a1d1d7221 */ /* 0x000fe20000010000 */
[----:B------:R-:W4:Y:S02]  /*33f0*/  LDS.U16 R33, [R18+0x1e] ;  /* 0x00001e0012217984 */ /* 0x000f240000000400 */
[----:B------:R-:W-:Y:S01]  /*3400*/  F2FP.PACK_AB R32, RZ, R32 ;  /* 0x00000020ff20723e */ /* 0x000fe200000000ff */
[----:B------:R-:W-:Y:S01]  /*3410*/  FADD.FTZ R35, R29, R30 ;  /* 0x0000001e1d237221 */ /* 0x000fe20000010000 */
[----:B------:R-:W5:Y:S03]  /*3420*/  LDS.U16 R26, [R18+0x16] ;  /* 0x00001600121a7984 */ /* 0x000f660000000400 */
[----:B------:R-:W-:Y:S01]  /*3430*/  HADD2.F32 R32, -RZ, R32.H0_H0 ;  /* 0x20000020ff207230 */ /* 0x000fe20000004100 */
[----:B------:R-:W5:Y:S01]  /*3440*/  LDS.U16 R30, [R21+0x18] ;  /* 0x00001800151e7984 */ /* 0x000f620000000400 */
[----:B0-----:R-:W-:-:S02]  /*3450*/  HADD2.F32 R22, -RZ, R22.H0_H0 ;  /* 0x20000016ff167230 */ /* 0x001fc40000004100 */
[----:B-1----:R-:W-:Y:S01]  /*3460*/  HADD2.F32 R23, -RZ, R23.H0_H0 ;  /* 0x20000017ff177230 */ /* 0x002fe20000004100 */
[----:B------:R-:W0:Y:S01]  /*3470*/  LDS.U16 R29, [R21+0x1a] ;  /* 0x00001a00151d7984 */ /* 0x000e220000000400 */
[----:B------:R-:W-:-:S03]  /*3480*/  FADD.FTZ R35, R35, R32 ;  /* 0x0000002023237221 */ /* 0x000fc60000010000 */
[----:B------:R-:W-:Y:S01]  /*3490*/  F2FP.PACK_AB R31, R22, R23 ;  /* 0x00000017161f723e */ /* 0x000fe200000000ff */
[----:B------:R-:W1:Y:S04]  /*34a0*/  LDS.U16 R32, [R21+0x1c] ;  /* 0x00001c0015207984 */ /* 0x000e680000000400 */
[----:B------:R-:W1:Y:S01]  /*34b0*/  LDS.U16 R23, [R18+0x18] ;  /* 0x0000180012177984 */ /* 0x000e620000000400 */
[--C-:B------:R-:W-:Y:S02]  /*34c0*/  HADD2.F32 R36, -RZ, R31.reuse.H1_H1 ;  /* 0x3000001fff247230 */ /* 0x100fe40000004100 */
[----:B------:R-:W-:Y:S01]  /*34d0*/  HADD2.F32 R31, -RZ, R31.H0_H0 ;  /* 0x2000001fff1f7230 */ /* 0x000fe20000004100 */
[----:B------:R-:W1:Y:S01]  /*34e0*/  LDS.U16 R22, [R18+0x1a] ;  /* 0x00001a0012167984 */ /* 0x000e620000000400 */
[----:B--2---:R-:W-:-:S03]  /*34f0*/  HADD2.F32 R34, -RZ, R34.H0_H0 ;  /* 0x20000022ff227230 */ /* 0x004fc60000004100 */
[----:B------:R-:W-:Y:S02]  /*3500*/  FMUL.FTZ R36, R36, R31 ;  /* 0x0000001f24247220 */ /* 0x000fe40000410000 */
[----:B------:R2:W2:Y:S03]  /*3510*/  LDS.U16 R31, [R18+0x1c] ;  /* 0x00001c00121f7984 */ /* 0x0004a60000000400 */
[----:B------:R-:W-:Y:S01]  /*3520*/  F2FP.PACK_AB R36, RZ, R36 ;  /* 0x00000024ff24723e */ /* 0x000fe200000000ff */
[----:B---3--:R-:W-:Y:S02]  /*3530*/  HADD2.F32 R37, -RZ, R28.H0_H0 ;  /* 0x2000001cff257230 */ /* 0x008fe40000004100 */
[----:B----4-:R-:W-:Y:S02]  /*3540*/  HADD2.F32 R33, -RZ, R33.H0_H0 ;  /* 0x20000021ff217230 */ /* 0x010fe40000004100 */
[----:B------:R-:W-:-:S02]  /*3550*/  HADD2.F32 R36, -RZ, R36.H0_H0 ;  /* 0x20000024ff247230 */ /* 0x000fc40000004100 */
[----:B-----5:R-:W-:Y:S01]  /*3560*/  HADD2.F32 R26, -RZ, R26.H0_H0 ;  /* 0x2000001aff1a7230 */ /* 0x020fe20000004100 */
[----:B------:R-:W-:Y:S02]  /*3570*/  F2FP.PACK_AB R33, R34, R33 ;  /* 0x000000212221723e */ /* 0x000fe400000000ff */
[----:B------:R-:W-:Y:S01]  /*3580*/  FADD.FTZ R35, R35, R36 ;  /* 0x0000002423237221 */ /* 0x000fe20000010000 */
[----:B------:R-:W-:Y:S01]  /*3590*/  HADD2.F32 R30, -RZ, R30.H0_H0 ;  /* 0x2000001eff1e7230 */ /* 0x000fe20000004100 */
[----:B------:R-:W-:Y:S01]  /*35a0*/  F2FP.PACK_AB R26, R37, R26 ;  /* 0x0000001a251a723e */ /* 0x000fe200000000ff */
[----:B------:R-:W-:Y:S02]  /*35b0*/  HADD2.F32 R28, -RZ, R33.H0_H0 ;  /* 0x20000021ff1c7230 */ /* 0x000fe40000004100 */
[----:B0-----:R-:W-:Y:S02]  /*35c0*/  HADD2.F32 R29, -RZ, R29.H0_H0 ;  /* 0x2000001dff1d7230 */ /* 0x001fe40000004100 */
[----:B-1----:R-:W-:-:S02]  /*35d0*/  HADD2.F32 R32, -RZ, R32.H0_H0 ;  /* 0x20000020ff207230 */ /* 0x002fc40000004100 */
[----:B------:R-:W-:Y:S02]  /*35e0*/  HADD2.F32 R23, -RZ, R23.H0_H0 ;  /* 0x20000017ff177230 */ /* 0x000fe40000004100 */
[----:B------:R-:W-:-:S03]  /*35f0*/  HADD2.F32 R22, -RZ, R22.H0_H0 ;  /* 0x20000016ff167230 */ /* 0x000fc60000004100 */
[----:B------:R-:W-:Y:S01]  /*3600*/  F2FP.PACK_AB R21, R30, R23 ;  /* 0x000000171e15723e */ /* 0x000fe200000000ff */
[--C-:B------:R-:W-:Y:S01]  /*3610*/  HADD2.F32 R23, -RZ, R26.reuse.H0_H0 ;  /* 0x2000001aff177230 */ /* 0x100fe20000004100 */
[----:B--2---:R-:W-:Y:S01]  /*3620*/  F2FP.PACK_AB R18, R29, R22 ;  /* 0x000000161d12723e */ /* 0x004fe200000000ff */
[----:B------:R-:W-:Y:S02]  /*3630*/  HADD2.F32 R22, -RZ, R26.H1_H1 ;  /* 0x3000001aff167230 */ /* 0x000fe40000004100 */
[----:B------:R-:W-:Y:S02]  /*3640*/  HADD2.F32 R31, -RZ, R31.H0_H0 ;  /* 0x2000001fff1f7230 */ /* 0x000fe40000004100 */
[--C-:B------:R-:W-:Y:S01]  /*3650*/  HADD2.F32 R29, -RZ, R21.reuse.H0_H0 ;  /* 0x20000015ff1d7230 */ /* 0x100fe20000004100 */
[----:B------:R-:W-:Y:S01]  /*3660*/  FMUL.FTZ R23, R22, R23 ;  /* 0x0000001716177220 */ /* 0x000fe20000410000 */
[----:B------:R-:W-:Y:S01]  /*3670*/  HADD2.F32 R22, -RZ, R21.H1_H1 ;  /* 0x30000015ff167230 */ /* 0x000fe20000004100 */
[----:B------:R-:W-:Y:S01]  /*3680*/  F2FP.PACK_AB R21, R32, R31 ;  /* 0x0000001f2015723e */ /* 0x000fe200000000ff */
[----:B------:R-:W-:-:S02]  /*3690*/  HADD2.F32 R26, -RZ, R18.H1_H1 ;  /* 0x30000012ff1a7230 */ /* 0x000fc40000004100 */
[----:B------:R-:W-:Y:S01]  /*36a0*/  HADD2.F32 R31, -RZ, R18.H0_H0 ;  /* 0x20000012ff1f7230 */ /* 0x000fe20000004100 */
[----:B------:R-:W-:Y:S01]  /*36b0*/  F2FP.PACK_AB R23, RZ, R23 ;  /* 0x00000017ff17723e */ /* 0x000fe200000000ff */
[----:B------:R-:W-:-:S03]  /*36c0*/  FMUL.FTZ R29, R22, R29 ;  /* 0x0000001d161d7220 */ /* 0x000fc60000410000 */
[----:B------:R-:W-:Y:S01]  /*36d0*/  FMUL.FTZ R18, R26, R31 ;  /* 0x0000001f1a127220 */ /* 0x000fe20000410000 */
[----:B------:R-:W-:Y:S01]  /*36e0*/  HADD2.F32 R22, -RZ, R23.H0_H0 ;  /* 0x20000017ff167230 */ /* 0x000fe20000004100 */
[----:B------:R-:W-:Y:S01]  /*36f0*/  F2FP.PACK_AB R29, RZ, R29 ;  /* 0x0000001dff1d723e */ /* 0x000fe200000000ff */
[--C-:B------:R-:W-:Y:S02]  /*3700*/  HADD2.F32 R23, -RZ, R21.reuse.H1_H1 ;  /* 0x30000015ff177230 */ /* 0x100fe40000004100 */
[----:B------:R-:W-:Y:S01]  /*3710*/  HADD2.F32 R26, -RZ, R21.H0_H0 ;  /* 0x20000015ff1a7230 */ /* 0x000fe20000004100 */
[----:B------:R-:W-:Y:S01]  /*3720*/  F2FP.PACK_AB R18, RZ, R18 ;  /* 0x00000012ff12723e */ /* 0x000fe200000000ff */
[----:B------:R-:W-:Y:S01]  /*3730*/  HADD2.F32 R21, -RZ, R33.H1_H1 ;  /* 0x30000021ff157230 */ /* 0x000fe20000004100 */
[----:B------:R-:W-:Y:S01]  /*3740*/  FADD.FTZ R22, R35, R22 ;  /* 0x0000001623167221 */ /* 0x000fe20000010000 */
[----:B------:R-:W-:Y:S01]  /*3750*/  HADD2.F32 R29, -RZ, R29.H0_H0 ;  /* 0x2000001dff1d7230 */ /* 0x000fe20000004100 */
[----:B------:R-:W-:-:S02]  /*3760*/  FMUL.FTZ R23, R23, R26 ;  /* 0x0000001a17177220 */ /* 0x000fc40000410000 */
[----:B------:R-:W-:Y:S01]  /*3770*/  FMUL.FTZ R28, R21, R28 ;  /* 0x0000001c151c7220 */ /* 0x000fe20000410000 */
[----:B------:R-:W-:Y:S01]  /*3780*/  HADD2.F32 R21, -RZ, R18.H0_H0 ;  /* 0x20000012ff157230 */ /* 0x000fe20000004100 */
[----:B------:R-:W-:Y:S01]  /*3790*/  FADD.FTZ R22, R22, R29 ;  /* 0x0000001d16167221 */ /* 0x000fe20000010000 */
[----:B------:R-:W-:Y:S02]  /*37a0*/  F2FP.PACK_AB R23, RZ, R23 ;  /* 0x00000017ff17723e */ /* 0x000fe400000000ff */
[----:B------:R-:W-:Y:S01]  /*37b0*/  F2FP.PACK_AB R28, RZ, R28 ;  /* 0x0000001cff1c723e */ /* 0x000fe200000000ff */
[----:B------:R-:W-:Y:S02]  /*37c0*/  FADD.FTZ R21, R22, R21 ;  /* 0x0000001516157221 */ /* 0x000fe40000010000 */
[----:B------:R-:W-:Y:S02]  /*37d0*/  HADD2.F32 R18, -RZ, R23.H0_H0 ;  /* 0x20000017ff127230 */ /* 0x000fe40000004100 */
[----:B------:R-:W-:-:S03]  /*37e0*/  HADD2.F32 R23, -RZ, R28.H0_H0 ;  /* 0x2000001cff177230 */ /* 0x000fc60000004100 */
[----:B------:R-:W-:-:S04]  /*37f0*/  FADD.FTZ R18, R21, R18 ;  /* 0x0000001215127221 */ /* 0x000fc80000010000 */
[----:B------:R-:W-:Y:S01]  /*3800*/  FADD.FTZ R22, R18, R23 ;  /* 0x0000001712167221 */ /* 0x000fe20000010000 */
[----:B------:R-:W-:Y:S05]  /*3810*/  @P3 BRA `(.L_x_1255) ;  /* 0xfffff4a000003947 */ /* 0x000fea000383ffff */
.L_x_1254:
[----:B------:R-:W-:Y:S05]  /*3820*/  BSYNC B3 ;  /* 0x0000000000037941 */ /* 0x000fea0003800000 */
.L_x_1253:
        /* <DEDUP_REMOVED lines=74> */
[----:B------:R-:W-:Y:S01]  /*3cd0*/  FMUL.FTZ R22, R23, R22 ;  /* 0x0000001617167220 */ /* 0x000fe20000410000 */
[----:B------:R-:W-:-:S02]  /*3ce0*/  HADD2.F32 R23, -RZ, R18.H1_H1 ;  /* 0x30000012ff177230 */ /* 0x000fc40000004100 */
[----:B------:R-:W-:Y:S01]  /*3cf0*/  HADD2.F32 R18, -RZ, R18.H0_H0 ;  /* 0x20000012ff127230 */ /* 0x000fe20000004100 */
[----:B------:R-:W-:Y:S01]  /*3d00*/  FMUL.FTZ R21, R28, R21 ;  /* 0x000000151c157220 */ /* 0x000fe20000410000 */
[----:B------:R-:W-:Y:S01]  /*3d10*/  F2FP.PACK_AB R22, RZ, R22 ;  /* 0x00000016ff16723e */ /* 0x000fe200000000ff */
[----:B------:R-:W-:Y:S02]  /*3d20*/  HADD2.F32 R26, -RZ, R26.H0_H0 ;  /* 0x2000001aff1a7230 */ /* 0x000fe40000004100 */
[--C-:B------:R-:W-:Y:S01]  /*3d30*/  HADD2.F32 R28, -RZ, R33.reuse.H1_H1 ;  /* 0x30000021ff1c7230 */ /* 0x100fe20000004100 */
[----:B------:R-:W-:Y:S01]  /*3d40*/  FMUL.FTZ R23, R23, R18 ;  /* 0x0000001217177220 */ /* 0x000fe20000410000 */
[----:B------:R-:W-:Y:S01]  /*3d50*/  HADD2.F32 R33, -RZ, R33.H0_H0 ;  /* 0x20000021ff217230 */ /* 0x000fe20000004100 */
[----:B------:R-:W-:Y:S01]  /*3d60*/  F2FP.PACK_AB R18, RZ, R21 ;  /* 0x00000015ff12723e */ /* 0x000fe200000000ff */
[----:B------:R-:W-:Y:S01]  /*3d70*/  HADD2.F32 R21, -RZ, R22.H0_H0 ;  /* 0x20000016ff157230 */ /* 0x000fe20000004100 */
[----:B------:R-:W-:Y:S01]  /*3d80*/  FADD.FTZ R26, R35, R26 ;  /* 0x0000001a231a7221 */ /* 0x000fe20000010000 */
[----:B------:R-:W-:Y:S01]  /*3d90*/  F2FP.PACK_AB R23, RZ, R23 ;  /* 0x00000017ff17723e */ /* 0x000fe200000000ff */
[----:B------:R-:W-:Y:S01]  /*3da0*/  FMUL.FTZ R28, R28, R33 ;  /* 0x000000211c1c7220 */ /* 0x000fe20000410000 */
[----:B------:R-:W-:Y:S01]  /*3db0*/  HADD2.F32 R18, -RZ, R18.H0_H0 ;  /* 0x20000012ff127230 */ /* 0x000fe20000004100 */
[----:B------:R-:W-:-:S02]  /*3dc0*/  FADD.FTZ R21, R26, R21 ;  /* 0x000000151a157221 */ /* 0x000fc40000010000 */
[----:B------:R-:W-:Y:S01]  /*3dd0*/  HADD2.F32 R23, -RZ, R23.H0_H0 ;  /* 0x20000017ff177230 */ /* 0x000fe20000004100 */
[----:B------:R-:W-:Y:S01]  /*3de0*/  F2FP.PACK_AB R28, RZ, R28 ;  /* 0x0000001cff1c723e */ /* 0x000fe200000000ff */
[----:B------:R-:W-:-:S04]  /*3df0*/  FADD.FTZ R18, R21, R18 ;  /* 0x0000001215127221 */ /* 0x000fc80000010000 */
[----:B------:R-:W-:Y:S01]  /*3e00*/  HADD2.F32 R21, -RZ, R28.H0_H0 ;  /* 0x2000001cff157230 */ /* 0x000fe20000004100 */
[----:B------:R-:W-:-:S04]  /*3e10*/  FADD.FTZ R18, R18, R23 ;  /* 0x0000001712127221 */ /* 0x000fc80000010000 */
[----:B------:R-:W-:Y:S02]  /*3e20*/  FADD.FTZ R22, R18, R21 ;  /* 0x0000001512167221 */ /* 0x000fe40000010000 */
.L_x_1257:
[----:B------:R-:W-:Y:S05]  /*3e30*/  BSYNC B3 ;  /* 0x0000000000037941 */ /* 0x000fea0003800000 */
.L_x_1256:
[----:B------:R-:W-:-:S13]  /*3e40*/  ISETP.NE.OR P0, PT, R20, RZ, P0 ;  /* 0x000000ff1400720c */ /* 0x000fda0000705670 */
[----:B------:R-:W-:Y:S01]  /*3e50*/  @!P0 BREAK B0 ;  /* 0x0000000000008942 */ /* 0x000fe20003800000 */
[----:B------:R-:W-:Y:S05]  /*3e60*/  @!P0 BRA `(.L_x_1250) ;  /* 0x0000033000008947 */ /* 0x000fea0003800000 */
.L_x_1252:
[----:B------:R-:W-:Y:S05]  /*3e70*/  BSYNC B0 ;  /* 0x0000000000007941 */ /* 0x000fea0003800000 */
.L_x_1251:
        /* <DEDUP_REMOVED lines=29> */
[----:B------:R-:W-:-:S03]  /*4050*/  HADD2.F32 R26, -RZ, R26.H0_H0 ;  /* 0x2000001aff1a7230 */ /* 0x000fc60000004100 */
[----:B------:R-:W-:Y:S01]  /*4060*/  FMUL.FTZ R18, R18, R21 ;  /* 0x0000001512127220 */ /* 0x000fe20000410000 */
[--C-:B------:R-:W-:Y:S01]  /*4070*/  HADD2.F32 R21, -RZ, R31.reuse.H1_H1 ;  /* 0x3000001fff157230 */ /* 0x100fe20000004100 */
[----:B------:R-:W-:Y:S01]  /*4080*/  F2FP.PACK_AB R23, R26, R23 ;  /* 0x000000171a17723e */ /* 0x000fe200000000ff */
[----:B------:R-:W-:Y:S02]  /*4090*/  HADD2.F32 R26, -RZ, R31.H0_H0 ;  /* 0x2000001fff1a7230 */ /* 0x000fe40000004100 */
[----:B------:R-:W-:Y:S02]  /*40a0*/  F2FP.PACK_AB R18, RZ, R18 ;  /* 0x00000012ff12723e */ /* 0x000fe400000000ff */
[--C-:B------:R-:W-:Y:S01]  /*40b0*/  HADD2.F32 R29, -RZ, R23.reuse.H1_H1 ;  /* 0x30000017ff1d7230 */ /* 0x100fe20000004100 */
[----:B------:R-:W-:Y:S01]  /*40c0*/  FMUL.FTZ R26, R21, R26 ;  /* 0x0000001a151a7220 */ /* 0x000fe20000410000 */
[----:B------:R-:W-:Y:S02]  /*40d0*/  HADD2.F32 R30, -RZ, R23.H0_H0 ;  /* 0x20000017ff1e7230 */ /* 0x000fe40000004100 */
[----:B------:R-:W-:-:S02]  /*40e0*/  HADD2.F32 R21, -RZ, R28.H0_H0 ;  /* 0x2000001cff157230 */ /* 0x000fc40000004100 */
        /* <DEDUP_REMOVED lines=11> */
.L_x_1250:
[----:B------:R-:W-:Y:S05]  /*41a0*/  BSYNC B1 ;  /* 0x0000000000017941 */ /* 0x000fea0003800000 */
.L_x_1249:
[----:B------:R-:W-:-:S13]  /*41b0*/  ISETP.NE.AND P0, PT, R2, RZ, PT ;  /* 0x000000ff0200720c */ /* 0x000fda0003f05270 */
[----:B------:R-:W-:Y:S05]  /*41c0*/  @!P0 BRA `(.L_x_1248) ;  /* 0x0000027000008947 */ /* 0x000fea0003800000 */
[C---:B------:R-:W-:Y:S01]  /*41d0*/  IMAD R18, R19.reuse, 0x2, R12 ;  /* 0x0000000213127824 */ /* 0x040fe200078e020c */
[----:B------:R-:W-:Y:S01]  /*41e0*/  ISETP.NE.AND P0, PT, R2, 0x1, PT ;  /* 0x000000010200780c */ /* 0x000fe20003f05270 */
[----:B------:R-:W-:-:S03]  /*41f0*/  IMAD R19, R19, 0x2, R13 ;  /* 0x0000000213137824 */ /* 0x000fc600078e020d */
        /* <DEDUP_REMOVED lines=36> */
.L_x_1248:
[----:B------:R-:W-:Y:S05]  /*4440*/  BSYNC B2 ;  /* 0x0000000000027941 */ /* 0x000fea0003800000 */
.L_x_1247:
[----:B------:R-:W-:Y:S01]  /*4450*/  WARPSYNC 0xffffffff ;  /* 0xffffffff00007948 */ /* 0x000fe20003800000 */
[----:B------:R-:W-:Y:S01]  /*4460*/  SHF.R.S32.HI R20, RZ, 0x1f, R27 ;  /* 0x0000001fff147819 */ /* 0x000fe2000001141b */
[----:B------:R-:W-:Y:S01]  /*4470*/  IMAD.MOV.U32 R18, RZ, RZ, R4 ;  /* 0x000000ffff127224 */ /* 0x000fe200078e0004 */
[----:B------:R-:W-:Y:S01]  /*4480*/  SHF.R.S32.HI R21, RZ, 0x1f, R25 ;  /* 0x0000001fff157819 */ /* 0x000fe20000011419 */
[----:B------:R-:W-:Y:S01]  /*4490*/  IMAD.MOV.U32 R19, RZ, RZ, R7 ;  /* 0x000000ffff137224 */ /* 0x000fe200078e0007 */
[----:B------:R-:W-:Y:S01]  /*44a0*/  F2FP.PACK_AB R22, RZ, R22 ;  /* 0x00000016ff16723e */ /* 0x000fe200000000ff */
        /* <DEDUP_REMOVED lines=15> */
.L_x_1258:
[----:B------:R-:W-:Y:S05]  /*45a0*/  EXIT ;  /* 0x000000000000794d */ /* 0x000fea0003800000 */
        .weak           $__internal_16_$__cuda_sm20_dblrcp_rn_slowpath_v3
        .type           $__internal_16_$__cuda_sm20_dblrcp_rn_slowpath_v3,@function
        .size           $__internal_16_$__cuda_sm20_dblrcp_rn_slowpath_v3,(.L_x_1762 - $__internal_16_$__cuda_sm20_dblrcp_rn_slowpath_v3)
$__internal_16_$__cuda_sm20_dblrcp_rn_slowpath_v3:
        /* <DEDUP_REMOVED lines=25> */
.L_x_1263:
        /* <DEDUP_REMOVED lines=10> */
.L_x_1261:
[----:B------:R-:W-:Y:S01]  /*47e0*/  LOP3.LUT R21, R17, 0x80000, RZ, 0xfc, !PT ;  /* 0x0008000011157812 */ /* 0x000fe200078efcff */
[----:B------:R-:W-:Y:S02]  /*47f0*/  IMAD.MOV.U32 R20, RZ, RZ, R16 ;  /* 0x000000ffff147224 */ /* 0x000fe400078e0010 */
.L_x_1262:
[----:B------:R-:W-:Y:S05]  /*4800*/  BSYNC B1 ;  /* 0x0000000000017941 */ /* 0x000fea0003800000 */
.L_x_1260:
[----:B0-----:R-:W-:Y:S02]  /*4810*/  IMAD.MOV.U32 R16, RZ, RZ, R0 ;  /* 0x000000ffff107224 */ /* 0x001fe400078e0000 */
[----:B------:R-:W-:-:S04]  /*4820*/  IMAD.MOV.U32 R17, RZ, RZ, 0x0 ;  /* 0x00000000ff117424 */ /* 0x000fc800078e00ff */
[----:B------:R-:W-:Y:S05]  /*4830*/  RET.REL.NODEC R16 `(_ZN2at6native54_GLOBAL__N__aa9a477a_21_UpSampleBilinear2d_cu_607db5e327upsample_gen2d_aa_out_frameIN3c104HalfEfNS0_18upsample_antialias21BilinearFilterFunctorEEEvT0_S7_NS_27GenericPackedTensorAccessorIKT_Lm4ENS_16DefaultPtrTraitsElEENS8_IS9_Lm4ESB_lEERKT1_) ;  /* 0xffffb7c010007950 */ /* 0x000fea0003c3ffff */
.L_x_1264:
        /* <DEDUP_REMOVED lines=12> */
.L_x_1762:


//--------------------- .text._ZN2at6native54_GLOBAL__N__aa9a477a_21_UpSampleBilinear2d_cu_607db5e327upsample_gen2d_aa_out_frameIffNS0_18upsample_antialias21BilinearFilterFunctorEEEvT0_S5_NS_27GenericPackedTensorAccessorIKT_Lm4ENS_16DefaultPtrTraitsElEENS6_IS7_Lm4ES9_lEERKT1_ --------------------------
	.section	.text._ZN2at6native54_GLOBAL__N__aa9a477a_21_UpSampleBilinear2d_cu_607db5e327upsample_gen2d_aa_out_frameIffNS0_18upsample_antialias21BilinearFilterFunctorEEEvT0_S5_NS_27GenericPackedTensorAccessorIKT_Lm4ENS_16DefaultPtrTraitsElEENS6_IS7_Lm4ES9_lEERKT1_,"ax",@progbits
	.sectioninfo	@"SHI_REGISTERS=46"
	.align	128
.text._ZN2at6native54_GLOBAL__N__aa9a477a_21_UpSampleBilinear2d_cu_607db5e327upsample_gen2d_aa_out_frameIffNS0_18upsample_antialias21BilinearFilterFunctorEEEvT0_S5_NS_27GenericPackedTensorAccessorIKT_Lm4ENS_16DefaultPtrTraitsElEENS6_IS7_Lm4ES9_lEERKT1_:
        .type           _ZN2at6native54_GLOBAL__N__aa9a477a_21_UpSampleBilinear2d_cu_607db5e327upsample_gen2d_aa_out_frameIffNS0_18upsample_antialias21BilinearFilterFunctorEEEvT0_S5_NS_27GenericPackedTensorAccessorIKT_Lm4ENS_16DefaultPtrTraitsElEENS6_IS7_Lm4ES9_lEERKT1_,@function
        .size           _ZN2at6native54_GLOBAL__N__aa9a477a_21_UpSampleBilinear2d_cu_607db5e327upsample_gen2d_aa_out_frameIffNS0_18upsample_antialias21BilinearFilterFunctorEEEvT0_S5_NS_27GenericPackedTensorAccessorIKT_Lm4ENS_16DefaultPtrTraitsElEENS6_IS7_Lm4ES9_lEERKT1_,(.L_x_1764 - _ZN2at6native54_GLOBAL__N__aa9a477a_21_UpSampleBilinear2d_cu_607db5e327upsample_gen2d_aa_out_frameIffNS0_18upsample_antialias21BilinearFilterFunctorEEEvT0_S5_NS_27GenericPackedTensorAccessorIKT_Lm4ENS_16DefaultPtrTraitsElEENS6_IS7_Lm4ES9_lEERKT1_)
        .other          _ZN2at6native54_GLOBAL__N__aa9a477a_21_UpSampleBilinear2d_cu_607db5e327upsample_gen2d_aa_out_frameIffNS0_18upsample_antialias21BilinearFilterFunctorEEEvT0_S5_NS_27GenericPackedTensorAccessorIKT_Lm4ENS_16DefaultPtrTraitsElEENS6_IS7_Lm4ES9_lEERKT1_,@"STO_CUDA_ENTRY STV_DEFAULT"
_ZN2at6native54_GLOBAL__N__aa9a477a_21_UpSampleBilinear2d_cu_607db5e327upsample_gen2d_aa_out_frameIffNS0_18upsample_antialias21BilinearFilterFunctorEEEvT0_S5_NS_27GenericPackedTensorAccessorIKT_Lm4ENS_16DefaultPtrTraitsElEENS6_IS7_Lm4ES9_lEERKT1_:
        /* <DEDUP_REMOVED lines=21> */
[----:B-1----:R-:W-:-:S03]  /*0150*/  FADD.FTZ R24, R24, 0.5 ;  /* 0x3f00000018187421 */ /* 0x002fc60000010000 */
[----:B------:R1:W3:Y:S01]  /*0160*/  F2I.FTZ.CEIL.NTZ R18, R3 ;  /* 0x0000000300127305 */ /* 0x0002e2000021b100 */
[----:B------:R-:W-:Y:S02]  /*0170*/  FADD.FTZ R2, R2, 0.5 ;  /* 0x3f00000002027421 */ /* 0x000fe40000010000 */
[C-C-:B0-----:R-:W-:Y:S02]  /*0180*/  FFMA.FTZ R0, R24.reuse, c[0x0][0x160], R3.reuse ;  /* 0x0000580018007a23 */ /* 0x141fe40000010003 */
[----:B------:R-:W-:Y:S02]  /*0190*/  FFMA.FTZ R5, R24, c[0x0][0x160], -R3 ;  /* 0x0000580018057a23 */ /* 0x000fe40000010803 */
[----:B------:R-:W-:Y:S01]  /*01a0*/  FADD.FTZ R4, R4, 0.5 ;  /* 0x3f00000004047421 */ /* 0x000fe20000010000 */
[----:B------:R0:W4:Y:S01]  /*01b0*/  F2I.FTZ.TRUNC.NTZ R22, R2 ;  /* 0x0000000200167305 */ /* 0x000122000021f100 */
[----:B-1----:R-:W-:Y:S01]  /*01c0*/  FADD.FTZ R3, R0, 0.5 ;  /* 0x3f00000000037421 */ /* 0x002fe20000010000 */
[----:B------:R-:W-:Y:S01]  /*01d0*/  IADD3 R0, R23, c[0x0][0x4], RZ ;  /* 0x0000010017007a10 */ /* 0x000fe20007ffe0ff */
[----:B------:R-:W-:-:S02]  /*01e0*/  FADD.FTZ R7, R5, 0.5 ;  /* 0x3f00000005077421 */ /* 0x000fc40000010000 */
[----:B--2---:R-:W-:Y:S02]  /*01f0*/  IMAD.SHL.U32 R25, R25, 0x2, RZ ;  /* 0x0000000219197824 */ /* 0x004fe400078e00ff */
[----:B------:R-:W-:Y:S01]  /*0200*/  IMAD R6, R8, c[0x0][0x0], R0 ;  /* 0x0000000008067a24 */ /* 0x000fe200078e0200 */
[----:B------:R-:W1:Y:S01]  /*0210*/  F2I.FTZ.TRUNC.NTZ R3, R3 ;  /* 0x0000000300037305 */ /* 0x000e62000021f100 */
[----:B---3--:R-:W-:Y:S02]  /*0220*/  SHF.L.U32 R18, R18, 0x1, RZ ;  /* 0x0000000112127819 */ /* 0x008fe400000006ff */
[----:B0-----:R-:W-:Y:S02]  /*0230*/  IADD3 R2, R25, 0x1, RZ ;  /* 0x0000000119027810 */ /* 0x001fe40007ffe0ff */
[----:B------:R-:W-:-:S03]  /*0240*/  IADD3 R5, R18, 0x1, RZ ;  /* 0x0000000112057810 */ /* 0x000fc60007ffe0ff */
[----:B------:R0:W2:Y:S01]  /*0250*/  F2I.FTZ.TRUNC.NTZ R19, R4 ;  /* 0x0000000400137305 */ /* 0x0000a2000021f100 */
[----:B------:R-:W-:Y:S01]  /*0260*/  IMAD R0, R2, R23, RZ ;  /* 0x0000001702007224 */ /* 0x000fe200078e02ff */
[----:B----4-:R-:W-:-:S06]  /*0270*/  IMNMX R22, RZ, R22, !PT ;  /* 0x00000016ff167217 */ /* 0x010fcc0007800200 */
[----:B------:R-:W3:Y:S01]  /*0280*/  F2I.FTZ.TRUNC.NTZ R7, R7 ;  /* 0x0000000700077305 */ /* 0x000ee2000021f100 */
[----:B0-----:R-:W-:Y:S01]  /*0290*/  IMAD R4, R2, c[0x0][0x0], RZ ;  /* 0x0000000002047a24 */ /* 0x001fe200078e02ff */
[----:B-1----:R-:W-:-:S03]  /*02a0*/  IMNMX R21, R3, c[0x0][0x180], PT ;  /* 0x0000600003157a17 */ /* 0x002fc60003800200 */
[C-C-:B------:R-:W-:Y:S02]  /*02b0*/  IMAD R3, R5.reuse, R8, R4.reuse ;  /* 0x0000000805037224 */ /* 0x140fe400078e0204 */
[----:B------:R-:W-:Y:S01]  /*02c0*/  IMAD R4, R5, R6, R4 ;  /* 0x0000000605047224 */ /* 0x000fe200078e0204 */
[----:B--2---:R-:W-:Y:S01]  /*02d0*/  IMNMX R19, R19, c[0x0][0x188], PT ;  /* 0x0000620013137a17 */ /* 0x004fe20003800200 */
[----:B------:R-:W-:Y:S01]  /*02e0*/  IMAD.SHL.U32 R5, R0, 0x4, RZ ;  /* 0x0000000400057824 */ /* 0x000fe200078e00ff */
[----:B------:R-:W-:-:S03]  /*02f0*/  SHF.L.U32 R8, R3, 0x2, RZ ;  /* 0x0000000203087819 */ /* 0x000fc600000006ff */
[----:B------:R-:W-:Y:S01]  /*0300*/  IMAD.IADD R6, R19, 0x1, -R22 ;  /* 0x0000000113067824 */ /* 0x000fe200078e0a16 */
[----:B---3--:R-:W-:-:S05]  /*0310*/  IMNMX R2, RZ, R7, !PT ;  /* 0x00000007ff027217 */ /* 0x008fca0007800200 */
        /* <DEDUP_REMOVED lines=21> */
[----:B-1----:R-:W-:Y:S05]  /*0470*/  CALL.REL.NOINC `($__internal_17_$__cuda_sm20_dblrcp_rn_slowpath_v3) ;  /* 0x0000307000007944 */ /* 0x002fea0003c00000 */
.L_x_1268:
[----:B01----:R-:W0:Y:S01]  /*0480*/  F2F.F32.F64 R10, R14 ;  /* 0x0000000e000a7310 */ /* 0x003e220000301000 */
[----:B------:R-:W0:-:S14]  /*0490*/  DSETP.GEU.AND P0, PT, |R14|, c[0x2][0x0], PT ;  /* 0x008000000e00762a */ /* 0x000e1c0003f0e200 */
[----:B0-----:R-:W-:Y:S02]  /*04a0*/  @!P0 FMUL R10, R10, 1.175494350822287508e-38 ;  /* 0x008000000a0a8820 */ /* 0x001fe40000400000 */
.L_x_1267:
        /* <DEDUP_REMOVED lines=8> */
[----:B------:R-:W-:Y:S02]  /*0530*/  IADD3 R12, -R11, -0x2, -R22 ;  /* 0xfffffffe0b0c7810 */ /* 0x000fe40007ffe916 */
[----:B------:R-:W-:Y:S02]  /*0540*/  LOP3.LUT R11, R6, 0x3, RZ, 0xc0, !PT ;  /* 0x00000003060b7812 */ /* 0x000fe400078ec0ff */
[----:B------:R-:W-:Y:S02]  /*0550*/  ISETP.GE.U32.AND P2, PT, R12, 0x3, PT ;  /* 0x000000030c00780c */ /* 0x000fe40003f46070 */
[----:B------:R-:W-:-:S11]  /*0560*/  ISETP.NE.AND P1, PT, R11, RZ, PT ;  /* 0x000000ff0b00720c */ /* 0x000fd60003f25270 */
[----:B------:R-:W-:Y:S05]  /*0570*/  @!P2 BRA `(.L_x_1272) ;  /* 0x000003700000a947 */ /* 0x000fea0003800000 */
[----:B------:R-:W-:Y:S02]  /*0580*/  IMAD.IADD R12, R6, 0x1, -R11 ;  /* 0x00000001060c7824 */ /* 0x000fe400078e0a0b */
[----:B------:R-:W-:Y:S02]  /*0590*/  IMAD.MOV.U32 R13, RZ, RZ, RZ ;  /* 0x000000ffff0d7224 */ /* 0x000fe400078e00ff */
[----:B------:R-:W-:-:S05]  /*05a0*/  IMAD.MOV.U32 R14, RZ, RZ, RZ ;  /* 0x000000ffff0e7224 */ /* 0x000fca00078e00ff */
.L_x_1273:
        /* <DEDUP_REMOVED lines=11> */
[----:B------:R-:W-:Y:S02]  /*0660*/  FMUL.FTZ R15, R15, R10 ;  /* 0x0000000a0f0f7220 */ /* 0x000fe40000410000 */
[----:B--2---:R-:W-:-:S03]  /*0670*/  FADD.FTZ R31, R26, R29 ;  /* 0x0000001d1a1f7221 */ /* 0x004fc60000010000 */
[----:B------:R-:W-:Y:S01]  /*0680*/  FSETP.GEU.FTZ.AND P4, PT, R15, RZ, PT ;  /* 0x000000ff0f00720b */ /* 0x000fe20003f9e000 */
[----:B------:R-:W-:Y:S02]  /*0690*/  FADD.FTZ R29, R28, 0.5 ;  /* 0x3f0000001c1d7421 */ /* 0x000fe40000010000 */
[----:B------:R-:W-:Y:S02]  /*06a0*/  FADD.FTZ R31, R31, 0.5 ;  /* 0x3f0000001f1f7421 */ /* 0x000fe40000010000 */
[-C--:B------:R-:W-:Y:S02]  /*06b0*/  FMUL.FTZ R29, R29, R10.reuse ;  /* 0x0000000a1d1d7220 */ /* 0x080fe40000410000 */
[----:B0-----:R-:W-:Y:S02]  /*06c0*/  FADD.FTZ R17, R26, R17 ;  /* 0x000000111a117221 */ /* 0x001fe40000010000 */
[----:B------:R-:W-:Y:S01]  /*06d0*/  FMUL.FTZ R31, R31, R10 ;  /* 0x0000000a1f1f7220 */ /* 0x000fe20000410000 */
[----:B------:R-:W-:Y:S01]  /*06e0*/  FSETP.GEU.FTZ.AND P2, PT, R29, RZ, PT ;  /* 0x000000ff1d00720b */ /* 0x000fe20003f5e000 */
[----:B------:R-:W-:-:S02]  /*06f0*/  FADD.FTZ R17, R17, 0.5 ;  /* 0x3f00000011117421 */ /* 0x000fc40000010000 */
[----:B------:R-:W-:Y:S01]  /*0700*/  @!P4 FADD.FTZ R15, -R15, -RZ ;  /* 0x800000ff0f0fc221 */ /* 0x000fe20000010100 */
[----:B------:R-:W-:Y:S01]  /*0710*/  FSETP.GEU.FTZ.AND P3, PT, R31, RZ, PT ;  /* 0x000000ff1f00720b */ /* 0x000fe20003f7e000 */
[----:B------:R-:W-:-:S03]  /*0720*/  FMUL.FTZ R17, R17, R10 ;  /* 0x0000000a11117220 */ /* 0x000fc60000410000 */
[C---:B------:R-:W-:Y:S01]  /*0730*/  FSETP.GEU.FTZ.AND P4, PT, R15.reuse, 1, PT ;  /* 0x3f8000000f00780b */ /* 0x040fe20003f9e000 */
[----:B------:R-:W-:Y:S01]  /*0740*/  FADD.FTZ R15, -R15, 1 ;  /* 0x3f8000000f0f7421 */ /* 0x000fe20000010100 */
[----:B------:R-:W-:-:S03]  /*0750*/  FSETP.GEU.FTZ.AND P5, PT, R17, RZ, PT ;  /* 0x000000ff1100720b */ /* 0x000fc60003fbe000 */
[----:B------:R-:W-:Y:S01]  /*0760*/  @!P2 FADD.FTZ R29, -R29, -RZ ;  /* 0x800000ff1d1da221 */ /* 0x000fe20000010100 */
[----:B------:R-:W-:-:S03]  /*0770*/  FSEL R16, R15, RZ, !P4 ;  /* 0x000000ff0f107208 */ /* 0x000fc60006000000 */
        /* <DEDUP_REMOVED lines=10> */
[----:B------:R-:W-:Y:S02]  /*0820*/  LEA R17, R14, R5, 0x2 ;  /* 0x000000050e117211 */ /* 0x000fe400078e10ff */
[----:B------:R-:W-:Y:S02]  /*0830*/  FSEL R28, R27, RZ, !P2 ;  /* 0x000000ff1b1c7208 */ /* 0x000fe40005000000 */
[----:B------:R-:W-:Y:S01]  /*0840*/  FSEL R32, R31, RZ, !P5 ;  /* 0x000000ff1f207208 */ /* 0x000fe20006800000 */
[----:B------:R0:W-:Y:S01]  /*0850*/  STS [R17], R16 ;  /* 0x0000001011007388 */ /* 0x0001e20000000800 */
[----:B------:R-:W-:Y:S01]  /*0860*/  ISETP.NE.AND P2, PT, R12, RZ, PT ;  /* 0x000000ff0c00720c */ /* 0x000fe20003f45270 */
[----:B------:R-:W-:Y:S01]  /*0870*/  FADD.FTZ R13, R13, R28 ;  /* 0x0000001c0d0d7221 */ /* 0x000fe20000010000 */
[----:B------:R-:W-:Y:S01]  /*0880*/  IADD3 R14, R14, 0x4, RZ ;  /* 0x000000040e0e7810 */ /* 0x000fe20007ffe0ff */
[----:B------:R0:W-:Y:S02]  /*0890*/  STS [R17+0x4], R28 ;  /* 0x0000041c11007388 */ /* 0x0001e40000000800 */
[----:B------:R-:W-:-:S02]  /*08a0*/  FADD.FTZ R13, R13, R30 ;  /* 0x0000001e0d0d7221 */ /* 0x000fc40000010000 */
[----:B------:R0:W-:Y:S02]  /*08b0*/  STS [R17+0x8], R30 ;  /* 0x0000081e11007388 */ /* 0x0001e40000000800 */
[----:B------:R-:W-:Y:S02]  /*08c0*/  FADD.FTZ R13, R13, R32 ;  /* 0x000000200d0d7221 */ /* 0x000fe40000010000 */
[----:B------:R0:W-:Y:S02]  /*08d0*/  STS [R17+0xc], R32 ;  /* 0x00000c2011007388 */ /* 0x0001e40000000800 */
[----:B------:R-:W-:Y:S05]  /*08e0*/  @P2 BRA `(.L_x_1273) ;  /* 0xfffffcc000002947 */ /* 0x000fea000383ffff */
.L_x_1272:
[----:B------:R-:W-:Y:S05]  /*08f0*/  BSYNC B2 ;  /* 0x0000000000027941 */ /* 0x000fea0003800000 */
.L_x_1271:
[----:B------:R-:W-:Y:S05]  /*0900*/  @!P1 BRA `(.L_x_1270) ;  /* 0x0000010000009947 */ /* 0x000fea0003800000 */
.L_x_1274:
[----:B------:R-:W1:Y:S01]  /*0910*/  I2F R15, R14 ;  /* 0x0000000e000f7306 */ /* 0x000e620000201400 */
[----:B------:R-:W-:Y:S01]  /*0920*/  IADD3 R11, R11, -0x1, RZ ;  /* 0xffffffff0b0b7810 */ /* 0x000fe20007ffe0ff */
[----:B-1----:R-:W-:-:S04]  /*0930*/  FADD.FTZ R15, R26, R15 ;  /* 0x0000000f1a0f7221 */ /* 0x002fc80000010000 */
[----:B------:R-:W-:-:S04]  /*0940*/  FADD.FTZ R15, R15, 0.5 ;  /* 0x3f0000000f0f7421 */ /* 0x000fc80000010000 */
[----:B------:R-:W-:-:S05]  /*0950*/  FMUL.FTZ R15, R15, R10 ;  /* 0x0000000a0f0f7220 */ /* 0x000fca0000410000 */
[----:B------:R-:W-:-:S13]  /*0960*/  FSETP.GEU.FTZ.AND P1, PT, R15, RZ, PT ;  /* 0x000000ff0f00720b */ /* 0x000fda0003f3e000 */
[----:B------:R-:W-:-:S04]  /*0970*/  @!P1 FADD.FTZ R15, -R15, -RZ ;  /* 0x800000ff0f0f9221 */ /* 0x000fc80000010100 */
[C---:B------:R-:W-:Y:S01]  /*0980*/  FADD.FTZ R12, -R15.reuse, 1 ;  /* 0x3f8000000f0c7421 */ /* 0x040fe20000010100 */
[----:B------:R-:W-:Y:S01]  /*0990*/  FSETP.GEU.FTZ.AND P1, PT, R15, 1, PT ;  /* 0x3f8000000f00780b */ /* 0x000fe20003f3e000 */
[C---:B------:R-:W-:Y:S01]  /*09a0*/  IMAD R15, R14.reuse, 0x4, R5 ;  /* 0x000000040e0f7824 */ /* 0x040fe200078e0205 */
[----:B------:R-:W-:Y:S02]  /*09b0*/  IADD3 R14, R14, 0x1, RZ ;  /* 0x000000010e0e7810 */ /* 0x000fe40007ffe0ff */
[----:B------:R-:W-:Y:S02]  /*09c0*/  FSEL R12, R12, RZ, !P1 ;  /* 0x000000ff0c0c7208 */ /* 0x000fe40004800000 */
[----:B------:R-:W-:-:S03]  /*09d0*/  ISETP.NE.AND P1, PT, R11, RZ, PT ;  /* 0x000000ff0b00720c */ /* 0x000fc60003f25270 */
[----:B------:R1:W-:Y:S01]  /*09e0*/  STS [R15], R12 ;  /* 0x0000000c0f007388 */ /* 0x0003e20000000800 */
[----:B------:R-:W-:-:S09]  /*09f0*/  FADD.FTZ R13, R12, R13 ;  /* 0x0000000d0c0d7221 */ /* 0x000fd20000010000 */
[----:B-1----:R-:W-:Y:S05]  /*0a00*/  @P1 BRA `(.L_x_1274) ;  /* 0xffffff0000001947 */ /* 0x002fea000383ffff */
.L_x_1270:
[----:B------:R-:W-:Y:S05]  /*0a10*/  BSYNC B1 ;  /* 0x0000000000017941 */ /* 0x000fea0003800000 */
.L_x_1269:
        /* <DEDUP_REMOVED lines=11> */
[----:B0-----:R-:W-:Y:S02]  /*0ad0*/  IMAD.IADD R30, R6, 0x1, -R11 ;  /* 0x00000001061e7824 */ /* 0x001fe400078e0a0b */
[----:B------:R-:W-:-:S05]  /*0ae0*/  IMAD.MOV.U32 R10, RZ, RZ, RZ ;  /* 0x000000ffff0a7224 */ /* 0x000fca00078e00ff */
.L_x_1281:
[----:B------:R-:W-:Y:S01]  /*0af0*/  IADD3 R30, R30, -0x4, RZ ;  /* 0xfffffffc1e1e7810 */ /* 0x000fe20007ffe0ff */
[----:B------:R-:W-:Y:S03]  /*0b00*/  BSSY B3, `(.L_x_1279) ;  /* 0x0000011000037945 */ /* 0x000fe60003800000 */
[----:B------:R-:W-:Y:S01]  /*0b10*/  ISETP.NE.AND P1, PT, R30, RZ, PT ;  /* 0x000000ff1e00720c */ /* 0x000fe20003f25270 */
[----:B0-----:R-:W-:Y:S07]  /*0b20*/  @!P0 BRA `(.L_x_1280) ;  /* 0x000000e000008947 */ /* 0x001fee0003800000 */
[----:B------:R-:W-:Y:S01]  /*0b30*/  LEA R12, R10, R5, 0x2 ;  /* 0x000000050a0c7211 */ /* 0x000fe200078e10ff */
        /* <DEDUP_REMOVED lines=13> */
.L_x_1280:
[----:B------:R-:W-:Y:S05]  /*0c10*/  BSYNC B3 ;  /* 0x0000000000037941 */ /* 0x000fea0003800000 */
.L_x_1279:
[----:B------:R-:W-:Y:S01]  /*0c20*/  IADD3 R10, R10, 0x4, RZ ;  /* 0x000000040a0a7810 */ /* 0x000fe20007ffe0ff */
[----:B------:R-:W-:Y:S05]  /*0c30*/  @P1 BRA `(.L_x_1281) ;  /* 0xfffffeb000001947 */ /* 0x000fea000383ffff */
.L_x_1278:
[----:B------:R-:W-:Y:S05]  /*0c40*/  BSYNC B2 ;  /* 0x0000000000027941 */ /* 0x000fea0003800000 */
.L_x_1277:
[----:B------:R-:W-:-:S13]  /*0c50*/  ISETP.NE.AND P0, PT, R11, RZ, PT ;  /* 0x000000ff0b00720c */ /* 0x000fda0003f05270 */
[----:B------:R-:W-:Y:S05]  /*0c60*/  @!P0 BRA `(.L_x_1276) ;  /* 0x000000a000008947 */ /* 0x000fea0003800000 */
[----:B------:R-:W-:-:S13]  /*0c70*/  FSETP.NEU.FTZ.AND P1, PT, R13, RZ, PT ;  /* 0x000000ff0d00720b */ /* 0x000fda0003f3d000 */
[----:B------:R1:W2:Y:S02]  /*0c80*/  @P1 MUFU.RCP R14, R13 ;  /* 0x0000000d000e1308 */ /* 0x0002a40000001000 */
.L_x_1282:
[C---:B0-----:R-:W-:Y:S01]  /*0c90*/  @P1 IMAD R12, R10.reuse, 0x4, R5 ;  /* 0x000000040a0c1824 */ /* 0x041fe200078e0205 */
[----:B------:R-:W-:Y:S02]  /*0ca0*/  IADD3 R11, R11, -0x1, RZ ;  /* 0xffffffff0b0b7810 */ /* 0x000fe40007ffe0ff */
[----:B------:R-:W-:Y:S02]  /*0cb0*/  IADD3 R10, R10, 0x1, RZ ;  /* 0x000000010a0a7810 */ /* 0x000fe40007ffe0ff */
[----:B-1----:R-:W0:Y:S01]  /*0cc0*/  @P1 LDS R13, [R12] ;  /* 0x000000000c0d1984 */ /* 0x002e220000000800 */
[----:B------:R-:W-:Y:S01]  /*0cd0*/  ISETP.NE.AND P0, PT, R11, RZ, PT ;  /* 0x000000ff0b00720c */ /* 0x000fe20003f05270 */
[----:B0-2---:R-:W-:-:S05]  /*0ce0*/  @P1 FMUL.FTZ R13, R13, R14 ;  /* 0x0000000e0d0d1220 */ /* 0x005fca0000410000 */
[----:B------:R0:W-:Y:S07]  /*0cf0*/  @P1 STS [R12], R13 ;  /* 0x0000000d0c001388 */ /* 0x0001ee0000000800 */
[----:B------:R-:W-:Y:S05]  /*0d00*/  @P0 BRA `(.L_x_1282) ;  /* 0xffffff8000000947 */ /* 0x000fea000383ffff */
.L_x_1276:
[----:B------:R-:W-:Y:S05]  /*0d10*/  BSYNC B1 ;  /* 0x0000000000017941 */ /* 0x000fea0003800000 */
.L_x_1275:
        /* <DEDUP_REMOVED lines=8> */
.L_x_1285:
[C---:B------:R-:W-:Y:S02]  /*0da0*/  LEA R12, R10.reuse, R5, 0x2 ;  /* 0x000000050a0c7211 */ /* 0x040fe400078e10ff */
[----:B------:R-:W-:Y:S02]  /*0db0*/  IADD3 R11, R11, -0x1, RZ ;  /* 0xffffffff0b0b7810 */ /* 0x000fe40007ffe0ff */
[----:B------:R-:W-:Y:S01]  /*0dc0*/  IADD3 R10, R10, 0x1, RZ ;  /* 0x000000010a0a7810 */ /* 0x000fe20007ffe0ff */
[----:B------:R0:W-:Y:S01]  /*0dd0*/  STS [R12], RZ ;  /* 0x000000ff0c007388 */ /* 0x0001e20000000800 */
[----:B------:R-:W-:-:S13]  /*0de0*/  ISETP.NE.AND P0, PT, R11, RZ, PT ;  /* 0x000000ff0b00720c */ /* 0x000fda0003f05270 */
[----:B0-----:R-:W-:Y:S05]  /*0df0*/  @P0 BRA `(.L_x_1285) ;  /* 0xffffffa000000947 */ /* 0x001fea000383ffff */
.L_x_1284:
[----:B------:R-:W-:Y:S05]  /*0e00*/  BSYNC B1 ;  /* 0x0000000000017941 */ /* 0x000fea0003800000 */
.L_x_1283:
[----:B------:R-:W-:Y:S05]  /*0e10*/  @!P1 BRA `(.L_x_1266) ;  /* 0x0000009000009947 */ /* 0x000fea0003800000 */
.L_x_1286:
[C---:B0-----:R-:W-:Y:S01]  /*0e20*/  IMAD R11, R10.reuse, 0x4, R5 ;  /* 0x000000040a0b7824 */ /* 0x041fe200078e0205 */
[C---:B------:R-:W-:Y:S02]  /*0e30*/  IADD3 R12, R10.reuse, 0x3, RZ ;  /* 0x000000030a0c7810 */ /* 0x040fe40007ffe0ff */
[----:B------:R-:W-:Y:S02]  /*0e40*/  IADD3 R10, R10, 0x4, RZ ;  /* 0x000000040a0a7810 */ /* 0x000fe40007ffe0ff */
[----:B------:R0:W-:Y:S01]  /*0e50*/  STS [R11], RZ ;  /* 0x000000ff0b007388 */ /* 0x0001e20000000800 */
[----:B------:R-:W-:-:S03]  /*0e60*/  ISETP.GE.AND P0, PT, R12, R25, PT ;  /* 0x000000190c00720c */ /* 0x000fc60003f06270 */
[----:B------:R0:W-:Y:S04]  /*0e70*/  STS [R11+0x4], RZ ;  /* 0x000004ff0b007388 */ /* 0x0001e80000000800 */
[----:B------:R0:W-:Y:S04]  /*0e80*/  STS [R11+0x8], RZ ;  /* 0x000008ff0b007388 */ /* 0x0001e80000000800 */
[----:B------:R0:W-:Y:S02]  /*0e90*/  STS [R11+0xc], RZ ;  /* 0x00000cff0b007388 */ /* 0x0001e40000000800 */
[----:B------:R-:W-:Y:S05]  /*0ea0*/  @!P0 BRA `(.L_x_1286) ;  /* 0xffffff7000008947 */ /* 0x000fea000383ffff */
.L_x_1266:
[----:B------:R-:W-:Y:S05]  /*0eb0*/  BSYNC B0 ;  /* 0x0000000000007941 */ /* 0x000fea0003800000 */
.L_x_1265:
[----:B------:R-:W-:Y:S01]  /*0ec0*/  ISETP.NE.AND P0, PT, R23, RZ, PT ;  /* 0x000000ff1700720c */ /* 0x000fe20003f05270 */
[----:B------:R-:W-:-:S12]  /*0ed0*/  BSSY B0, `(.L_x_1287) ;  /* 0x00000ba000007945 */ /* 0x000fd80003800000 */
[----:B------:R-:W-:Y:S05]  /*0ee0*/  @P0 BRA `(.L_x_1288) ;  /* 0x00000b8000000947 */ /* 0x000fea0003800000 */
[----:B0-----:R-:W-:Y:S01]  /*0ef0*/  IMAD.MOV.U32 R12, RZ, RZ, 0x3f800000 ;  /* 0x3f800000ff0c7424 */ /* 0x001fe200078e00ff */
[----:B------:R-:W0:Y:S01]  /*0f00*/  I2F R11, R2 ;  /* 0x00000002000b7306 */ /* 0x000e220000201400 */
[----:B------:R-:W-:-:S03]  /*0f10*/  MOV R10, 0x3f800000 ;  /* 0x3f800000000a7802 */ /* 0x000fc60000000f00 */
        /* <DEDUP_REMOVED lines=18> */
.L_x_1290:
[----:B01----:R-:W0:Y:S01]  /*1040*/  F2F.F32.F64 R10, R14 ;  /* 0x0000000e000a7310 */ /* 0x003e220000301000 */
[----:B------:R-:W0:-:S14]  /*1050*/  DSETP.GEU.AND P0, PT, |R14|, c[0x2][0x0], PT ;  /* 0x008000000e00762a */ /* 0x000e1c0003f0e200 */
[----:B0-----:R-:W-:Y:S02]  /*1060*/  @!P0 FMUL R10, R10, 1.175494350822287508e-38 ;  /* 0x008000000a0a8820 */ /* 0x001fe40000400000 */
.L_x_1289:
        /* <DEDUP_REMOVED lines=11> */
[----:B------:R-:W-:-:S11]  /*1120*/  MOV R11, RZ ;  /* 0x000000ff000b7202 */ /* 0x000fd60000000f00 */
[----:B------:R-:W-:Y:S05]  /*1130*/  @!P2 BRA `(.L_x_1294) ;  /* 0x000003700000a947 */ /* 0x000fea0003800000 */
[----:B------:R-:W-:Y:S01]  /*1140*/  HFMA2.MMA R11, -RZ, RZ, 0, 0 ;  /* 0x00000000ff0b7435 */ /* 0x000fe200000001ff */
[----:B------:R-:W-:Y:S02]  /*1150*/  IMAD.IADD R13, R7, 0x1, -R12 ;  /* 0x00000001070d7824 */ /* 0x000fe400078e0a0c */
[----:B------:R-:W-:-:S07]  /*1160*/  IMAD.MOV.U32 R14, RZ, RZ, RZ ;  /* 0x000000ffff0e7224 */ /* 0x000fce00078e00ff */
.L_x_1295:
[C---:B------:R-:W-:Y:S01]  /*1170*/  IADD3 R23, R11.reuse, 0x2, RZ ;  /* 0x000000020b177810 */ /* 0x040fe20007ffe0ff */
[----:B0-----:R-:W0:Y:S01]  /*1180*/  I2F R15, R11 ;  /* 0x0000000b000f7306 */ /* 0x001e220000201400 */
[C---:B------:R-:W-:Y:S02]  /*1190*/  IADD3 R16, R11.reuse, 0x1, RZ ;  /* 0x000000010b107810 */ /* 0x040fe40007ffe0ff */
[----:B------:R-:W-:Y:S02]  /*11a0*/  IADD3 R26, R11, 0x3, RZ ;  /* 0x000000030b1a7810 */ /* 0x000fe40007ffe0ff */
[----:B------:R-:W-:-:S03]  /*11b0*/  IADD3 R13, R13, -0x4, RZ ;  /* 0xfffffffc0d0d7810 */ /* 0x000fc60007ffe0ff */
[----:B------:R1:W2:Y:S08]  /*11c0*/  I2F R17, R16 ;  /* 0x0000001000117306 */ /* 0x0002b00000201400 */
[----:B------:R-:W3:Y:S01]  /*11d0*/  I2F R23, R23 ;  /* 0x0000001700177306 */ /* 0x000ee20000201400 */
[----:B0-----:R-:W-:Y:S02]  /*11e0*/  FADD.FTZ R15, R24, R15 ;  /* 0x0000000f180f7221 */ /* 0x001fe40000010000 */
[C---:B-1----:R-:W-:Y:S01]  /*11f0*/  IMAD R16, R11.reuse, 0x4, R8 ;  /* 0x000000040b107824 */ /* 0x042fe200078e0208 */
[----:B------:R-:W-:Y:S01]  /*1200*/  IADD3 R11, R11, 0x4, RZ ;  /* 0x000000040b0b7810 */ /* 0x000fe20007ffe0ff */
[----:B------:R-:W-:-:S03]  /*1210*/  FADD.FTZ R15, R15, 0.5 ;  /* 0x3f0000000f0f7421 */ /* 0x000fc60000010000 */
[----:B------:R-:W0:Y:S01]  /*1220*/  I2F R27, R26 ;  /* 0x0000001a001b7306 */ /* 0x000e220000201400 */
[C---:B--2---:R-:W-:Y:S02]  /*1230*/  FADD.FTZ R17, R24.reuse, R17 ;  /* 0x0000001118117221 */ /* 0x044fe40000010000 */
[-C--:B------:R-:W-:Y:S02]  /*1240*/  FMUL.FTZ R15, R15, R10.reuse ;  /* 0x0000000a0f0f7220 */ /* 0x080fe40000410000 */
[----:B------:R-:W-:Y:S02]  /*1250*/  FADD.FTZ R17, R17, 0.5 ;  /* 0x3f00000011117421 */ /* 0x000fe40000010000 */
[----:B---3--:R-:W-:Y:S01]  /*1260*/  FADD.FTZ R25, R24, R23 ;  /* 0x0000001718197221 */ /* 0x008fe20000010000 */
        /* <DEDUP_REMOVED lines=18> */
[----:B------:R0:W-:Y:S01]  /*1390*/  STS [R16], R15 ;  /* 0x0000000f10007388 */ /* 0x0001e20000000800 */
[----:B------:R-:W-:Y:S02]  /*13a0*/  FADD.FTZ R14, R15, R14 ;  /* 0x0000000e0f0e7221 */ /* 0x000fe40000010000 */
[----:B------:R-:W-:Y:S01]  /*13b0*/  @!P3 FADD.FTZ R27, -R27, -RZ ;  /* 0x800000ff1b1bb221 */ /* 0x000fe20000010100 */
[C---:B------:R-:W-:Y:S01]  /*13c0*/  FSETP.GEU.FTZ.AND P3, PT, R25.reuse, 1, PT ;  /* 0x3f8000001900780b */ /* 0x040fe20003f7e000 */
[----:B------:R-:W-:Y:S01]  /*13d0*/  FADD.FTZ R25, -R25, 1 ;  /* 0x3f80000019197421 */ /* 0x000fe20000010100 */
[----:B------:R-:W-:-:S02]  /*13e0*/  FSEL R17, R17, RZ, !P2 ;  /* 0x000000ff11117208 */ /* 0x000fc40005000000 */
[C---:B------:R-:W-:Y:S01]  /*13f0*/  FSETP.GEU.FTZ.AND P5, PT, R27.reuse, 1, PT ;  /* 0x3f8000001b00780b */ /* 0x040fe20003fbe000 */
[----:B------:R-:W-:Y:S01]  /*1400*/  FADD.FTZ R27, -R27, 1 ;  /* 0x3f8000001b1b7421 */ /* 0x000fe20000010100 */
[----:B------:R-:W-:Y:S01]  /*1410*/  FSEL R25, R25, RZ, !P3 ;  /* 0x000000ff19197208 */ /* 0x000fe20005800000 */
[----:B------:R0:W-:Y:S01]  /*1420*/  STS [R16+0x4], R17 ;  /* 0x0000041110007388 */ /* 0x0001e20000000800 */
[----:B------:R-:W-:Y:S01]  /*1430*/  ISETP.NE.AND P2, PT, R13, RZ, PT ;  /* 0x000000ff0d00720c */ /* 0x000fe20003f45270 */
[----:B------:R-:W-:Y:S01]  /*1440*/  FADD.FTZ R14, R14, R17 ;  /* 0x000000110e0e7221 */ /* 0x000fe20000010000 */
[----:B------:R-:W-:Y:S01]  /*1450*/  FSEL R27, R27, RZ, !P5 ;  /* 0x000000ff1b1b7208 */ /* 0x000fe20006800000 */
[----:B------:R0:W-:Y:S02]  /*1460*/  STS [R16+0x8], R25 ;  /* 0x0000081910007388 */ /* 0x0001e40000000800 */
[----:B------:R-:W-:Y:S02]  /*1470*/  FADD.FTZ R14, R14, R25 ;  /* 0x000000190e0e7221 */ /* 0x000fe40000010000 */
[----:B------:R0:W-:Y:S02]  /*1480*/  STS [R16+0xc], R27 ;  /* 0x00000c1b10007388 */ /* 0x0001e40000000800 */
[----:B------:R-:W-:-:S04]  /*1490*/  FADD.FTZ R14, R14, R27 ;  /* 0x0000001b0e0e7221 */ /* 0x000fc80000010000 */
[----:B------:R-:W-:Y:S05]  /*14a0*/  @P2 BRA `(.L_x_1295) ;  /* 0xfffffcc000002947 */ /* 0x000fea000383ffff */
.L_x_1294:
[----:B------:R-:W-:Y:S05]  /*14b0*/  BSYNC B2 ;  /* 0x0000000000027941 */ /* 0x000fea0003800000 */
.L_x_1293:
[----:B------:R-:W-:Y:S05]  /*14c0*/  @!P1 BRA `(.L_x_1292) ;  /* 0x0000010000009947 */ /* 0x000fea0003800000 */
.L_x_1296:
[----:B------:R1:W2:Y:S01]  /*14d0*/  I2F R13, R11 ;  /* 0x0000000b000d7306 */ /* 0x0002a20000201400 */
[C---:B0-----:R-:W-:Y:S01]  /*14e0*/  IMAD R16, R11.reuse, 0x4, R8 ;  /* 0x000000040b107824 */ /* 0x041fe200078e0208 */
[----:B------:R-:W-:Y:S02]  /*14f0*/  IADD3 R12, R12, -0x1, RZ ;  /* 0xffffffff0c0c7810 */ /* 0x000fe40007ffe0ff */
        /* <DEDUP_REMOVED lines=9> */
[----:B------:R-:W-:-:S03]  /*1590*/  ISETP.NE.AND P1, PT, R12, RZ, PT ;  /* 0x000000ff0c00720c */ /* 0x000fc60003f25270 */
[----:B------:R0:W-:Y:S01]  /*15a0*/  STS [R16], R15 ;  /* 0x0000000f10007388 */ /* 0x0001e20000000800 */
[----:B------:R-:W-:-:S09]  /*15b0*/  FADD.FTZ R14, R15, R14 ;  /* 0x0000000e0f0e7221 */ /* 0x000fd20000010000 */
[----:B0-----:R-:W-:Y:S05]  /*15c0*/  @P1 BRA `(.L_x_1296) ;  /* 0xffffff0000001947 */ /* 0x001fea000383ffff */
.L_x_1292:
[----:B------:R-:W-:Y:S05]  /*15d0*/  BSYNC B1 ;  /* 0x0000000000017941 */ /* 0x000fea0003800000 */
.L_x_1291:
        /* <DEDUP_REMOVED lines=13> */
.L_x_1303:
        /* <DEDUP_REMOVED lines=18> */
.L_x_1302:
[----:B------:R-:W-:Y:S05]  /*17d0*/  BSYNC B3 ;  /* 0x0000000000037941 */ /* 0x000fea0003800000 */
.L_x_1301:
[----:B------:R-:W-:Y:S01]  /*17e0*/  IADD3 R11, R11, 0x4, RZ ;  /* 0x000000040b0b7810 */ /* 0x000fe20007ffe0ff */
[----:B------:R-:W-:Y:S05]  /*17f0*/  @P1 BRA `(.L_x_1303) ;  /* 0xfffffeb000001947 */ /* 0x000fea000383ffff */
.L_x_1300:
[----:B------:R-:W-:Y:S05]  /*1800*/  BSYNC B2 ;  /* 0x0000000000027941 */ /* 0x000fea0003800000 */
.L_x_1299:
[----:B------:R-:W-:-:S13]  /*1810*/  ISETP.NE.AND P0, PT, R10, RZ, PT ;  /* 0x000000ff0a00720c */ /* 0x000fda0003f05270 */
[----:B------:R-:W-:Y:S05]  /*1820*/  @!P0 BRA `(.L_x_1298) ;  /* 0x000000a000008947 */ /* 0x000fea0003800000 */
[----:B------:R-:W-:-:S13]  /*1830*/  FSETP.NEU.FTZ.AND P1, PT, R14, RZ, PT ;  /* 0x000000ff0e00720b */ /* 0x000fda0003f3d000 */
[----:B------:R-:W1:Y:S02]  /*1840*/  @P1 MUFU.RCP R14, R14 ;  /* 0x0000000e000e1308 */ /* 0x000e640000001000 */
.L_x_1304:
[C---:B0-----:R-:W-:Y:S01]  /*1850*/  @P1 IMAD R12, R11.reuse, 0x4, R8 ;  /* 0x000000040b0c1824 */ /* 0x041fe200078e0208 */
[----:B------:R-:W-:Y:S02]  /*1860*/  IADD3 R10, R10, -0x1, RZ ;  /* 0xffffffff0a0a7810 */ /* 0x000fe40007ffe0ff */
[----:B------:R-:W-:Y:S02]  /*1870*/  IADD3 R11, R11, 0x1, RZ ;  /* 0x000000010b0b7810 */ /* 0x000fe40007ffe0ff */
[----:B------:R-:W0:Y:S01]  /*1880*/  @P1 LDS R13, [R12] ;  /* 0x000000000c0d1984 */ /* 0x000e220000000800 */
[----:B------:R-:W-:Y:S01]  /*1890*/  ISETP.NE.AND P0, PT, R10, RZ, PT ;  /* 0x000000ff0a00720c */ /* 0x000fe20003f05270 */
[----:B01----:R-:W-:-:S05]  /*18a0*/  @P1 FMUL.FTZ R13, R13, R14 ;  /* 0x0000000e0d0d1220 */ /* 0x003fca0000410000 */
[----:B------:R0:W-:Y:S07]  /*18b0*/  @P1 STS [R12], R13 ;  /* 0x0000000d0c001388 */ /* 0x0001ee0000000800 */
[----:B------:R-:W-:Y:S05]  /*18c0*/  @P0 BRA `(.L_x_1304) ;  /* 0xffffff8000000947 */ /* 0x000fea000383ffff */
.L_x_1298:
[----:B------:R-:W-:Y:S05]  /*18d0*/  BSYNC B1 ;  /* 0x0000000000017941 */ /* 0x000fea0003800000 */
.L_x_1297:
[----:B------:R-:W-:-:S13]  /*18e0*/  ISETP.GE.AND P0, PT, R18, R11, PT ;  /* 0x0000000b1200720c */ /* 0x000fda0003f06270 */
[----:B------:R-:W-:Y:S05]  /*18f0*/  @!P0 BRA `(.L_x_1288) ;  /* 0x0000017000008947 */ /* 0x000fea0003800000 */
[----:B------:R-:W-:Y:S01]  /*1900*/  IADD3 R10, -R11, 0x1, R18 ;  /* 0x000000010b0a7810 */ /* 0x000fe20007ffe112 */
[----:B------:R-:W-:Y:S01]  /*1910*/  BSSY B1, `(.L_x_1305) ;  /* 0x000000b000017945 */ /* 0x000fe20003800000 */
[----:B0-----:R-:W-:Y:S02]  /*1920*/  IADD3 R12, R18, -R11, RZ ;  /* 0x8000000b120c7210 */ /* 0x001fe40007ffe0ff */
[----:B------:R-:W-:Y:S02]  /*1930*/  LOP3.LUT P0, R10, R10, 0x3, RZ, 0xc0, !PT ;  /* 0x000000030a0a7812 */ /* 0x000fe4000780c0ff */
[----:B------:R-:W-:-:S11]  /*1940*/  ISETP.GE.U32.AND P1, PT, R12, 0x3, PT ;  /* 0x000000030c00780c */ /* 0x000fd60003f26070 */
[----:B------:R-:W-:Y:S05]  /*1950*/  @!P0 BRA `(.L_x_1306) ;  /* 0x0000006000008947 */ /* 0x000fea0003800000 */
.L_x_1307:
[C---:B------:R-:W-:Y:S01]  /*1960*/  IMAD R12, R11.reuse, 0x4, R8 ;  /* 0x000000040b0c7824 */ /* 0x040fe200078e0208 */
[----:B------:R-:W-:Y:S02]  /*1970*/  IADD3 R10, R10, -0x1, RZ ;  /* 0xffffffff0a0a7810 */ /* 0x000fe40007ffe0ff */
[----:B------:R-:W-:Y:S02]  /*1980*/  IADD3 R11, R11, 0x1, RZ ;  /* 0x000000010b0b7810 */ /* 0x000fe40007ffe0ff */
[----:B------:R0:W-:Y:S01]  /*1990*/  STS [R12], RZ ;  /* 0x000000ff0c007388 */ /* 0x0001e20000000800 */
[----:B------:R-:W-:-:S13]  /*19a0*/  ISETP.NE.AND P0, PT, R10, RZ, PT ;  /* 0x000000ff0a00720c */ /* 0x000fda0003f05270 */
[----:B0-----:R-:W-:Y:S05]  /*19b0*/  @P0 BRA `(.L_x_1307) ;  /* 0xffffffa000000947 */ /* 0x001fea000383ffff */
.L_x_1306:
[----:B------:R-:W-:Y:S05]  /*19c0*/  BSYNC B1 ;  /* 0x0000000000017941 */ /* 0x000fea0003800000 */
.L_x_1305:
[----:B------:R-:W-:Y:S05]  /*19d0*/  @!P1 BRA `(.L_x_1288) ;  /* 0x0000009000009947 */ /* 0x000fea0003800000 */
.L_x_1308:
        /* <DEDUP_REMOVED lines=9> */
.L_x_1288:
[----:B------:R-:W-:Y:S05]  /*1a70*/  BSYNC B0 ;  /* 0x0000000000007941 */ /* 0x000fea0003800000 */
.L_x_1287:
        /* <DEDUP_REMOVED lines=8> */
[----:B------:R-:W-:Y:S01]  /*1b00*/  ULDC.64 UR6, c[0x0][0x118] ;  /* 0x0000460000067ab9 */ /* 0x000fe20000000a00 */
[----:B------:R-:W-:Y:S02]  /*1b10*/  LOP3.LUT R19, RZ, R19, RZ, 0x33, !PT ;  /* 0x00000013ff137212 */ /* 0x000fe400078e33ff */
[----:B------:R-:W-:Y:S01]  /*1b20*/  LOP3.LUT R17, RZ, R21, RZ, 0x33, !PT ;  /* 0x00000015ff117212 */ /* 0x000fe200078e33ff */
[----:B------:R-:W-:Y:S01]  /*1b30*/  IMAD R10, R10, c[0x0][0x1e8], RZ ;  /* 0x00007a000a0a7a24 */ /* 0x000fe200078e02ff */
[----:B------:R-:W-:Y:S02]  /*1b40*/  SHF.R.S32.HI R13, RZ, 0x1f, R20 ;  /* 0x0000001fff0d7819 */ /* 0x000fe40000011414 */
[----:B------:R-:W-:Y:S01]  /*1b50*/  IADD3 R14, -R17, -0x3, -R2 ;  /* 0xfffffffd110e7810 */ /* 0x000fe20007ffe902 */
[----:B------:R-:W-:Y:S01]  /*1b60*/  IMAD R15, R9, c[0x0][0x1ec], R10 ;  /* 0x00007b00090f7a24 */ /* 0x000fe200078e020a */
[----:B------:R-:W-:Y:S01]  /*1b70*/  IADD3 R17, -R17, -0x2, -R2 ;  /* 0xfffffffe11117810 */ /* 0x000fe20007ffe902 */
[----:B------:R-:W-:Y:S01]  /*1b80*/  IMAD.WIDE.U32 R10, R9, c[0x0][0x1e8], RZ ;  /* 0x00007a00090a7a25 */ /* 0x000fe200078e00ff */
[----:B------:R-:W-:-:S02]  /*1b90*/  IADD3 R9, -R19, -0x3, -R22 ;  /* 0xfffffffd13097810 */ /* 0x000fc40007ffe916 */
[----:B------:R-:W-:Y:S02]  /*1ba0*/  ISETP.GE.U32.AND P2, PT, R14, 0x3, PT ;  /* 0x000000030e00780c */ /* 0x000fe40003f46070 */
[----:B------:R-:W-:Y:S02]  /*1bb0*/  ISETP.GE.U32.AND P1, PT, R9, 0x3, PT ;  /* 0x000000030900780c */ /* 0x000fe40003f26070 */
[--C-:B------:R-:W-:Y:S02]  /*1bc0*/  SHF.R.S32.HI R9, RZ, 0x1f, R22.reuse ;  /* 0x0000001fff097819 */ /* 0x100fe40000011416 */
[----:B------:R-:W-:Y:S01]  /*1bd0*/  IADD3 R11, R11, R15, RZ ;  /* 0x0000000f0b0b7210 */ /* 0x000fe20007ffe0ff */
[----:B------:R-:W-:Y:S01]  /*1be0*/  IMAD R15, R13, c[0x0][0x1f0], RZ ;  /* 0x00007c000d0f7a24 */ /* 0x000fe200078e02ff */
[----:B------:R-:W-:Y:S01]  /*1bf0*/  IADD3 R14, -R19, -0x2, -R22 ;  /* 0xfffffffe130e7810 */ /* 0x000fe20007ffe916 */
[----:B------:R-:W-:Y:S02]  /*1c00*/  IMAD R13, R9, c[0x0][0x1a8], RZ ;  /* 0x00006a00090d7a24 */ /* 0x000fe400078e02ff */
[----:B------:R-:W-:Y:S01]  /*1c10*/  IMAD R29, R20, c[0x0][0x1f4], R15 ;  /* 0x00007d00141d7a24 */ /* 0x000fe200078e020f */
[----:B------:R-:W-:Y:S01]  /*1c20*/  LOP3.LUT R9, R14, 0x3, RZ, 0xc0, !PT ;  /* 0x000000030e097812 */ /* 0x000fe200078ec0ff */
[----:B------:R-:W-:Y:S01]  /*1c30*/  IMAD.WIDE.U32 R20, R20, c[0x0][0x1f0], R10 ;  /* 0x00007c0014147a25 */ /* 0x000fe200078e000a */
[----:B------:R-:W-:-:S02]  /*1c40*/  IADD3 R14, R5, 0x8, RZ ;  /* 0x00000008050e7810 */ /* 0x000fc40007ffe0ff */
[----:B------:R-:W-:Y:S01]  /*1c50*/  IADD3 R10, R9, R19, R22 ;  /* 0x00000013090a7210 */ /* 0x000fe20007ffe016 */
[----:B------:R-:W-:Y:S01]  /*1c60*/  IMAD.MOV.U32 R11, RZ, RZ, R12 ;  /* 0x000000ffff0b7224 */ /* 0x000fe200078e000c */
[----:B------:R-:W-:Y:S01]  /*1c70*/  LOP3.LUT R12, R17, 0x3, RZ, 0xc0, !PT ;  /* 0x00000003110c7812 */ /* 0x000fe200078ec0ff */
[C---:B------:R-:W-:Y:S01]  /*1c80*/  IMAD R15, R22.reuse, c[0x0][0x1ac], R13 ;  /* 0x00006b00160f7a24 */ /* 0x040fe200078e020d */
[----:B------:R-:W-:Y:S01]  /*1c90*/  IADD3 R29, R21, R29, RZ ;  /* 0x0000001d151d7210 */ /* 0x000fe20007ffe0ff */
[----:B------:R-:W-:-:S04]  /*1ca0*/  IMAD.WIDE.U32 R22, R22, c[0x0][0x1a8], RZ ;  /* 0x00006a0016167a25 */ /* 0x000fc800078e00ff */
[----:B------:R-:W-:Y:S01]  /*1cb0*/  IMAD.IADD R16, R17, 0x1, -R12 ;  /* 0x0000000111107824 */ /* 0x000fe200078e0a0c */
[----:B------:R-:W-:Y:S01]  /*1cc0*/  IADD3 R15, R23, R15, RZ ;  /* 0x0000000f170f7210 */ /* 0x000fe20007ffe0ff */
[----:B------:R-:W-:Y:S02]  /*1cd0*/  IMAD.SHL.U32 R13, R4, 0x4, RZ ;  /* 0x00000004040d7824 */ /* 0x000fe400078e00ff */
[----:B------:R-:W-:Y:S02]  /*1ce0*/  IMAD.MOV R17, RZ, RZ, -R10 ;  /* 0x000000ffff117224 */ /* 0x000fe400078e0a0a */
.L_x_1335:
[----:B------:R-:W-:Y:S01]  /*1cf0*/  IABS R26, c[0x0][0x178] ;  /* 0x00005e00001a7a13 */ /* 0x000fe20000000000 */
[----:B------:R-:W-:Y:S01]  /*1d00*/  BSSY B3, `(.L_x_1309) ;  /* 0x00000d5000037945 */ /* 0x000fe20003800000 */
[----:B0-----:R-:W-:Y:S02]  /*1d10*/  IABS R27, R11 ;  /* 0x0000000b001b7213 */ /* 0x001fe40000000000 */
        /* <DEDUP_REMOVED lines=39> */
.L_x_1322:
[----:B------:R-:W-:Y:S01]  /*1f90*/  IMAD.IADD R35, R2, 0x1, R30 ;  /* 0x0000000102237824 */ /* 0x000fe200078e021e */
[----:B------:R-:W-:Y:S01]  /*1fa0*/  MOV R19, R33 ;  /* 0x0000002100137202 */ /* 0x000fe20000000f00 */
[----:B------:R-:W0:Y:S03]  /*1fb0*/  LDS R36, [R0.X4] ;  /* 0x0000000000247984 */ /* 0x000e260000004800 */
[----:B------:R-:W-:-:S05]  /*1fc0*/  SHF.R.S32.HI R18, RZ, 0x1f, R35 ;  /* 0x0000001fff127819 */ /* 0x000fca0000011423 */
[----:B------:R-:W-:Y:S02]  /*1fd0*/  IMAD R32, R18, c[0x0][0x1a0], RZ ;  /* 0x0000680012207a24 */ /* 0x000fe400078e02ff */
[----:B------:R-:W-:-:S04]  /*1fe0*/  IMAD.MOV.U32 R18, RZ, RZ, R24 ;  /* 0x000000ffff127224 */ /* 0x000fc800078e0018 */
[----:B------:R-:W-:-:S04]  /*1ff0*/  IMAD.WIDE.U32 R26, R35, c[0x0][0x1a0], R18 ;  /* 0x00006800231a7a25 */ /* 0x000fc800078e0012 */
[----:B------:R-:W-:Y:S01]  /*2000*/  IMAD R19, R35, c[0x0][0x1a4], R32 ;  /* 0x0000690023137a24 */ /* 0x000fe200078e0220 */
[----:B------:R-:W-:-:S03]  /*2010*/  LEA R18, P0, R26, c[0x0][0x168], 0x2 ;  /* 0x00005a001a127a11 */ /* 0x000fc600078010ff */
[----:B------:R-:W-:-:S05]  /*2020*/  IMAD.IADD R19, R27, 0x1, R19 ;  /* 0x000000011b137824 */ /* 0x000fca00078e0213 */
[----:B------:R-:W-:-:S05]  /*2030*/  LEA.HI.X R19, R26, c[0x0][0x16c], R19, 0x2, P0 ;  /* 0x00005b001a137a11 */ /* 0x000fca00000f1413 */
[----:B------:R-:W0:Y:S01]  /*2040*/  LDG.E R27, [R18.64] ;  /* 0x00000006121b7981 */ /* 0x000e22000c1e1900 */
[----:B------:R-:W-:Y:S01]  /*2050*/  ISETP.GE.AND P0, PT, R6, 0x2, PT ;  /* 0x000000020600780c */ /* 0x000fe20003f06270 */
[----:B------:R-:W-:Y:S01]  /*2060*/  BSSY B2, `(.L_x_1311) ;  /* 0x0000099000027945 */ /* 0x000fe20003800000 */
[----:B0-----:R-:W-:-:S11]  /*2070*/  FMUL.FTZ R36, R36, R27 ;  /* 0x0000001b24247220 */ /* 0x001fd60000410000 */
[----:B------:R-:W-:Y:S05]  /*2080*/  @!P0 BRA `(.L_x_1312) ;  /* 0x0000096000008947 */ /* 0x000fea0003800000 */
[----:B------:R-:W-:Y:S01]  /*2090*/  BSSY B1, `(.L_x_1313) ;  /* 0x0000085000017945 */ /* 0x000fe20003800000 */
[----:B------:R-:W-:Y:S01]  /*20a0*/  IMAD.MOV.U32 R32, RZ, RZ, 0x1 ;  /* 0x00000001ff207424 */ /* 0x000fe200078e00ff */
[----:B------:R-:W-:Y:S05]  /*20b0*/  @!P1 BRA `(.L_x_1314) ;  /* 0x0000082000009947 */ /* 0x000fea0003800000 */
[----:B------:R-:W-:Y:S01]  /*20c0*/  IADD3 R27, -R10, RZ, RZ ;  /* 0x000000ff0a1b7210 */ /* 0x000fe20007ffe1ff */
[----:B------:R-:W-:Y:S01]  /*20d0*/  BSSY B0, `(.L_x_1315) ;  /* 0x000006c000007945 */ /* 0x000fe20003800000 */
[----:B------:R-:W-:Y:S01]  /*20e0*/  IADD3 R26, P3, R18, 0x10, RZ ;  /* 0x00000010121a7810 */ /* 0x000fe20007f7e0ff */
[----:B------:R-:W-:Y:S01]  /*20f0*/  IMAD.MOV.U32 R32, RZ, RZ, 0x1 ;  /* 0x00000001ff207424 */ /* 0x000fe200078e00ff */
[----:B------:R-:W-:Y:S01]  /*2100*/  ISETP.GT.AND P0, PT, R27, 0x2, PT ;  /* 0x000000021b00780c */ /* 0x000fe20003f04270 */
[----:B------:R-:W-:Y:S01]  /*2110*/  IMAD.MOV.U32 R35, RZ, RZ, R17 ;  /* 0x000000ffff237224 */ /* 0x000fe200078e0011 */
[----:B------:R-:W-:Y:S01]  /*2120*/  MOV R34, R14 ;  /* 0x0000000e00227202 */ /* 0x000fe20000000f00 */
[----:B------:R-:W-:-:S10]  /*2130*/  IMAD.X R27, RZ, RZ, R19, P3 ;  /* 0x000000ffff1b7224 */ /* 0x000fd400018e0613 */
[----:B------:R-:W-:Y:S05]  /*2140*/  @!P0 BRA `(.L_x_1316) ;  /* 0x0000064000008947 */ /* 0x000fea0003800000 */
[----:B------:R-:W-:Y:S01]  /*2150*/  IADD3 R37, R35, -0x2, RZ ;  /* 0xfffffffe23257810 */ /* 0x000fe20007ffe0ff */
[----:B------:R-:W-:Y:S01]  /*2160*/  BSSY B4, `(.L_x_1317) ;  /* 0x000003c000047945 */ /* 0x000fe20003800000 */
[----:B------:R-:W-:Y:S02]  /*2170*/  PLOP3.LUT P0, PT, PT, PT, PT, 0x80, 0x0 ;  /* 0x000000000000781c */ /* 0x000fe40003f0f070 */
[----:B------:R-:W-:-:S13]  /*2180*/  ISETP.GT.AND P3, PT, R37, 0xc, PT ;  /* 0x0000000c2500780c */ /* 0x000fda0003f64270 */
[----:B------:R-:W-:Y:S05]  /*2190*/  @!P3 BRA `(.L_x_1318) ;  /* 0x000003800000b947 */ /* 0x000fea0003800000 */
[----:B------:R-:W-:Y:S02]  /*21a0*/  PLOP3.LUT P0, PT, PT, PT, PT, 0x8, 0x0 ;  /* 0x000000000000781c */ /* 0x000fe40003f0e170 */
.L_x_1319:
        /* <DEDUP_REMOVED lines=42> */
[----:B0-----:R-:W-:-:S05]  /*2450*/  IADD3 R26, P4, R26, 0x40, RZ ;  /* 0x000000401a1a7810 */ /* 0x001fca0007f9e0ff */
[----:B------:R-:W-:Y:S02]  /*2460*/  IMAD.X R27, RZ, RZ, R27, P4 ;  /* 0x000000ffff1b7224 */ /* 0x000fe400020e061b */
        /* <DEDUP_REMOVED lines=11> */
.L_x_1318:
[----:B------:R-:W-:Y:S05]  /*2520*/  BSYNC B4 ;  /* 0x0000000000047941 */ /* 0x000fea0003800000 */
.L_x_1317:
        /* <DEDUP_REMOVED lines=22> */
[----:B0-----:R-:W-:-:S04]  /*2690*/  IADD3 R26, P3, R26, 0x20, RZ ;  /* 0x000000201a1a7810 */ /* 0x001fc80007f7e0ff */
[----:B------:R-:W-:Y:S01]  /*26a0*/  IADD3.X R27, RZ, R27, RZ, P3, !PT ;  /* 0x0000001bff1b7210 */ /* 0x000fe20001ffe4ff */
        /* <DEDUP_REMOVED lines=10> */
.L_x_1321:
[----:B------:R-:W-:Y:S05]  /*2750*/  BSYNC B4 ;  /* 0x0000000000047941 */ /* 0x000fea0003800000 */
.L_x_1320:
[----:B------:R-:W-:-:S13]  /*2760*/  ISETP.NE.OR P0, PT, R35, 0x2, P0 ;  /* 0x000000022300780c */ /* 0x000fda0000705670 */
[----:B------:R-:W-:Y:S01]  /*2770*/  @!P0 BREAK B0 ;  /* 0x0000000000008942 */ /* 0x000fe20003800000 */
[----:B------:R-:W-:Y:S05]  /*2780*/  @!P0 BRA `(.L_x_1314) ;  /* 0x0000015000008947 */ /* 0x000fea0003800000 */
.L_x_1316:
[----:B------:R-:W-:Y:S05]  /*2790*/  BSYNC B0 ;  /* 0x0000000000007941 */ /* 0x000fea0003800000 */
.L_x_1315:
        /* <DEDUP_REMOVED lines=16> */
[----:B-----5:R-:W-:Y:S02]  /*28a0*/  FFMA.FTZ R36, R37, R36, R38 ;  /* 0x0000002425247223 */ /* 0x020fe40000010026 */
[----:B------:R-:W-:Y:S02]  /*28b0*/  IMAD.X R27, RZ, RZ, R27, P3 ;  /* 0x000000ffff1b7224 */ /* 0x000fe400018e061b */
[----:B------:R-:W-:Y:S01]  /*28c0*/  IMAD.MOV.U32 R26, RZ, RZ, R39 ;  /* 0x000000ffff1a7224 */ /* 0x000fe200078e0027 */
[----:B------:R-:W-:Y:S05]  /*28d0*/  @P0 BRA `(.L_x_1315) ;  /* 0xfffffec000000947 */ /* 0x000fea000383ffff */
.L_x_1314:
[----:B------:R-:W-:Y:S05]  /*28e0*/  BSYNC B1 ;  /* 0x0000000000017941 */ /* 0x000fea0003800000 */
.L_x_1313:
[----:B------:R-:W-:-:S13]  /*28f0*/  ISETP.NE.AND P0, PT, R9, RZ, PT ;  /* 0x000000ff0900720c */ /* 0x000fda0003f05270 */
[----:B------:R-:W-:Y:S05]  /*2900*/  @!P0 BRA `(.L_x_1312) ;  /* 0x000000e000008947 */ /* 0x000fea0003800000 */
[----:B------:R-:W-:-:S05]  /*2910*/  IMAD.WIDE R18, R32, 0x4, R18 ;  /* 0x0000000420127825 */ /* 0x000fca00078e0212 */
[----:B------:R-:W2:Y:S01]  /*2920*/  LDG.E R27, [R18.64] ;  /* 0x00000006121b7981 */ /* 0x000ea2000c1e1900 */
[----:B------:R-:W-:Y:S02]  /*2930*/  LEA R34, R32, R5, 0x2 ;  /* 0x0000000520227211 */ /* 0x000fe400078e10ff */
[----:B------:R-:W-:-:S03]  /*2940*/  ISETP.NE.AND P0, PT, R9, 0x1, PT ;  /* 0x000000010900780c */ /* 0x000fc60003f05270 */
[----:B------:R-:W2:Y:S02]  /*2950*/  LDS R26, [R34] ;  /* 0x00000000221a7984 */ /* 0x000ea40000000800 */
[----:B--2---:R-:W-:-:S08]  /*2960*/  FFMA.FTZ R36, R27, R26, R36 ;  /* 0x0000001a1b247223 */ /* 0x004fd00000010024 */
        /* <DEDUP_REMOVED lines=8> */
.L_x_1312:
[----:B------:R-:W-:Y:S05]  /*29f0*/  BSYNC B2 ;  /* 0x0000000000027941 */ /* 0x000fea0003800000 */
.L_x_1311:
[C---:B------:R-:W-:Y:S01]  /*2a00*/  IMAD R19, R30.reuse, 0x4, R13 ;  /* 0x000000041e137824 */ /* 0x040fe200078e020d */
[----:B------:R-:W-:-:S04]  /*2a10*/  IADD3 R30, R30, 0x1, RZ ;  /* 0x000000011e1e7810 */ /* 0x000fc80007ffe0ff */
[----:B------:R0:W-:Y:S01]  /*2a20*/  STS [R19], R36 ;  /* 0x0000002413007388 */ /* 0x0001e20000000800 */
[----:B------:R-:W-:-:S13]  /*2a30*/  ISETP.GE.AND P0, PT, R30, R7, PT ;  /* 0x000000071e00720c */ /* 0x000fda0003f06270 */
[----:B0-----:R-:W-:Y:S05]  /*2a40*/  @!P0 BRA `(.L_x_1322) ;  /* 0xfffff54000008947 */ /* 0x001fea000383ffff */
.L_x_1310:
[----:B------:R-:W-:Y:S05]  /*2a50*/  BSYNC B3 ;  /* 0x0000000000037941 */ /* 0x000fea0003800000 */
.L_x_1309:
        /* <DEDUP_REMOVED lines=8> */
[----:B------:R-:W-:Y:S01]  /*2ae0*/  IMAD.MOV.U32 R19, RZ, RZ, 0x1 ;  /* 0x00000001ff137424 */ /* 0x000fe200078e00ff */
[----:B------:R-:W-:Y:S05]  /*2af0*/  @!P2 BRA `(.L_x_1326) ;  /* 0x000007800000a947 */ /* 0x000fea0003800000 */
[----:B------:R-:W-:Y:S01]  /*2b00*/  ISETP.GT.AND P0, PT, R16, RZ, PT ;  /* 0x000000ff1000720c */ /* 0x000fe20003f04270 */
[----:B------:R-:W-:Y:S01]  /*2b10*/  BSSY B2, `(.L_x_1327) ;  /* 0x0000064000027945 */ /* 0x000fe20003800000 */
[----:B------:R-:W-:Y:S01]  /*2b20*/  HFMA2.MMA R19, -RZ, RZ, 0, 5.9604644775390625e-08 ;  /* 0x00000001ff137435 */ /* 0x000fe200000001ff */
[----:B------:R-:W-:-:S10]  /*2b30*/  IMAD.MOV.U32 R18, RZ, RZ, R16 ;  /* 0x000000ffff127224 */ /* 0x000fd400078e0010 */
[----:B------:R-:W-:Y:S05]  /*2b40*/  @!P0 BRA `(.L_x_1328) ;  /* 0x0000060000008947 */ /* 0x000fea0003800000 */
[----:B------:R-:W-:Y:S01]  /*2b50*/  ISETP.GT.AND P3, PT, R18, 0xc, PT ;  /* 0x0000000c1200780c */ /* 0x000fe20003f64270 */
[----:B------:R-:W-:Y:S01]  /*2b60*/  BSSY B3, `(.L_x_1329) ;  /* 0x000003a000037945 */ /* 0x000fe20003800000 */
[----:B------:R-:W-:-:S11]  /*2b70*/  PLOP3.LUT P0, PT, PT, PT, PT, 0x80, 0x0 ;  /* 0x000000000000781c */ /* 0x000fd60003f0f070 */
[----:B------:R-:W-:Y:S05]  /*2b80*/  @!P3 BRA `(.L_x_1330) ;  /* 0x000003700000b947 */ /* 0x000fea0003800000 */
[----:B------:R-:W-:Y:S02]  /*2b90*/  PLOP3.LUT P0, PT, PT, PT, PT, 0x8, 0x0 ;  /* 0x000000000000781c */ /* 0x000fe40003f0e170 */
.L_x_1331:
[C---:B------:R-:W-:Y:S01]  /*2ba0*/  IMAD R25, R19.reuse, 0x4, R13 ;  /* 0x0000000413197824 */ /* 0x040fe200078e020d */
[C---:B------:R-:W-:Y:S02]  /*2bb0*/  LEA R24, R19.reuse, R8, 0x2 ;  /* 0x0000000813187211 */ /* 0x040fe400078e10ff */
[----:B------:R-:W-:Y:S02]  /*2bc0*/  IADD3 R18, R18, -0x10, RZ ;  /* 0xfffffff012127810 */ /* 0x000fe40007ffe0ff */
[----:B------:R-:W-:Y:S01]  /*2bd0*/  LDS R26, [R25] ;  /* 0x00000000191a7984 */ /* 0x000fe20000000800 */
[----:B------:R-:W-:Y:S02]  /*2be0*/  IADD3 R19, R19, 0x10, RZ ;  /* 0x0000001013137810 */ /* 0x000fe40007ffe0ff */
[----:B------:R-:W-:Y:S01]  /*2bf0*/  ISETP.GT.AND P3, PT, R18, 0xc, PT ;  /* 0x0000000c1200780c */ /* 0x000fe20003f64270 */
        /* <DEDUP_REMOVED lines=48> */
.L_x_1330:
[----:B------:R-:W-:Y:S05]  /*2f00*/  BSYNC B3 ;  /* 0x0000000000037941 */ /* 0x000fea0003800000 */
.L_x_1329:
[----:B------:R-:W-:Y:S01]  /*2f10*/  ISETP.GT.AND P3, PT, R18, 0x4, PT ;  /* 0x000000041200780c */ /* 0x000fe20003f64270 */
[----:B------:R-:W-:-:S12]  /*2f20*/  BSSY B3, `(.L_x_1332) ;  /* 0x000001f000037945 */ /* 0x000fd80003800000 */
[----:B------:R-:W-:Y:S05]  /*2f30*/  @!P3 BRA `(.L_x_1333) ;  /* 0x000001d00000b947 */ /* 0x000fea0003800000 */
[C---:B------:R-:W-:Y:S01]  /*2f40*/  IMAD R40, R19.reuse, 0x4, R13 ;  /* 0x0000000413287824 */ /* 0x040fe200078e020d */
[----:B------:R-:W-:Y:S01]  /*2f50*/  PLOP3.LUT P0, PT, PT, PT, PT, 0x8, 0x0 ;  /* 0x000000000000781c */ /* 0x000fe20003f0e170 */
[C---:B------:R-:W-:Y:S01]  /*2f60*/  IMAD R42, R19.reuse, 0x4, R8 ;  /* 0x00000004132a7824 */ /* 0x040fe200078e0208 */
[----:B------:R-:W-:Y:S02]  /*2f70*/  IADD3 R18, R18, -0x8, RZ ;  /* 0xfffffff812127810 */ /* 0x000fe40007ffe0ff */
[----:B------:R-:W-:Y:S01]  /*2f80*/  LDS R34, [R40] ;  /* 0x0000000028227984 */ /* 0x000fe20000000800 */
[----:B------:R-:W-:-:S03]  /*2f90*/  IADD3 R19, R19, 0x8, RZ ;  /* 0x0000000813137810 */ /* 0x000fc60007ffe0ff */
        /* <DEDUP_REMOVED lines=23> */
.L_x_1333:
[----:B------:R-:W-:Y:S05]  /*3110*/  BSYNC B3 ;  /* 0x0000000000037941 */ /* 0x000fea0003800000 */
.L_x_1332:
[----:B------:R-:W-:-:S13]  /*3120*/  ISETP.NE.OR P0, PT, R18, RZ, P0 ;  /* 0x000000ff1200720c */ /* 0x000fda0000705670 */
[----:B------:R-:W-:Y:S01]  /*3130*/  @!P0 BREAK B2 ;  /* 0x0000000000028942 */ /* 0x000fe20003800000 */
[----:B------:R-:W-:Y:S05]  /*3140*/  @!P0 BRA `(.L_x_1326) ;  /* 0x0000013000008947 */ /* 0x000fea0003800000 */
.L_x_1328:
[----:B------:R-:W-:Y:S05]  /*3150*/  BSYNC B2 ;  /* 0x0000000000027941 */ /* 0x000fea0003800000 */
.L_x_1327:
[C---:B------:R-:W-:Y:S01]  /*3160*/  LEA R34, R19.reuse, R13, 0x2 ;  /* 0x0000000d13227211 */ /* 0x040fe200078e10ff */
[C---:B------:R-:W-:Y:S01]  /*3170*/  IMAD R36, R19.reuse, 0x4, R8 ;  /* 0x0000000413247824 */ /* 0x040fe200078e0208 */
[----:B------:R-:W-:Y:S02]  /*3180*/  IADD3 R18, R18, -0x4, RZ ;  /* 0xfffffffc12127810 */ /* 0x000fe40007ffe0ff */
[----:B------:R-:W-:Y:S01]  /*3190*/  IADD3 R19, R19, 0x4, RZ ;  /* 0x0000000413137810 */ /* 0x000fe20007ffe0ff */
[----:B------:R-:W-:Y:S01]  /*31a0*/  LDS R24, [R34] ;  /* 0x0000000022187984 */ /* 0x000fe20000000800 */
[----:B------:R-:W-:-:S03]  /*31b0*/  ISETP.NE.AND P0, PT, R18, RZ, PT ;  /* 0x000000ff1200720c */ /* 0x000fc60003f05270 */
        /* <DEDUP_REMOVED lines=12> */
.L_x_1326:
[----:B------:R-:W-:Y:S05]  /*3280*/  BSYNC B1 ;  /* 0x0000000000017941 */ /* 0x000fea0003800000 */
.L_x_1325:
[----:B------:R-:W-:-:S13]  /*3290*/  ISETP.NE.AND P0, PT, R12, RZ, PT ;  /* 0x000000ff0c00720c */ /* 0x000fda0003f05270 */
[----:B------:R-:W-:Y:S05]  /*32a0*/  @!P0 BRA `(.L_x_1324) ;  /* 0x000000e000008947 */ /* 0x000fea0003800000 */
[C---:B------:R-:W-:Y:S01]  /*32b0*/  IMAD R26, R19.reuse, 0x4, R13 ;  /* 0x00000004131a7824 */ /* 0x040fe200078e020d */
[----:B------:R-:W-:Y:S02]  /*32c0*/  LEA R30, R19, R8, 0x2 ;  /* 0x00000008131e7211 */ /* 0x000fe400078e10ff */
[----:B------:R-:W-:Y:S02]  /*32d0*/  ISETP.NE.AND P0, PT, R12, 0x1, PT ;  /* 0x000000010c00780c */ /* 0x000fe40003f05270 */
[----:B------:R-:W-:Y:S04]  /*32e0*/  LDS R18, [R26] ;  /* 0x000000001a127984 */ /* 0x000fe80000000800 */
[----:B------:R-:W0:Y:S02]  /*32f0*/  LDS R19, [R30] ;  /* 0x000000001e137984 */ /* 0x000e240000000800 */
[----:B0-----:R-:W-:-:S05]  /*3300*/  FFMA.FTZ R27, R18, R19, R27 ;  /* 0x00000013121b7223 */ /* 0x001fca000001001b */
        /* <DEDUP_REMOVED lines=8> */
.L_x_1324:
[----:B------:R-:W-:Y:S05]  /*3390*/  BSYNC B0 ;  /* 0x0000000000007941 */ /* 0x000fea0003800000 */
.L_x_1323:
[----:B------:R-:W-:Y:S01]  /*33a0*/  WARPSYNC 0xffffffff ;  /* 0xffffffff00007948 */ /* 0x000fe20003800000 */
[----:B------:R-:W-:Y:S01]  /*33b0*/  SHF.R.S32.HI R25, RZ, 0x1f, R28 ;  /* 0x0000001fff197819 */ /* 0x000fe2000001141c */
[----:B------:R-:W-:Y:S01]  /*33c0*/  IMAD.MOV.U32 R18, RZ, RZ, R20 ;  /* 0x000000ffff127224 */ /* 0x000fe200078e0014 */
[----:B------:R-:W-:Y:S01]  /*33d0*/  SHF.R.S32.HI R24, RZ, 0x1f, R31 ;  /* 0x0000001fff187819 */ /* 0x000fe2000001141f */
[----:B------:R-:W-:Y:S01]  /*33e0*/  IMAD.MOV.U32 R19, RZ, RZ, R29 ;  /* 0x000000ffff137224 */ /* 0x000fe200078e001d */
[----:B------:R-:W-:Y:S01]  /*33f0*/  IADD3 R11, R11, c[0x0][0x14], RZ ;  /* 0x000005000b0b7a10 */ /* 0x000fe20007ffe0ff */
[----:B------:R-:W-:Y:S02]  /*3400*/  IMAD R25, R25, c[0x0][0x1d8], RZ ;  /* 0x0000760019197a24 */ /* 0x000fe400078e02ff */
[----:B------:R-:W-:-:S04]  /*3410*/  IMAD.WIDE.U32 R18, R28, c[0x0][0x1d8], R18 ;  /* 0x000076001c127a25 */ /* 0x000fc800078e0012 */
[----:B------:R-:W-:Y:S02]  /*3420*/  IMAD R25, R28, c[0x0][0x1dc], R25 ;  /* 0x000077001c197a24 */ /* 0x000fe400078e0219 */
[----:B------:R-:W-:-:S03]  /*3430*/  IMAD R24, R24, c[0x0][0x1e0], RZ ;  /* 0x0000780018187a24 */ /* 0x000fc600078e02ff */
[----:B------:R-:W-:Y:S01]  /*3440*/  IADD3 R19, R19, R25, RZ ;  /* 0x0000001913137210 */ /* 0x000fe20007ffe0ff */
[----:B------:R-:W-:-:S04]  /*3450*/  IMAD R25, R31, c[0x0][0x1e4], R24 ;  /* 0x000079001f197a24 */ /* 0x000fc800078e0218 */
[----:B------:R-:W-:-:S04]  /*3460*/  IMAD.WIDE.U32 R18, R31, c[0x0][0x1e0], R18 ;  /* 0x000078001f127a25 */ /* 0x000fc800078e0012 */
[----:B------:R-:W-:Y:S01]  /*3470*/  IMAD.IADD R19, R19, 0x1, R25 ;  /* 0x0000000113137824 */ /* 0x000fe200078e0219 */
[----:B------:R-:W-:-:S04]  /*3480*/  LEA R24, P0, R18, c[0x0][0x1b0], 0x2 ;  /* 0x00006c0012187a11 */ /* 0x000fc800078010ff */
[----:B------:R-:W-:Y:S02]  /*3490*/  LEA.HI.X R25, R18, c[0x0][0x1b4], R19, 0x2, P0 ;  /* 0x00006d0012197a11 */ /* 0x000fe400000f1413 */
[----:B------:R-:W-:-:S03]  /*34a0*/  ISETP.GE.AND P0, PT, R11, UR4, PT ;  /* 0x000000040b007c0c */ /* 0x000fc6000bf06270 */
[----:B------:R0:W-:Y:S10]  /*34b0*/  STG.E [R24.64], R27 ;  /* 0x0000001b18007986 */ /* 0x0001f4000c101906 */
[----:B------:R-:W-:Y:S01]  /*34c0*/  @P0 CALL.REL.NOINC `(.L_x_1334) ;  /* 0x0000001000000944 */ /* 0x000fe20003c00000 */
[----:B------:R-:W-:Y:S05]  /*34d0*/  BRA `(.L_x_1335) ;  /* 0xffffe81000007947 */ /* 0x000fea000383ffff */
.L_x_1334:
[----:B------:R-:W-:Y:S05]  /*34e0*/  EXIT ;  /* 0x000000000000794d */ /* 0x000fea0003800000 */
        .weak           $__internal_17_$__cuda_sm20_dblrcp_rn_slowpath_v3
        .type           $__internal_17_$__cuda_sm20_dblrcp_rn_slowpath_v3,@function
        .size           $__internal_17_$__cuda_sm20_dblrcp_rn_slowpath_v3,(.L_x_1764 - $__internal_17_$__cuda_sm20_dblrcp_rn_slowpath_v3)
$__internal_17_$__cuda_sm20_dblrcp_rn_slowpath_v3:
        /* <DEDUP_REMOVED lines=25> */
.L_x_1339:
        /* <DEDUP_REMOVED lines=10> */
.L_x_1337:
[----:B------:R-:W-:Y:S02]  /*3720*/  LOP3.LUT R15, R11, 0x80000, RZ, 0xfc, !PT ;  /* 0x000800000b0f7812 */ /* 0x000fe400078efcff */
[----:B------:R-:W-:Y:S02]  /*3730*/  MOV R14, R10 ;  /* 0x0000000a000e7202 */ /* 0x000fe40000000f00 */
.L_x_1338:
[----:B------:R-:W-:Y:S05]  /*3740*/  BSYNC B1 ;  /* 0x0000000000017941 */ /* 0x000fea0003800000 */
.L_x_1336:
[----:B------:R-:W-:-:S04]  /*3750*/  IMAD.MOV.U32 R29, RZ, RZ, 0x0 ;  /* 0x00000000ff1d7424 */ /* 0x000fc800078e00ff */
[----:B------:R-:W-:Y:S05]  /*3760*/  RET.REL.NODEC R28 `(_ZN2at6native54_GLOBAL__N__aa9a477a_21_UpSampleBilinear2d_cu_607db5e327upsample_gen2d_aa_out_frameIffNS0_18upsample_antialias21BilinearFilterFunctorEEEvT0_S5_NS_27GenericPackedTensorAccessorIKT_Lm4ENS_16DefaultPtrTraitsElEENS6_IS7_Lm4ES9_lEERKT1_) ;  /* 0xffffc8901c007950 */ /* 0x000fea0003c3ffff */
.L_x_1340:
        /* <DEDUP_REMOVED lines=9> */
.L_x_1764:


//--------------------- .text._ZN2at6native54_GLOBAL__N__aa9a477a_21_UpSampleBilinear2d_cu_607db5e327upsample_gen2d_aa_out_frameIddNS0_18upsample_antialias21BilinearFilterFunctorEEEvT0_S5_NS_27GenericPackedTensorAccessorIKT_Lm4ENS_16DefaultPtrTraitsElEENS6_IS7_Lm4ES9_lEERKT1_ --------------------------
	.section	.text._ZN2at6native54_GLOBAL__N__aa9a477a_21_UpSampleBilinear2d_cu_607db5e327upsample_gen2d_aa_out_frameIddNS0_18upsample_antialias21BilinearFilterFunctorEEEvT0_S5_NS_27GenericPackedTensorAccessorIKT_Lm4ENS_16DefaultPtrTraitsElEENS6_IS7_Lm4ES9_lEERKT1_,"ax",@progbits
	.sectioninfo	@"SHI_REGISTERS=48"
	.align	128
.text._ZN2at6native54_GLOBAL__N__aa9a477a_21_UpSampleBilinear2d_cu_607db5e327upsample_gen2d_aa_out_frameIddNS0_18upsample_antialias21BilinearFilterFunctorEEEvT0_S5_NS_27GenericPackedTensorAccessorIKT_Lm4ENS_16DefaultPtrTraitsElEENS6_IS7_Lm4ES9_lEERKT1_:
        .type           _ZN2at6native54_GLOBAL__N__aa9a477a_21_UpSampleBilinear2d_cu_607db5e327upsample_gen2d_aa_out_frameIddNS0_18upsample_antialias21BilinearFilterFunctorEEEvT0_S5_NS_27GenericPackedTensorAccessorIKT_Lm4ENS_16DefaultPtrTraitsElEENS6_IS7_Lm4ES9_lEERKT1_,@function
        .size           _ZN2at6native54_GLOBAL__N__aa9a477a_21_UpSampleBilinear2d_cu_607db5e327upsample_gen2d_aa_out_frameIddNS0_18upsample_antialias21BilinearFilterFunctorEEEvT0_S5_NS_27GenericPackedTensorAccessorIKT_Lm4ENS_16DefaultPtrTraitsElEENS6_IS7_Lm4ES9_lEERKT1_,(.L_x_1766 - _ZN2at6native54_GLOBAL__N__aa9a477a_21_UpSampleBilinear2d_cu_607db5e327upsample_gen2d_aa_out_frameIddNS0_18upsample_antialias21BilinearFilterFunctorEEEvT0_S5_NS_27GenericPackedTensorAccessorIKT_Lm4ENS_16DefaultPtrTraitsElEENS6_IS7_Lm4ES9_lEERKT1_)
        .other          _ZN2at6native54_GLOBAL__N__aa9a477a_21_UpSampleBilinear2d_cu_607db5e327upsample_gen2d_aa_out_frameIddNS0_18upsample_antialias21BilinearFilterFunctorEEEvT0_S5_NS_27GenericPackedTensorAccessorIKT_Lm4ENS_16DefaultPtrTraitsElEENS6_IS7_Lm4ES9_lEERKT1_,@"STO_CUDA_ENTRY STV_DEFAULT"
_ZN2at6native54_GLOBAL__N__aa9a477a_21_UpSampleBilinear2d_cu_607db5e327upsample_gen2d_aa_out_frameIddNS0_18upsample_antialias21BilinearFilterFunctorEEEvT0_S5_NS_27GenericPackedTensorAccessorIKT_Lm4ENS_16DefaultPtrTraitsElEENS6_IS7_Lm4ES9_lEERKT1_:
        /* <DEDUP_REMOVED lines=10> */
[----:B------:R-:W-:Y:S01]  /*00a0*/  IMAD.MOV.U32 R16, RZ, RZ, 0x0 ;  /* 0x00000000ff107424 */ /* 0x000fe200078e00ff */
[----:B------:R0:W1:Y:S01]  /*00b0*/  I2F.F64 R34, R0 ;  /* 0x0000000000227312 */ /* 0x0000620000201c00 */
[----:B------:R-:W-:Y:S01]  /*00c0*/  IMAD.MOV.U32 R17, RZ, RZ, 0x3ff00000 ;  /* 0x3ff00000ff117424 */ /* 0x000fe200078e00ff */
[----:B------:R-:W-:Y:S01]  /*00d0*/  BSSY B0, `(.L_x_1341) ;  /* 0x000016c000007945 */ /* 0x000fe20003800000 */
[----:B------:R-:W-:Y:S02]  /*00e0*/  IMAD.MOV.U32 R3, RZ, RZ, c[0x0][0x16c] ;  /* 0x00005b00ff037624 */ /* 0x000fe400078e00ff */
[--C-:B------:R-:W-:Y:S02]  /*00f0*/  IMAD.MOV.U32 R2, RZ, RZ, R17.reuse ;  /* 0x000000ffff027224 */ /* 0x100fe400078e0011 */
[----:B------:R-:W2:Y:S01]  /*0100*/  DSETP.MAX.AND P0, P1, R16, c[0x0][0x168], PT ;  /* 0x00005a001000762a */ /* 0x000ea2000390f000 */
[----:B0-----:R-:W-:Y:S01]  /*0110*/  IMAD.MOV.U32 R0, RZ, RZ, R17 ;  /* 0x000000ffff007224 */ /* 0x001fe200078e0011 */
[----:B------:R-:W0:Y:S01]  /*0120*/  I2F.F64 R28, R28 ;  /* 0x0000001c001c7312 */ /* 0x000e220000201c00 */
[----:B------:R-:W-:-:S03]  /*0130*/  IMAD.MOV.U32 R4, RZ, RZ, c[0x0][0x164] ;  /* 0x00005900ff047624 */ /* 0x000fc600078e00ff */
[----:B--2---:R-:W-:Y:S01]  /*0140*/  FSEL R7, R2, c[0x0][0x16c], P0 ;  /* 0x00005b0002077a08 */ /* 0x004fe20000000000 */
[----:B------:R-:W-:Y:S01]  /*0150*/  IMAD.MOV.U32 R2, RZ, RZ, R16 ;  /* 0x000000ffff027224 */ /* 0x000fe200078e0010 */
[----:B-1----:R-:W1:-:S04]  /*0160*/  DADD R34, R34, 0.5 ;  /* 0x3fe0000022227429 */ /* 0x002e480000000000 */
[----:B------:R-:W-:Y:S02]  /*0170*/  SEL R6, R2, c[0x0][0x168], P0 ;  /* 0x00005a0002067a07 */ /* 0x000fe40000000000 */
[----:B------:R-:W-:Y:S01]  /*0180*/  @P1 LOP3.LUT R7, R3, 0x80000, RZ, 0xfc, !PT ;  /* 0x0008000003071812 */ /* 0x000fe200078efcff */
[----:B------:R-:W-:-:S03]  /*0190*/  DSETP.MAX.AND P0, P1, R16, c[0x0][0x160], PT ;  /* 0x000058001000762a */ /* 0x000fc6000390f000 */
[----:B------:R-:W2:Y:S01]  /*01a0*/  F2F.F32.F64 R9, R6 ;  /* 0x0000000600097310 */ /* 0x000ea20000301000 */
[----:B0-----:R-:W-:-:S04]  /*01b0*/  DADD R28, R28, 0.5 ;  /* 0x3fe000001c1c7429 */ /* 0x001fc80000000000 */
[----:B-1----:R-:W0:-:S04]  /*01c0*/  DFMA R2, R34, c[0x0][0x168], -R6 ;  /* 0x00005a0022027a2b */ /* 0x002e080000000806 */
[----:B------:R-:W-:-:S04]  /*01d0*/  DFMA R12, R34, c[0x0][0x168], R6 ;  /* 0x00005a00220c7a2b */ /* 0x000fc80000000006 */
[----:B0-----:R0:W1:Y:S02]  /*01e0*/  DADD R10, R2, 0.5 ;  /* 0x3fe00000020a7429 */ /* 0x0010640000000000 */
[----:B0-----:R-:W-:Y:S01]  /*01f0*/  FSEL R3, R0, c[0x0][0x164], P0 ;  /* 0x0000590000037a08 */ /* 0x001fe20000000000 */
[----:B------:R-:W-:Y:S01]  /*0200*/  IMAD.MOV.U32 R0, RZ, RZ, R16 ;  /* 0x000000ffff007224 */ /* 0x000fe200078e0010 */
[----:B------:R-:W-:Y:S01]  /*0210*/  @P1 LOP3.LUT R3, R4, 0x80000, RZ, 0xfc, !PT ;  /* 0x0008000004031812 */ /* 0x000fe200078efcff */
[----:B------:R-:W2:Y:S01]  /*0220*/  DSETP.GEU.AND P1, PT, |R6|, c[0x2][0x0], PT ;  /* 0x008000000600762a */ /* 0x000ea20003f2e200 */
[----:B-1----:R0:W1:Y:S02]  /*0230*/  F2I.F64.TRUNC R4, R10 ;  /* 0x0000000a00047311 */ /* 0x002064000030d100 */
[----:B------:R-:W-:Y:S01]  /*0240*/  SEL R2, R0, c[0x0][0x160], P0 ;  /* 0x0000580000027a07 */ /* 0x000fe20000000000 */
[----:B------:R-:W3:-:S05]  /*0250*/  DADD R12, R12, 0.5 ;  /* 0x3fe000000c0c7429 */ /* 0x000eca0000000000 */
[----:B------:R4:W5:Y:S01]  /*0260*/  F2F.F32.F64 R0, R2 ;  /* 0x0000000200007310 */ /* 0x0009620000301000 */
[----:B------:R-:W-:-:S04]  /*0270*/  DSETP.GEU.AND P0, PT, |R2|, c[0x2][0x0], PT ;  /* 0x008000000200762a */ /* 0x000fc80003f0e200 */
[----:B--2---:R-:W-:Y:S01]  /*0280*/  @!P1 FMUL R9, R9, 1.175494350822287508e-38 ;  /* 0x0080000009099820 */ /* 0x004fe20000400000 */
[C-C-:B0-----:R-:W0:Y:S02]  /*0290*/  DFMA R10, R28.reuse, c[0x0][0x160], -R2.reuse ;  /* 0x000058001c0a7a2b */ /* 0x141e240000000802 */
[----:B---3--:R-:W2:Y:S01]  /*02a0*/  F2I.F64.TRUNC R18, R12 ;  /* 0x0000000c00127311 */ /* 0x008ea2000030d100 */
[----:B-1----:R-:W-:Y:S01]  /*02b0*/  IMNMX R4, RZ, R4, !PT ;  /* 0x00000004ff047217 */ /* 0x002fe20007800200 */
[----:B----4-:R-:W1:-:S04]  /*02c0*/  DFMA R2, R28, c[0x0][0x160], R2 ;  /* 0x000058001c027a2b */ /* 0x010e480000000002 */
[----:B0-----:R-:W0:Y:S01]  /*02d0*/  DADD R10, R10, 0.5 ;  /* 0x3fe000000a0a7429 */ /* 0x001e220000000000 */
[----:B-----5:R-:W-:Y:S01]  /*02e0*/  @!P0 FMUL R0, R0, 1.175494350822287508e-38 ;  /* 0x0080000000008820 */ /* 0x020fe20000400000 */
[----:B------:R-:W3:Y:S02]  /*02f0*/  F2I.FTZ.CEIL.NTZ R9, R9 ;  /* 0x0000000900097305 */ /* 0x000ee4000021b100 */
[----:B-1----:R3:W1:Y:S01]  /*0300*/  DADD R14, R2, 0.5 ;  /* 0x3fe00000020e7429 */ /* 0x0026620000000000 */
[----:B------:R-:W-:Y:S02]  /*0310*/  ISETP.NE.AND P0, PT, R8, RZ, PT ;  /* 0x000000ff0800720c */ /* 0x000fe40003f05270 */
[----:B--2---:R-:W-:-:S03]  /*0320*/  IMNMX R7, R18, c[0x0][0x190], PT ;  /* 0x0000640012077a17 */ /* 0x004fc60003800200 */
[----:B------:R-:W2:Y:S08]  /*0330*/  F2I.FTZ.CEIL.NTZ R0, R0 ;  /* 0x0000000000007305 */ /* 0x000eb0000021b100 */
[----:B0-----:R0:W4:Y:S01]  /*0340*/  F2I.F64.TRUNC R6, R10 ;  /* 0x0000000a00067311 */ /* 0x001122000030d100 */
[----:B---3--:R-:W-:-:S07]  /*0350*/  IMAD.SHL.U32 R2, R9, 0x2, RZ ;  /* 0x0000000209027824 */ /* 0x008fce00078e00ff */
[----:B-1----:R-:W1:Y:S01]  /*0360*/  F2I.F64.TRUNC R14, R14 ;  /* 0x0000000e000e7311 */ /* 0x002e62000030d100 */
[----:B--2---:R-:W-:Y:S01]  /*0370*/  IMAD.SHL.U32 R3, R0, 0x2, RZ ;  /* 0x0000000200037824 */ /* 0x004fe200078e00ff */
[----:B------:R-:W-:Y:S01]  /*0380*/  IADD3 R0, R2, 0x1, RZ ;  /* 0x0000000102007810 */ /* 0x000fe20007ffe0ff */
[----:B0-----:R-:W-:-:S03]  /*0390*/  IMAD.IADD R10, R7, 0x1, -R4 ;  /* 0x00000001070a7824 */ /* 0x001fc600078e0a04 */
[----:B------:R-:W-:Y:S01]  /*03a0*/  IADD3 R12, R3, 0x1, RZ ;  /* 0x00000001030c7810 */ /* 0x000fe20007ffe0ff */
[C---:B------:R-:W-:Y:S01]  /*03b0*/  IMAD R13, R0.reuse, c[0x0][0x0], RZ ;  /* 0x00000000000d7a24 */ /* 0x040fe200078e02ff */
[----:B----4-:R-:W-:Y:S01]  /*03c0*/  IMNMX R6, RZ, R6, !PT ;  /* 0x00000006ff067217 */ /* 0x010fe20007800200 */
[----:B------:R-:W-:Y:S02]  /*03d0*/  IMAD R5, R0, R5, RZ ;  /* 0x0000000500057224 */ /* 0x000fe400078e02ff */
[----:B------:R-:W-:Y:S02]  /*03e0*/  IMAD R8, R12, R8, R13 ;  /* 0x000000080c087224 */ /* 0x000fe400078e020d */
[----:B------:R-:W-:Y:S02]  /*03f0*/  IMAD.SHL.U32 R12, R5, 0x8, RZ ;  /* 0x00000008050c7824 */ /* 0x000fe400078e00ff */
[----:B------:R-:W-:Y:S01]  /*0400*/  IMAD.SHL.U32 R13, R8, 0x8, RZ ;  /* 0x00000008080d7824 */ /* 0x000fe200078e00ff */
[----:B-1----:R-:W-:-:S05]  /*0410*/  IMNMX R9, R14, c[0x0][0x188], PT ;  /* 0x000062000e097a17 */ /* 0x002fca0003800200 */
        /* <DEDUP_REMOVED lines=23> */
[----:B-1----:R-:W-:Y:S05]  /*0590*/  CALL.REL.NOINC `($__internal_18_$__cuda_sm20_dblrcp_rn_slowpath_v3) ;  /* 0x000040d000007944 */ /* 0x002fea0003c00000 */
[----:B-1----:R-:W-:Y:S02]  /*05a0*/  IMAD.MOV.U32 R14, RZ, RZ, R18 ;  /* 0x000000ffff0e7224 */ /* 0x002fe400078e0012 */
[----:B------:R-:W-:Y:S02]  /*05b0*/  IMAD.MOV.U32 R15, RZ, RZ, R19 ;  /* 0x000000ffff0f7224 */ /* 0x000fe400078e0013 */
.L_x_1343:
[----:B--2---:R-:W-:Y:S01]  /*05c0*/  ISETP.GE.AND P0, PT, R10, 0x1, PT ;  /* 0x000000010a00780c */ /* 0x004fe20003f06270 */
        /* <DEDUP_REMOVED lines=14> */
[----:B------:R-:W-:-:S04]  /*06b0*/  IMAD.MOV.U32 R37, RZ, RZ, RZ ;  /* 0x000000ffff257224 */ /* 0x000fc800078e00ff */
.L_x_1348:
[----:B0-----:R-:W0:Y:S01]  /*06c0*/  I2F.F64 R32, R37 ;  /* 0x0000002500207312 */ /* 0x001e220000201c00 */
[C---:B-1----:R-:W-:Y:S02]  /*06d0*/  IADD3 R22, R37.reuse, 0x1, RZ ;  /* 0x0000000125167810 */ /* 0x042fe40007ffe0ff */
[C---:B------:R-:W-:Y:S02]  /*06e0*/  IADD3 R23, R37.reuse, 0x2, RZ ;  /* 0x0000000225177810 */ /* 0x040fe40007ffe0ff */
[----:B------:R-:W-:Y:S02]  /*06f0*/  IADD3 R24, R37, 0x3, RZ ;  /* 0x0000000325187810 */ /* 0x000fe40007ffe0ff */
[----:B------:R-:W-:Y:S01]  /*0700*/  IADD3 R0, R0, -0x4, RZ ;  /* 0xfffffffc00007810 */ /* 0x000fe20007ffe0ff */
[----:B------:R-:W2:Y:S08]  /*0710*/  I2F.F64 R16, R22 ;  /* 0x0000001600107312 */ /* 0x000eb00000201c00 */
[----:B------:R-:W3:Y:S01]  /*0720*/  I2F.F64 R18, R23 ;  /* 0x0000001700127312 */ /* 0x000ee20000201c00 */
[----:B0-----:R-:W0:-:S06]  /*0730*/  DADD R32, R34, R32 ;  /* 0x0000000022207229 */ /* 0x001e0c0000000020 */
[----:B0-----:R-:W0:Y:S01]  /*0740*/  DADD R32, R32, 0.5 ;  /* 0x3fe0000020207429 */ /* 0x001e220000000000 */
[----:B------:R-:W4:Y:S03]  /*0750*/  I2F.F64 R20, R24 ;  /* 0x0000001800147312 */ /* 0x000f260000201c00 */
[----:B--2---:R-:W2:-:S04]  /*0760*/  DADD R16, R34, R16 ;  /* 0x0000000022107229 */ /* 0x004e880000000010 */
[----:B01----:R-:W-:-:S04]  /*0770*/  DMUL R32, R32, R14 ;  /* 0x0000000e20207228 */ /* 0x003fc80000000000 */
[----:B---3--:R-:W0:-:S04]  /*0780*/  DADD R18, R34, R18 ;  /* 0x0000000022127229 */ /* 0x008e080000000012 */
[----:B--2---:R-:W-:-:S04]  /*0790*/  DADD R16, R16, 0.5 ;  /* 0x3fe0000010107429 */ /* 0x004fc80000000000 */
[----:B----4-:R-:W1:-:S04]  /*07a0*/  DADD R20, R34, R20 ;  /* 0x0000000022147229 */ /* 0x010e480000000014 */
[----:B0-----:R-:W-:-:S04]  /*07b0*/  DADD R18, R18, 0.5 ;  /* 0x3fe0000012127429 */ /* 0x001fc80000000000 */
[----:B-1----:R-:W-:-:S04]  /*07c0*/  DADD R20, R20, 0.5 ;  /* 0x3fe0000014147429 */ /* 0x002fc80000000000 */
[----:B------:R-:W-:-:S04]  /*07d0*/  DADD R24, -RZ, -R32 ;  /* 0x00000000ff187229 */ /* 0x000fc80000000920 */
[----:B------:R-:W0:-:S04]  /*07e0*/  DSETP.GEU.AND P2, PT, R32, RZ, PT ;  /* 0x000000ff2000722a */ /* 0x000e080003f4e000 */
[-C--:B------:R-:W1:Y:S02]  /*07f0*/  DMUL R16, R16, R14.reuse ;  /* 0x0000000e10107228 */ /* 0x080e640000000000 */
[----:B0-----:R-:W-:Y:S02]  /*0800*/  FSEL R24, R24, R32, !P2 ;  /* 0x0000002018187208 */ /* 0x001fe40005000000 */
[----:B------:R-:W0:Y:S01]  /*0810*/  DMUL R18, R18, R14 ;  /* 0x0000000e12127228 */ /* 0x000e220000000000 */
[----:B------:R-:W-:-:S03]  /*0820*/  FSEL R25, R25, R33, !P2 ;  /* 0x0000002119197208 */ /* 0x000fc60005000000 */
[----:B------:R-:W2:-:S04]  /*0830*/  DMUL R20, R20, R14 ;  /* 0x0000000e14147228 */ /* 0x000e880000000000 */
[----:B-1----:R-:W-:-:S04]  /*0840*/  DADD R22, -RZ, -R16 ;  /* 0x00000000ff167229 */ /* 0x002fc80000000910 */
[----:B0-----:R-:W-:-:S04]  /*0850*/  DADD R26, -RZ, -R18 ;  /* 0x00000000ff1a7229 */ /* 0x001fc80000000912 */
[----:B--2---:R-:W-:-:S04]  /*0860*/  DADD R32, -RZ, -R20 ;  /* 0x00000000ff207229 */ /* 0x004fc80000000914 */
[----:B------:R-:W0:-:S04]  /*0870*/  DSETP.GEU.AND P4, PT, R16, RZ, PT ;  /* 0x000000ff1000722a */ /* 0x000e080003f8e000 */
[----:B------:R-:W1:Y:S02]  /*0880*/  DSETP.GEU.AND P5, PT, R18, RZ, PT ;  /* 0x000000ff1200722a */ /* 0x000e640003fae000 */
[----:B0-----:R-:W-:Y:S02]  /*0890*/  FSEL R16, R22, R16, !P4 ;  /* 0x0000001016107208 */ /* 0x001fe40006000000 */
[----:B------:R-:W0:Y:S01]  /*08a0*/  DSETP.GEU.AND P3, PT, R20, RZ, PT ;  /* 0x000000ff1400722a */ /* 0x000e220003f6e000 */
[----:B------:R-:W-:Y:S02]  /*08b0*/  FSEL R17, R23, R17, !P4 ;  /* 0x0000001117117208 */ /* 0x000fe40006000000 */
[----:B-1----:R-:W-:Y:S01]  /*08c0*/  FSEL R18, R26, R18, !P5 ;  /* 0x000000121a127208 */ /* 0x002fe20006800000 */
[C---:B------:R-:W-:Y:S01]  /*08d0*/  DSETP.GEU.AND P2, PT, R24.reuse, 1, PT ;  /* 0x3ff000001800742a */ /* 0x040fe20003f4e000 */
[----:B------:R-:W-:Y:S02]  /*08e0*/  FSEL R19, R27, R19, !P5 ;  /* 0x000000131b137208 */ /* 0x000fe40006800000 */
[----:B0-----:R-:W-:Y:S01]  /*08f0*/  FSEL R20, R32, R20, !P3 ;  /* 0x0000001420147208 */ /* 0x001fe20005800000 */
[----:B------:R-:W0:Y:S01]  /*0900*/  DADD R24, -R24, 1 ;  /* 0x3ff0000018187429 */ /* 0x000e220000000100 */
[----:B------:R-:W-:-:S03]  /*0910*/  FSEL R21, R33, R21, !P3 ;  /* 0x0000001521157208 */ /* 0x000fc60005800000 */
[----:B------:R-:W-:-:S04]  /*0920*/  DSETP.GEU.AND P5, PT, R16, 1, PT ;  /* 0x3ff000001000742a */ /* 0x000fc80003fae000 */
[----:B------:R-:W-:Y:S02]  /*0930*/  DSETP.GEU.AND P4, PT, R18, 1, PT ;  /* 0x3ff000001200742a */ /* 0x000fe40003f8e000 */
[----:B0-----:R-:W-:Y:S02]  /*0940*/  FSEL R22, R24, RZ, !P2 ;  /* 0x000000ff18167208 */ /* 0x001fe40005000000 */
[----:B------:R-:W-:Y:S01]  /*0950*/  DSETP.GEU.AND P3, PT, R20, 1, PT ;  /* 0x3ff000001400742a */ /* 0x000fe20003f6e000 */
[----:B------:R-:W-:Y:S01]  /*0960*/  FSEL R23, R25, RZ, !P2 ;  /* 0x000000ff19177208 */ /* 0x000fe20005000000 */
[C---:B------:R-:W-:Y:S01]  /*0970*/  IMAD R25, R37.reuse, 0x8, R12 ;  /* 0x0000000825197824 */ /* 0x040fe200078e020c */
[----:B------:R-:W-:Y:S01]  /*0980*/  ISETP.NE.AND P2, PT, R0, RZ, PT ;  /* 0x000000ff0000720c */ /* 0x000fe20003f45270 */
[----:B------:R-:W0:Y:S01]  /*0990*/  DADD R16, -R16, 1 ;  /* 0x3ff0000010107429 */ /* 0x000e220000000100 */
[----:B------:R-:W-:Y:S02]  /*09a0*/  IADD3 R37, R37, 0x4, RZ ;  /* 0x0000000425257810 */ /* 0x000fe40007ffe0ff */
[----:B------:R1:W-:Y:S01]  /*09b0*/  STS.64 [R25], R22 ;  /* 0x0000001619007388 */ /* 0x0003e20000000a00 */
[----:B------:R-:W2:-:S04]  /*09c0*/  DADD R18, -R18, 1 ;  /* 0x3ff0000012127429 */ /* 0x000e880000000100 */
[----:B------:R-:W3:Y:S02]  /*09d0*/  DADD R20, -R20, 1 ;  /* 0x3ff0000014147429 */ /* 0x000ee40000000100 */
[----:B0-----:R-:W-:Y:S02]  /*09e0*/  FSEL R16, R16, RZ, !P5 ;  /* 0x000000ff10107208 */ /* 0x001fe40006800000 */
[----:B------:R-:W-:Y:S01]  /*09f0*/  FSEL R17, R17, RZ, !P5 ;  /* 0x000000ff11117208 */ /* 0x000fe20006800000 */
[----:B------:R-:W0:Y:S01]  /*0a00*/  DADD R30, R22, R30 ;  /* 0x00000000161e7229 */ /* 0x000e22000000001e */
[----:B--2---:R-:W-:Y:S02]  /*0a10*/  FSEL R18, R18, RZ, !P4 ;  /* 0x000000ff12127208 */ /* 0x004fe40006000000 */
[----:B------:R-:W-:Y:S01]  /*0a20*/  FSEL R19, R19, RZ, !P4 ;  /* 0x000000ff13137208 */ /* 0x000fe20006000000 */
[----:B------:R1:W-:Y:S01]  /*0a30*/  STS.64 [R25+0x8], R16 ;  /* 0x0000081019007388 */ /* 0x0003e20000000a00 */
[----:B---3--:R-:W-:Y:S01]  /*0a40*/  FSEL R20, R20, RZ, !P3 ;  /* 0x000000ff14147208 */ /* 0x008fe20005800000 */
[----:B0-----:R-:W0:Y:S01]  /*0a50*/  DADD R30, R30, R16 ;  /* 0x000000001e1e7229 */ /* 0x001e220000000010 */
[----:B------:R-:W-:Y:S01]  /*0a60*/  FSEL R21, R21, RZ, !P3 ;  /* 0x000000ff15157208 */ /* 0x000fe20005800000 */
[----:B------:R1:W-:Y:S04]  /*0a70*/  STS.64 [R25+0x10], R18 ;  /* 0x0000101219007388 */ /* 0x0003e80000000a00 */
[----:B------:R1:W-:Y:S01]  /*0a80*/  STS.64 [R25+0x18], R20 ;  /* 0x0000181419007388 */ /* 0x0003e20000000a00 */
[----:B0-----:R-:W0:-:S06]  /*0a90*/  DADD R30, R30, R18 ;  /* 0x000000001e1e7229 */ /* 0x001e0c0000000012 */
[----:B0-----:R1:W0:Y:S01]  /*0aa0*/  DADD R30, R30, R20 ;  /* 0x000000001e1e7229 */ /* 0x0012220000000014 */
[----:B------:R-:W-:Y:S05]  /*0ab0*/  @P2 BRA `(.L_x_1348) ;  /* 0xfffffc0000002947 */ /* 0x000fea000383ffff */
.L_x_1347:
[----:B------:R-:W-:Y:S05]  /*0ac0*/  BSYNC B2 ;  /* 0x0000000000027941 */ /* 0x000fea0003800000 */
.L_x_1346:
[----:B------:R-:W-:Y:S05]  /*0ad0*/  @!P1 BRA `(.L_x_1345) ;  /* 0x0000013000009947 */ /* 0x000fea0003800000 */
.L_x_1349:
[----:B-1----:R-:W1:Y:S01]  /*0ae0*/  I2F.F64 R16, R37 ;  /* 0x0000002500107312 */ /* 0x002e620000201c00 */
[----:B------:R-:W-:Y:S01]  /*0af0*/  IADD3 R39, R39, -0x1, RZ ;  /* 0xffffffff27277810 */ /* 0x000fe20007ffe0ff */
[----:B-1----:R-:W1:-:S06]  /*0b00*/  DADD R16, R34, R16 ;  /* 0x0000000022107229 */ /* 0x002e4c0000000010 */
        /* <DEDUP_REMOVED lines=8> */
[----:B-1----:R-:W-:Y:S01]  /*0b90*/  FSEL R17, R19, RZ, !P1 ;  /* 0x000000ff13117208 */ /* 0x002fe20004800000 */
[----:B------:R-:W-:Y:S01]  /*0ba0*/  IMAD R19, R37, 0x8, R12 ;  /* 0x0000000825137824 */ /* 0x000fe200078e020c */
[----:B------:R-:W-:Y:S02]  /*0bb0*/  FSEL R16, R18, RZ, !P1 ;  /* 0x000000ff12107208 */ /* 0x000fe40004800000 */
[----:B------:R-:W-:Y:S02]  /*0bc0*/  ISETP.NE.AND P1, PT, R39, RZ, PT ;  /* 0x000000ff2700720c */ /* 0x000fe40003f25270 */
[----:B------:R-:W-:Y:S01]  /*0bd0*/  IADD3 R37, R37, 0x1, RZ ;  /* 0x0000000125257810 */ /* 0x000fe20007ffe0ff */
[----:B------:R1:W-:Y:S01]  /*0be0*/  STS.64 [R19], R16 ;  /* 0x0000001013007388 */ /* 0x0003e20000000a00 */
[----:B0-----:R1:W0:-:S09]  /*0bf0*/  DADD R30, R16, R30 ;  /* 0x00000000101e7229 */ /* 0x001212000000001e */
[----:B0-----:R-:W-:Y:S05]  /*0c00*/  @P1 BRA `(.L_x_1349) ;  /* 0xfffffed000001947 */ /* 0x001fea000383ffff */
.L_x_1345:
[----:B------:R-:W-:Y:S05]  /*0c10*/  BSYNC B1 ;  /* 0x0000000000017941 */ /* 0x000fea0003800000 */
.L_x_1344:
        /* <DEDUP_REMOVED lines=12> */
.L_x_1364:
        /* <DEDUP_REMOVED lines=9> */
[----:B------:R-:W1:Y:S03]  /*0d70*/  LDS.64 R14, [R38] ;  /* 0x00000000260e7984 */ /* 0x000e660000000a00 */
        /* <DEDUP_REMOVED lines=15> */
[----:B------:R-:W-:Y:S02]  /*0e70*/  IMAD.MOV.U32 R16, RZ, RZ, R30 ;  /* 0x000000ffff107224 */ /* 0x000fe400078e001e */
[----:B------:R-:W-:Y:S02]  /*0e80*/  IMAD.MOV.U32 R17, RZ, RZ, R31 ;  /* 0x000000ffff117224 */ /* 0x000fe400078e001f */
[----:B------:R-:W-:Y:S05]  /*0e90*/  CALL.REL.NOINC `($__internal_19_$__cuda_sm20_div_rn_f64_full) ;  /* 0x00003a5000007944 */ /* 0x000fea0003c00000 */
[----:B------:R-:W-:Y:S02]  /*0ea0*/  IMAD.MOV.U32 R18, RZ, RZ, R16 ;  /* 0x000000ffff127224 */ /* 0x000fe400078e0010 */
[----:B------:R-:W-:Y:S02]  /*0eb0*/  IMAD.MOV.U32 R19, RZ, RZ, R17 ;  /* 0x000000ffff137224 */ /* 0x000fe400078e0011 */
.L_x_1357:
[----:B------:R-:W-:Y:S05]  /*0ec0*/  BSYNC B5 ;  /* 0x0000000000057941 */ /* 0x000fea0003800000 */
.L_x_1356:
        /* <DEDUP_REMOVED lines=20> */
[----:B------:R-:W-:Y:S02]  /*1010*/  IMAD.MOV.U32 R16, RZ, RZ, R30 ;  /* 0x000000ffff107224 */ /* 0x000fe400078e001e */
[----:B------:R-:W-:Y:S02]  /*1020*/  IMAD.MOV.U32 R17, RZ, RZ, R31 ;  /* 0x000000ffff117224 */ /* 0x000fe400078e001f */
[----:B-1----:R-:W-:Y:S05]  /*1030*/  CALL.REL.NOINC `($__internal_19_$__cuda_sm20_div_rn_f64_full) ;  /* 0x000038b000007944 */ /* 0x002fea0003c00000 */
.L_x_1359:
[----:B---3--:R-:W-:Y:S05]  /*1040*/  BSYNC B5 ;  /* 0x0000000000057941 */ /* 0x008fea0003800000 */
.L_x_1358:
        /* <DEDUP_REMOVED lines=23> */
[----:B------:R-:W-:Y:S02]  /*11c0*/  IMAD.MOV.U32 R22, RZ, RZ, R16 ;  /* 0x000000ffff167224 */ /* 0x000fe400078e0010 */
[----:B------:R-:W-:Y:S02]  /*11d0*/  IMAD.MOV.U32 R23, RZ, RZ, R17 ;  /* 0x000000ffff177224 */ /* 0x000fe400078e0011 */
.L_x_1361:
[----:B---3--:R-:W-:Y:S05]  /*11e0*/  BSYNC B5 ;  /* 0x0000000000057941 */ /* 0x008fea0003800000 */
.L_x_1360:
        /* <DEDUP_REMOVED lines=23> */
.L_x_1363:
[----:B---3--:R-:W-:Y:S05]  /*1360*/  BSYNC B5 ;  /* 0x0000000000057941 */ /* 0x008fea0003800000 */
.L_x_1362:
[----:B------:R0:W-:Y:S02]  /*1370*/  STS.64 [R38+0x18], R16 ;  /* 0x0000181026007388 */ /* 0x0001e40000000a00 */
.L_x_1355:
[----:B------:R-:W-:Y:S05]  /*1380*/  BSYNC B4 ;  /* 0x0000000000047941 */ /* 0x000fea0003800000 */
.L_x_1354:
[----:B------:R-:W-:Y:S01]  /*1390*/  IADD3 R35, R35, 0x4, RZ ;  /* 0x0000000423237810 */ /* 0x000fe20007ffe0ff */
[----:B------:R-:W-:Y:S05]  /*13a0*/  @P1 BRA `(.L_x_1364) ;  /* 0xfffff93000001947 */ /* 0x000fea000383ffff */
.L_x_1353:
[----:B------:R-:W-:Y:S05]  /*13b0*/  BSYNC B3 ;  /* 0x0000000000037941 */ /* 0x000fea0003800000 */
.L_x_1352:
[----:B------:R-:W-:-:S13]  /*13c0*/  ISETP.NE.AND P0, PT, R37, RZ, PT ;  /* 0x000000ff2500720c */ /* 0x000fda0003f05270 */
[----:B------:R-:W-:Y:S05]  /*13d0*/  @!P0 BRA `(.L_x_1351) ;  /* 0x0000021000008947 */ /* 0x000fea0003800000 */
.L_x_1369:
[----:B0-----:R-:W0:Y:S01]  /*13e0*/  DSETP.NEU.AND P0, PT, R30, RZ, PT ;  /* 0x000000ff1e00722a */ /* 0x001e220003f0d000 */
[----:B------:R-:W-:-:S13]  /*13f0*/  BSSY B3, `(.L_x_1365) ;  /* 0x000001b000037945 */ /* 0x000fda0003800000 */
        /* <DEDUP_REMOVED lines=21> */
[----:B-1----:R-:W-:Y:S05]  /*1550*/  CALL.REL.NOINC `($__internal_19_$__cuda_sm20_div_rn_f64_full) ;  /* 0x0000339000007944 */ /* 0x002fea0003c00000 */
[----:B------:R-:W-:Y:S02]  /*1560*/  IMAD.MOV.U32 R14, RZ, RZ, R16 ;  /* 0x000000ffff0e7224 */ /* 0x000fe400078e0010 */
[----:B------:R-:W-:Y:S02]  /*1570*/  IMAD.MOV.U32 R15, RZ, RZ, R17 ;  /* 0x000000ffff0f7224 */ /* 0x000fe400078e0011 */
.L_x_1368:
[----:B------:R-:W-:Y:S05]  /*1580*/  BSYNC B4 ;  /* 0x0000000000047941 */ /* 0x000fea0003800000 */
.L_x_1367:
[----:B------:R0:W-:Y:S02]  /*1590*/  STS.64 [R36], R14 ;  /* 0x0000000e24007388 */ /* 0x0001e40000000a00 */
.L_x_1366:
[----:B------:R-:W-:Y:S05]  /*15a0*/  BSYNC B3 ;  /* 0x0000000000037941 */ /* 0x000fea0003800000 */
.L_x_1365:
[----:B------:R-:W-:Y:S02]  /*15b0*/  IADD3 R37, R37, -0x1, RZ ;  /* 0xffffffff25257810 */ /* 0x000fe40007ffe0ff */
[----:B------:R-:W-:Y:S02]  /*15c0*/  IADD3 R35, R35, 0x1, RZ ;  /* 0x0000000123237810 */ /* 0x000fe40007ffe0ff */
[----:B------:R-:W-:-:S13]  /*15d0*/  ISETP.NE.AND P0, PT, R37, RZ, PT ;  /* 0x000000ff2500720c */ /* 0x000fda0003f05270 */
[----:B------:R-:W-:Y:S05]  /*15e0*/  @P0 BRA `(.L_x_1369) ;  /* 0xfffffdf000000947 */ /* 0x000fea000383ffff */
.L_x_1351:
[----:B------:R-:W-:Y:S05]  /*15f0*/  BSYNC B2 ;  /* 0x0000000000027941 */ /* 0x000fea0003800000 */
.L_x_1350:
        /* <DEDUP_REMOVED lines=8> */
.L_x_1372:
[C---:B------:R-:W-:Y:S01]  /*1680*/  IMAD R14, R35.reuse, 0x8, R12 ;  /* 0x00000008230e7824 */ /* 0x040fe200078e020c */
[----:B------:R-:W-:Y:S02]  /*1690*/  IADD3 R0, R0, -0x1, RZ ;  /* 0xffffffff00007810 */ /* 0x000fe40007ffe0ff */
[----:B------:R-:W-:Y:S02]  /*16a0*/  IADD3 R35, R35, 0x1, RZ ;  /* 0x0000000123237810 */ /* 0x000fe40007ffe0ff */
[----:B------:R0:W-:Y:S01]  /*16b0*/  STS.64 [R14], RZ ;  /* 0x000000ff0e007388 */ /* 0x0001e20000000a00 */
[----:B------:R-:W-:-:S13]  /*16c0*/  ISETP.NE.AND P0, PT, R0, RZ, PT ;  /* 0x000000ff0000720c */ /* 0x000fda0003f05270 */
[----:B0-----:R-:W-:Y:S05]  /*16d0*/  @P0 BRA `(.L_x_1372) ;  /* 0xffffffa000000947 */ /* 0x001fea000383ffff */
.L_x_1371:
[----:B------:R-:W-:Y:S05]  /*16e0*/  BSYNC B1 ;  /* 0x0000000000017941 */ /* 0x000fea0003800000 */
.L_x_1370:
[----:B------:R-:W-:Y:S05]  /*16f0*/  @!P1 BRA `(.L_x_1342) ;  /* 0x0000009000009947 */ /* 0x000fea0003800000 */
.L_x_1373:
        /* <DEDUP_REMOVED lines=9> */
.L_x_1342:
[----:B------:R-:W-:Y:S05]  /*1790*/  BSYNC B0 ;  /* 0x0000000000007941 */ /* 0x000fea0003800000 */
.L_x_1341:
[----:B0-----:R-:W0:Y:S01]  /*17a0*/  S2R R0, SR_TID.X ;  /* 0x0000000000007919 */ /* 0x001e220000002100 */
[----:B------:R-:W-:Y:S01]  /*17b0*/  BSSY B0, `(.L_x_1374) ;  /* 0x0000132000007945 */ /* 0x000fe20003800000 */
[----:B0-----:R-:W-:-:S13]  /*17c0*/  ISETP.NE.AND P0, PT, R0, RZ, PT ;  /* 0x000000ff0000720c */ /* 0x001fda0003f05270 */
[----:B------:R-:W-:Y:S05]  /*17d0*/  @P0 BRA `(.L_x_1375) ;  /* 0x000012f000000947 */ /* 0x000fea0003800000 */
[----:B-1----:R-:W-:Y:S01]  /*17e0*/  IMAD.MOV.U32 R20, RZ, RZ, 0x0 ;  /* 0x00000000ff147424 */ /* 0x002fe200078e00ff */
[----:B------:R-:W0:Y:S01]  /*17f0*/  I2F.F64 R14, R6 ;  /* 0x00000006000e7312 */ /* 0x000e220000201c00 */
        /* <DEDUP_REMOVED lines=17> */
[----:B-1----:R-:W-:Y:S02]  /*1910*/  IMAD.MOV.U32 R16, RZ, RZ, c[0x0][0x160] ;  /* 0x00005800ff107624 */ /* 0x002fe400078e00ff */
[----:B------:R-:W-:Y:S01]  /*1920*/  IMAD.MOV.U32 R17, RZ, RZ, c[0x0][0x164] ;  /* 0x00005900ff117624 */ /* 0x000fe200078e00ff */
[----:B0-----:R-:W-:Y:S02]  /*1930*/  IADD3 R20, R0, -0x100000, RZ ;  /* 0xfff0000000147810 */ /* 0x001fe40007ffe0ff */
[----:B------:R-:W-:Y:S02]  /*1940*/  MOV R0, 0x1960 ;  /* 0x0000196000007802 */ /* 0x000fe40000000f00 */
[----:B------:R-:W-:Y:S05]  /*1950*/  CALL.REL.NOINC `($__internal_18_$__cuda_sm20_dblrcp_rn_slowpath_v3) ;  /* 0x00002d1000007944 */ /* 0x000fea0003c00000 */
[----:B-1----:R-:W-:Y:S02]  /*1960*/  IMAD.MOV.U32 R16, RZ, RZ, R18 ;  /* 0x000000ffff107224 */ /* 0x002fe400078e0012 */
[----:B------:R-:W-:Y:S02]  /*1970*/  IMAD.MOV.U32 R17, RZ, RZ, R19 ;  /* 0x000000ffff117224 */ /* 0x000fe400078e0013 */
.L_x_1376:
[----:B0-2---:R-:W-:Y:S01]  /*1980*/  ISETP.GE.AND P0, PT, R11, 0x1, PT ;  /* 0x000000010b00780c */ /* 0x005fe20003f06270 */
[----:B------:R-:W-:Y:S01]  /*1990*/  BSSY B1, `(.L_x_1377) ;  /* 0x0000064000017945 */ /* 0x000fe20003800000 */
[----:B------:R-:W-:-:S11]  /*19a0*/  CS2R R28, SRZ ;  /* 0x00000000001c7805 */ /* 0x000fd6000001ff00 */
        /* <DEDUP_REMOVED lines=13> */
.L_x_1381:
[----:B01----:R-:W0:Y:S01]  /*1a80*/  I2F.F64 R18, R0 ;  /* 0x0000000000127312 */ /* 0x003e220000201c00 */
[C---:B------:R-:W-:Y:S02]  /*1a90*/  IADD3 R26, R0.reuse, 0x1, RZ ;  /* 0x00000001001a7810 */ /* 0x040fe40007ffe0ff */
        /* <DEDUP_REMOVED lines=32> */
[----:B------:R-:W-:Y:S01]  /*1ca0*/  FSEL R23, R27, R23, !P5 ;  /* 0x000000171b177208 */ /* 0x000fe20006800000 */
[----:B------:R-:W-:Y:S01]  /*1cb0*/  IMAD R27, R0, 0x8, R13 ;  /* 0x00000008001b7824 */ /* 0x000fe200078e020d */
[----:B0-----:R-:W-:Y:S01]  /*1cc0*/  FSEL R20, R32, R20, !P3 ;  /* 0x0000001420147208 */ /* 0x001fe20005800000 */
[----:B------:R-:W0:Y:S01]  /*1cd0*/  DADD R30, -R30, 1 ;  /* 0x3ff000001e1e7429 */ /* 0x000e220000000100 */
[----:B------:R-:W-:-:S02]  /*1ce0*/  FSEL R21, R33, R21, !P3 ;  /* 0x0000001521157208 */ /* 0x000fc40005800000 */
[----:B------:R-:W-:Y:S01]  /*1cf0*/  IADD3 R0, R0, 0x4, RZ ;  /* 0x0000000400007810 */ /* 0x000fe20007ffe0ff */
[----:B------:R-:W-:-:S04]  /*1d00*/  DSETP.GEU.AND P5, PT, R18, 1, PT ;  /* 0x3ff000001200742a */ /* 0x000fc80003fae000 */
[----:B------:R-:W-:Y:S02]  /*1d10*/  DSETP.GEU.AND P4, PT, R22, 1, PT ;  /* 0x3ff000001600742a */ /* 0x000fe40003f8e000 */
[----:B0-----:R-:W-:Y:S02]  /*1d20*/  FSEL R24, R30, RZ, !P2 ;  /* 0x000000ff1e187208 */ /* 0x001fe40005000000 */
[----:B------:R-:W-:Y:S01]  /*1d30*/  DSETP.GEU.AND P3, PT, R20, 1, PT ;  /* 0x3ff000001400742a */ /* 0x000fe20003f6e000 */
[----:B------:R-:W-:Y:S02]  /*1d40*/  FSEL R25, R31, RZ, !P2 ;  /* 0x000000ff1f197208 */ /* 0x000fe40005000000 */
[----:B------:R-:W-:Y:S01]  /*1d50*/  ISETP.NE.AND P2, PT, R35, RZ, PT ;  /* 0x000000ff2300720c */ /* 0x000fe20003f45270 */
[----:B------:R-:W0:Y:S02]  /*1d60*/  DADD R18, -R18, 1 ;  /* 0x3ff0000012127429 */ /* 0x000e240000000100 */
[----:B------:R1:W-:Y:S02]  /*1d70*/  STS.64 [R27], R24 ;  /* 0x000000181b007388 */ /* 0x0003e40000000a00 */
        /* <DEDUP_REMOVED lines=16> */
.L_x_1380:
[----:B------:R-:W-:Y:S05]  /*1e80*/  BSYNC B2 ;  /* 0x0000000000027941 */ /* 0x000fea0003800000 */
.L_x_1379:
[----:B------:R-:W-:Y:S05]  /*1e90*/  @!P1 BRA `(.L_x_1378) ;  /* 0x0000013000009947 */ /* 0x000fea0003800000 */
.L_x_1382:
        /* <DEDUP_REMOVED lines=19> */
.L_x_1378:
[----:B------:R-:W-:Y:S05]  /*1fd0*/  BSYNC B1 ;  /* 0x0000000000017941 */ /* 0x000fea0003800000 */
.L_x_1377:
        /* <DEDUP_REMOVED lines=12> */
.L_x_1397:
        /* <DEDUP_REMOVED lines=9> */
[----:B-1----:R-:W1:Y:S03]  /*2130*/  LDS.64 R18, [R35] ;  /* 0x0000000023127984 */ /* 0x002e660000000a00 */
        /* <DEDUP_REMOVED lines=15> */
[----:B------:R-:W-:Y:S05]  /*2230*/  CALL.REL.NOINC `($__internal_19_$__cuda_sm20_div_rn_f64_full) ;  /* 0x000026b000007944 */ /* 0x000fea0003c00000 */
[----:B------:R-:W-:Y:S02]  /*2240*/  IMAD.MOV.U32 R14, RZ, RZ, R16 ;  /* 0x000000ffff0e7224 */ /* 0x000fe400078e0010 */
[----:B------:R-:W-:Y:S02]  /*2250*/  IMAD.MOV.U32 R15, RZ, RZ, R17 ;  /* 0x000000ffff0f7224 */ /* 0x000fe400078e0011 */
.L_x_1390:
[----:B------:R-:W-:Y:S05]  /*2260*/  BSYNC B5 ;  /* 0x0000000000057941 */ /* 0x000fea0003800000 */
.L_x_1389:
        /* <DEDUP_REMOVED lines=20> */
[----:B-1----:R-:W-:Y:S05]  /*23b0*/  CALL.REL.NOINC `($__internal_19_$__cuda_sm20_div_rn_f64_full) ;  /* 0x0000253000007944 */ /* 0x002fea0003c00000 */
.L_x_1392:
[----:B---3--:R-:W-:Y:S05]  /*23c0*/  BSYNC B5 ;  /* 0x0000000000057941 */ /* 0x008fea0003800000 */
.L_x_1391:
        /* <DEDUP_REMOVED lines=21> */
[----:B------:R-:W-:Y:S02]  /*2520*/  IMAD.MOV.U32 R14, RZ, RZ, R16 ;  /* 0x000000ffff0e7224 */ /* 0x000fe400078e0010 */
[----:B------:R-:W-:Y:S02]  /*2530*/  IMAD.MOV.U32 R15, RZ, RZ, R17 ;  /* 0x000000ffff0f7224 */ /* 0x000fe400078e0011 */
.L_x_1394:
[----:B---3--:R-:W-:Y:S05]  /*2540*/  BSYNC B5 ;  /* 0x0000000000057941 */ /* 0x008fea0003800000 */
.L_x_1393:
        /* <DEDUP_REMOVED lines=21> */
.L_x_1396:
[----:B---3--:R-:W-:Y:S05]  /*26a0*/  BSYNC B5 ;  /* 0x0000000000057941 */ /* 0x008fea0003800000 */
.L_x_1395:
[----:B------:R0:W-:Y:S02]  /*26b0*/  STS.64 [R35+0x18], R16 ;  /* 0x0000181023007388 */ /* 0x0001e40000000a00 */
.L_x_1388:
[----:B------:R-:W-:Y:S05]  /*26c0*/  BSYNC B4 ;  /* 0x0000000000047941 */ /* 0x000fea0003800000 */
.L_x_1387:
[----:B------:R-:W-:Y:S01]  /*26d0*/  IADD3 R30, R30, 0x4, RZ ;  /* 0x000000041e1e7810 */ /* 0x000fe20007ffe0ff */
[----:B------:R-:W-:Y:S05]  /*26e0*/  @P1 BRA `(.L_x_1397) ;  /* 0xfffff9b000001947 */ /* 0x000fea000383ffff */
.L_x_1386:
[----:B------:R-:W-:Y:S05]  /*26f0*/  BSYNC B3 ;  /* 0x0000000000037941 */ /* 0x000fea0003800000 */
.L_x_1385:
[----:B------:R-:W-:-:S13]  /*2700*/  ISETP.NE.AND P0, PT, R36, RZ, PT ;  /* 0x000000ff2400720c */ /* 0x000fda0003f05270 */
[----:B------:R-:W-:Y:S05]  /*2710*/  @!P0 BRA `(.L_x_1384) ;  /* 0x0000021000008947 */ /* 0x000fea0003800000 */
.L_x_1402:
[----:B0-----:R-:W0:Y:S01]  /*2720*/  DSETP.NEU.AND P0, PT, R28, RZ, PT ;  /* 0x000000ff1c00722a */ /* 0x001e220003f0d000 */
[----:B------:R-:W-:-:S13]  /*2730*/  BSSY B3, `(.L_x_1398) ;  /* 0x000001b000037945 */ /* 0x000fda0003800000 */
        /* <DEDUP_REMOVED lines=24> */
.L_x_1401:
[----:B------:R-:W-:Y:S05]  /*28c0*/  BSYNC B4 ;  /* 0x0000000000047941 */ /* 0x000fea0003800000 */
.L_x_1400:
[----:B------:R0:W-:Y:S02]  /*28d0*/  STS.64 [R31], R14 ;  /* 0x0000000e1f007388 */ /* 0x0001e40000000a00 */
.L_x_1399:
[----:B------:R-:W-:Y:S05]  /*28e0*/  BSYNC B3 ;  /* 0x0000000000037941 */ /* 0x000fea0003800000 */
.L_x_1398:
[----:B------:R-:W-:Y:S02]  /*28f0*/  IADD3 R36, R36, -0x1, RZ ;  /* 0xffffffff24247810 */ /* 0x000fe40007ffe0ff */
[----:B------:R-:W-:Y:S02]  /*2900*/  IADD3 R30, R30, 0x1, RZ ;  /* 0x000000011e1e7810 */ /* 0x000fe40007ffe0ff */
[----:B------:R-:W-:-:S13]  /*2910*/  ISETP.NE.AND P0, PT, R36, RZ, PT ;  /* 0x000000ff2400720c */ /* 0x000fda0003f05270 */
[----:B------:R-:W-:Y:S05]  /*2920*/  @P0 BRA `(.L_x_1402) ;  /* 0xfffffdf000000947 */ /* 0x000fea000383ffff */
.L_x_1384:
[----:B------:R-:W-:Y:S05]  /*2930*/  BSYNC B2 ;  /* 0x0000000000027941 */ /* 0x000fea0003800000 */
.L_x_1383:
        /* <DEDUP_REMOVED lines=8> */
.L_x_1405:
[----:B------:R-:W-:Y:S01]  /*29c0*/  IMAD R14, R30, 0x8, R13 ;  /* 0x000000081e0e7824 */ /* 0x000fe200078e020d */
[----:B------:R-:W-:Y:S02]  /*29d0*/  IADD3 R0, R0, -0x1, RZ ;  /* 0xffffffff00007810 */ /* 0x000fe40007ffe0ff */
[----:B------:R-:W-:Y:S02]  /*29e0*/  IADD3 R30, R30, 0x1, RZ ;  /* 0x000000011e1e7810 */ /* 0x000fe40007ffe0ff */
[----:B------:R0:W-:Y:S01]  /*29f0*/  STS.64 [R14], RZ ;  /* 0x000000ff0e007388 */ /* 0x0001e20000000a00 */
[----:B------:R-:W-:-:S13]  /*2a00*/  ISETP.NE.AND P0, PT, R0, RZ, PT ;  /* 0x000000ff0000720c */ /* 0x000fda0003f05270 */
[----:B0-----:R-:W-:Y:S05]  /*2a10*/  @P0 BRA `(.L_x_1405) ;  /* 0xffffffa000000947 */ /* 0x001fea000383ffff */
.L_x_1404:
[----:B------:R-:W-:Y:S05]  /*2a20*/  BSYNC B1 ;  /* 0x0000000000017941 */ /* 0x000fea0003800000 */
.L_x_1403:
[----:B------:R-:W-:Y:S05]  /*2a30*/  @!P1 BRA `(.L_x_1375) ;  /* 0x0000009000009947 */ /* 0x000fea0003800000 */
.L_x_1406:
        /* <DEDUP_REMOVED lines=9> */
.L_x_1375:
[----:B------:R-:W-:Y:S05]  /*2ad0*/  BSYNC B0 ;  /* 0x0000000000007941 */ /* 0x000fea0003800000 */
.L_x_1374:
[----:B-1----:R-:W1:Y:S01]  /*2ae0*/  S2R R18, SR_CTAID.Z ;  /* 0x0000000000127919 */ /* 0x002e620000002700 */
[----:B------:R-:W-:-:S02]  /*2af0*/  ULDC UR4, c[0x0][0x178] ;  /* 0x00005e0000047ab9 */ /* 0x000fc40000000800 */
[----:B------:R-:W-:Y:S01]  /*2b00*/  ULDC UR5, c[0x0][0x180] ;  /* 0x0000600000057ab9 */ /* 0x000fe20000000800 */
[----:B------:R-:W-:Y:S01]  /*2b10*/  BAR.SYNC.DEFER_BLOCKING 0x0 ;  /* 0x0000000000007b1d */ /* 0x000fe20000010000 */
[----:B------:R-:W-:-:S06]  /*2b20*/  UIMAD UR4, UR4, UR5, URZ ;  /* 0x00000005040472a4 */ /* 0x000fcc000f8e023f */
[----:B-1----:R-:W-:-:S13]  /*2b30*/  ISETP.GE.AND P0, PT, R18, UR4, PT ;  /* 0x0000000412007c0c */ /* 0x002fda000bf06270 */
[----:B------:R-:W-:Y:S05]  /*2b40*/  @P0 EXIT ;  /* 0x000000000000094d */ /* 0x000fea0003800000 */
[----:B0-----:R-:W0:Y:S01]  /*2b50*/  S2R R17, SR_TID.Y ;  /* 0x0000000000117919 */ /* 0x001e220000002200 */
[----:B------:R-:W-:Y:S01]  /*2b60*/  LOP3.LUT R21, RZ, R9, RZ, 0x33, !PT ;  /* 0x00000009ff157212 */ /* 0x000fe200078e33ff */
[----:B------:R-:W-:Y:S01]  /*2b70*/  ULDC.64 UR6, c[0x0][0x118] ;  /* 0x0000460000067ab9 */ /* 0x000fe20000000a00 */
[----:B------:R-:W-:Y:S01]  /*2b80*/  IADD3 R2, R2, 0x1, RZ ;  /* 0x0000000102027810 */ /* 0x000fe20007ffe0ff */
[----:B------:R-:W0:Y:S01]  /*2b90*/  S2R R0, SR_CTAID.Y ;  /* 0x0000000000007919 */ /* 0x000e220000002600 */
[C-C-:B------:R-:W-:Y:S02]  /*2ba0*/  IADD3 R22, -R21.reuse, -0x3, -R6.reuse ;  /* 0xfffffffd15167810 */ /* 0x140fe40007ffe906 */
[----:B------:R-:W-:Y:S01]  /*2bb0*/  IADD3 R21, -R21, -0x2, -R6 ;  /* 0xfffffffe15157810 */ /* 0x000fe20007ffe906 */
[----:B------:R-:W1:Y:S01]  /*2bc0*/  S2R R15, SR_TID.X ;  /* 0x00000000000f7919 */ /* 0x000e620000002100 */
[----:B------:R-:W-:-:S03]  /*2bd0*/  ISETP.GE.U32.AND P2, PT, R22, 0x3, PT ;  /* 0x000000031600780c */ /* 0x000fc60003f46070 */
[----:B------:R-:W2:Y:S01]  /*2be0*/  S2R R16, SR_CTAID.X ;  /* 0x0000000000107919 */ /* 0x000ea20000002500 */
[----:B0-----:R-:W-:Y:S01]  /*2bf0*/  IMAD R19, R0, c[0x0][0x4], R17 ;  /* 0x0000010000137a24 */ /* 0x001fe200078e0211 */
[----:B-1----:R-:W-:-:S04]  /*2c00*/  IADD3 R0, R15, c[0x0][0x4], RZ ;  /* 0x000001000f007a10 */ /* 0x002fc80007ffe0ff */
[----:B------:R-:W-:Y:S01]  /*2c10*/  SHF.R.S32.HI R14, RZ, 0x1f, R19 ;  /* 0x0000001fff0e7819 */ /* 0x000fe20000011413 */
[----:B--2---:R-:W-:Y:S01]  /*2c20*/  IMAD R20, R16, c[0x0][0x0], R15 ;  /* 0x0000000010147a24 */ /* 0x004fe200078e020f */
[----:B------:R-:W-:Y:S01]  /*2c30*/  IADD3 R16, R3, 0x1, RZ ;  /* 0x0000000103107810 */ /* 0x000fe20007ffe0ff */
[----:B------:R-:W-:Y:S01]  /*2c40*/  IMAD R0, R17, c[0x0][0x0], R0 ;  /* 0x0000000011007a24 */ /* 0x000fe200078e0200 */
[----:B------:R-:W-:Y:S01]  /*2c50*/  LOP3.LUT R17, RZ, R7, RZ, 0x33, !PT ;  /* 0x00000007ff117212 */ /* 0x000fe200078e33ff */
[----:B------:R-:W-:Y:S01]  /*2c60*/  IMAD R14, R14, c[0x0][0x1f0], RZ ;  /* 0x00007c000e0e7a24 */ /* 0x000fe200078e02ff */
[--C-:B------:R-:W-:Y:S02]  /*2c70*/  SHF.R.S32.HI R3, RZ, 0x1f, R4.reuse ;  /* 0x0000001fff037819 */ /* 0x100fe40000011404 */
[----:B------:R-:W-:Y:S01]  /*2c80*/  IADD3 R9, -R17, -0x3, -R4 ;  /* 0xfffffffd11097810 */ /* 0x000fe20007ffe904 */
[C---:B------:R-:W-:Y:S02]  /*2c90*/  IMAD R7, R19.reuse, c[0x0][0x1f4], R14 ;  /* 0x00007d0013077a24 */ /* 0x040fe400078e020e */
[----:B------:R-:W-:Y:S01]  /*2ca0*/  IMAD.WIDE.U32 R14, R19, c[0x0][0x1f0], RZ ;  /* 0x00007c00130e7a25 */ /* 0x000fe200078e00ff */
[----:B------:R-:W-:-:S03]  /*2cb0*/  ISETP.GE.U32.AND P1, PT, R9, 0x3, PT ;  /* 0x000000030900780c */ /* 0x000fc60003f26070 */
[----:B------:R-:W-:Y:S02]  /*2cc0*/  IMAD R9, R2, c[0x0][0x0], RZ ;  /* 0x0000000002097a24 */ /* 0x000fe400078e02ff */
[----:B------:R-:W-:Y:S02]  /*2cd0*/  IMAD.IADD R15, R15, 0x1, R7 ;  /* 0x000000010f0f7824 */ /* 0x000fe400078e0207 */
[----:B------:R-:W-:Y:S01]  /*2ce0*/  IMAD R2, R16, R0, R9 ;  /* 0x0000000010027224 */ /* 0x000fe200078e0209 */
[----:B------:R-:W-:Y:S01]  /*2cf0*/  IADD3 R9, -R17, -0x2, -R4 ;  /* 0xfffffffe11097810 */ /* 0x000fe20007ffe904 */
[----:B------:R-:W-:Y:S01]  /*2d00*/  IMAD R7, R3, c[0x0][0x1b0], RZ ;  /* 0x00006c0003077a24 */ /* 0x000fe200078e02ff */
[----:B------:R-:W-:Y:S01]  /*2d10*/  SHF.R.S32.HI R0, RZ, 0x1f, R20 ;  /* 0x0000001fff007819 */ /* 0x000fe20000011414 */
[----:B------:R-:W-:Y:S01]  /*2d20*/  IMAD.WIDE.U32 R14, R20, c[0x0][0x1f8], R14 ;  /* 0x00007e00140e7a25 */ /* 0x000fe200078e000e */
[----:B------:R-:W-:-:S03]  /*2d30*/  LOP3.LUT R3, R9, 0x3, RZ, 0xc0, !PT ;  /* 0x0000000309037812 */ /* 0x000fc600078ec0ff */
[----:B------:R-:W-:Y:S01]  /*2d40*/  IMAD R9, R0, c[0x0][0x1f8], RZ ;  /* 0x00007e0000097a24 */ /* 0x000fe200078e02ff */
[----:B------:R-:W-:Y:S01]  /*2d50*/  IADD3 R0, R3, R17, R4 ;  /* 0x0000001103007210 */ /* 0x000fe20007ffe004 */
[C---:B------:R-:W-:Y:S02]  /*2d60*/  IMAD R35, R4.reuse, c[0x0][0x1b4], R7 ;  /* 0x00006d0004237a24 */ /* 0x040fe400078e0207 */
[----:B------:R-:W-:Y:S01]  /*2d70*/  IMAD.WIDE.U32 R16, R4, c[0x0][0x1b0], RZ ;  /* 0x00006c0004107a25 */ /* 0x000fe200078e00ff */
[----:B------:R-:W-:-:S03]  /*2d80*/  LOP3.LUT R4, R21, 0x3, RZ, 0xc0, !PT ;  /* 0x0000000315047812 */ /* 0x000fc600078ec0ff */
[----:B------:R-:W-:Y:S01]  /*2d90*/  IMAD R39, R20, c[0x0][0x1fc], R9 ;  /* 0x00007f0014277a24 */ /* 0x000fe200078e0209 */
[----:B------:R-:W-:Y:S01]  /*2da0*/  IADD3 R9, R12, 0x10, RZ ;  /* 0x000000100c097810 */ /* 0x000fe20007ffe0ff */
[----:B------:R-:W-:Y:S02]  /*2db0*/  IMAD.MOV.U32 R7, RZ, RZ, R18 ;  /* 0x000000ffff077224 */ /* 0x000fe400078e0012 */
[----:B------:R-:W-:Y:S02]  /*2dc0*/  IMAD.IADD R35, R17, 0x1, R35 ;  /* 0x0000000111237824 */ /* 0x000fe400078e0223 */
[----:B------:R-:W-:Y:S02]  /*2dd0*/  IMAD.IADD R34, R21, 0x1, -R4 ;  /* 0x0000000115227824 */ /* 0x000fe400078e0a04 */
[----:B------:R-:W-:Y:S02]  /*2de0*/  IMAD.SHL.U32 R36, R2, 0x8, RZ ;  /* 0x0000000802247824 */ /* 0x000fe400078e00ff */
[----:B------:R-:W-:-:S02]  /*2df0*/  IMAD.MOV R37, RZ, RZ, -R0 ;  /* 0x000000ffff257224 */ /* 0x000fc400078e0a00 */
[----:B------:R-:W-:Y:S02]  /*2e00*/  IMAD.IADD R39, R15, 0x1, R39 ;  /* 0x000000010f277824 */ /* 0x000fe400078e0227 */
.L_x_1433:
[----:B------:R-:W-:Y:S01]  /*2e10*/  IABS R22, c[0x0][0x180] ;  /* 0x0000600000167a13 */ /* 0x000fe20000000000 */
[----:B------:R-:W-:Y:S01]  /*2e20*/  BSSY B0, `(.L_x_1407) ;  /* 0x00000db000007945 */ /* 0x000fe20003800000 */
[----:B------:R-:W-:Y:S02]  /*2e30*/  IABS R23, R7 ;  /* 0x0000000700177213 */ /* 0x000fe40000000000 */
[----:B0-----:R-:W0:Y:S08]  /*2e40*/  I2F.RP R20, R22 ;  /* 0x0000001600147306 */ /* 0x001e300000209400 */
        /* <DEDUP_REMOVED lines=38> */
.L_x_1420:
[----:B------:R-:W-:Y:S02]  /*30b0*/  IMAD.IADD R21, R6, 0x1, R41 ;  /* 0x0000000106157824 */ /* 0x000fe400078e0229 */
[----:B------:R-:W-:-:S03]  /*30c0*/  IMAD.MOV.U32 R42, RZ, RZ, R18 ;  /* 0x000000ffff2a7224 */ /* 0x000fc600078e0012 */
[----:B------:R-:W-:Y:S01]  /*30d0*/  SHF.R.S32.HI R20, RZ, 0x1f, R21 ;  /* 0x0000001fff147819 */ /* 0x000fe20000011415 */
[----:B------:R-:W-:-:S04]  /*30e0*/  IMAD.WIDE.U32 R22, R21, c[0x0][0x1a8], R42 ;  /* 0x00006a0015167a25 */ /* 0x000fc800078e002a */
[----:B------:R-:W-:-:S04]  /*30f0*/  IMAD R20, R20, c[0x0][0x1a8], RZ ;  /* 0x00006a0014147a24 */ /* 0x000fc800078e02ff */
[----:B------:R-:W-:Y:S01]  /*3100*/  IMAD R21, R21, c[0x0][0x1ac], R20 ;  /* 0x00006b0015157a24 */ /* 0x000fe200078e0214 */
[----:B------:R-:W-:-:S03]  /*3110*/  LEA R20, P0, R22, c[0x0][0x170], 0x3 ;  /* 0x00005c0016147a11 */ /* 0x000fc600078018ff */
[----:B------:R-:W-:-:S05]  /*3120*/  IMAD.IADD R21, R23, 0x1, R21 ;  /* 0x0000000117157824 */ /* 0x000fca00078e0215 */
[----:B------:R-:W-:Y:S02]  /*3130*/  LEA.HI.X R21, R22, c[0x0][0x174], R21, 0x3, P0 ;  /* 0x00005d0016157a11 */ /* 0x000fe400000f1c15 */
[----:B------:R-:W0:Y:S04]  /*3140*/  LDS.64 R22, [R5.X8] ;  /* 0x0000000005167984 */ /* 0x000e280000008a00 */
[----:B------:R-:W0:Y:S01]  /*3150*/  LDG.E.64 R30, [R20.64] ;  /* 0x00000006141e7981 */ /* 0x000e22000c1e1b00 */
[----:B------:R-:W-:Y:S01]  /*3160*/  ISETP.GE.AND P0, PT, R10, 0x2, PT ;  /* 0x000000020a00780c */ /* 0x000fe20003f06270 */
[----:B------:R-:W-:Y:S01]  /*3170*/  BSSY B1, `(.L_x_1409) ;  /* 0x00000a0000017945 */ /* 0x000fe20003800000 */
[----:B0-----:R0:W1:-:S11]  /*3180*/  DMUL R30, R22, R30 ;  /* 0x0000001e161e7228 */ /* 0x0010560000000000 */
[----:B------:R-:W-:Y:S05]  /*3190*/  @!P0 BRA `(.L_x_1410) ;  /* 0x000009d000008947 */ /* 0x000fea0003800000 */
[----:B------:R-:W-:Y:S01]  /*31a0*/  BSSY B2, `(.L_x_1411) ;  /* 0x000008a000027945 */ /* 0x000fe20003800000 */
[----:B------:R-:W-:Y:S01]  /*31b0*/  IMAD.MOV.U32 R45, RZ, RZ, 0x1 ;  /* 0x00000001ff2d7424 */ /* 0x000fe200078e00ff */
[----:B------:R-:W-:Y:S05]  /*31c0*/  @!P1 BRA `(.L_x_1412) ;  /* 0x0000087000009947 */ /* 0x000fea0003800000 */
[----:B0-----:R-:W-:Y:S01]  /*31d0*/  IMAD.MOV R23, RZ, RZ, -R0 ;  /* 0x000000ffff177224 */ /* 0x001fe200078e0a00 */
[----:B------:R-:W-:Y:S01]  /*31e0*/  IADD3 R22, P3, R20, 0x20, RZ ;  /* 0x0000002014167810 */ /* 0x000fe20007f7e0ff */
[----:B------:R-:W-:Y:S01]  /*31f0*/  BSSY B3, `(.L_x_1413) ;  /* 0x000006f000037945 */ /* 0x000fe20003800000 */
[----:B------:R-:W-:Y:S02]  /*3200*/  IMAD.MOV.U32 R45, RZ, RZ, 0x1 ;  /* 0x00000001ff2d7424 */ /* 0x000fe400078e00ff */
[----:B------:R-:W-:Y:S01]  /*3210*/  ISETP.GT.AND P0, PT, R23, 0x2, PT ;  /* 0x000000021700780c */ /* 0x000fe20003f04270 */
[----:B------:R-:W-:Y:S02]  /*3220*/  IMAD.X R23, RZ, RZ, R21, P3 ;  /* 0x000000ffff177224 */ /* 0x000fe400018e0615 */
[----:B------:R-:W-:-:S02]  /*3230*/  IMAD.MOV.U32 R44, RZ, RZ, R9 ;  /* 0x000000ffff2c7224 */ /* 0x000fc400078e0009 */
[----:B------:R-:W-:-:S08]  /*3240*/  IMAD.MOV.U32 R42, RZ, RZ, R37 ;  /* 0x000000ffff2a7224 */ /* 0x000fd000078e0025 */
[----:B------:R-:W-:Y:S05]  /*3250*/  @!P0 BRA `(.L_x_1414) ;  /* 0x0000068000008947 */ /* 0x000fea0003800000 */
[----:B------:R-:W-:Y:S01]  /*3260*/  IADD3 R24, R42, -0x2, RZ ;  /* 0xfffffffe2a187810 */ /* 0x000fe20007ffe0ff */
[----:B------:R-:W-:Y:S01]  /*3270*/  BSSY B4, `(.L_x_1415) ;  /* 0x000003e000047945 */ /* 0x000fe20003800000 */
[----:B------:R-:W-:Y:S02]  /*3280*/  PLOP3.LUT P0, PT, PT, PT, PT, 0x80, 0x0 ;  /* 0x000000000000781c */ /* 0x000fe40003f0f070 */
[----:B------:R-:W-:-:S13]  /*3290*/  ISETP.GT.AND P3, PT, R24, 0xc, PT ;  /* 0x0000000c1800780c */ /* 0x000fda0003f64270 */
[----:B------:R-:W-:Y:S05]  /*32a0*/  @!P3 BRA `(.L_x_1416) ;  /* 0x000003a00000b947 */ /* 0x000fea0003800000 */
[----:B------:R-:W-:Y:S02]  /*32b0*/  PLOP3.LUT P0, PT, PT, PT, PT, 0x8, 0x0 ;  /* 0x000000000000781c */ /* 0x000fe40003f0e170 */
.L_x_1417:
[----:B------:R-:W2:Y:S04]  /*32c0*/  LDG.E.64 R24, [R22.64+-0x18] ;  /* 0xffffe80616187981 */ /* 0x000ea8000c1e1b00 */
[----:B------:R-:W2:Y:S04]  /*32d0*/  LDS.64 R32, [R44+-0x8] ;  /* 0xfffff8002c207984 */ /* 0x000ea80000000a00 */
[----:B------:R-:W3:Y:S04]  /*32e0*/  LDG.E.64 R28, [R22.64+-0x10] ;  /* 0xfffff006161c7981 */ /* 0x000ee8000c1e1b00 */
[----:B------:R-:W3:Y:S01]  /*32f0*/  LDS.64 R26, [R44] ;  /* 0x000000002c1a7984 */ /* 0x000ee20000000a00 */
[----:B-12---:R0:W3:-:S03]  /*3300*/  DFMA R32, R24, R32, R30 ;  /* 0x000000201820722b */ /* 0x0060c6000000001e */
[----:B0-----:R-:W2:Y:S04]  /*3310*/  LDG.E.64 R24, [R22.64+-0x8] ;  /* 0xfffff80616187981 */ /* 0x001ea8000c1e1b00 */
[----:B------:R-:W4:Y:S01]  /*3320*/  LDG.E.64 R30, [R22.64] ;  /* 0x00000006161e7981 */ /* 0x000f22000c1e1b00 */
[----:B---3--:R0:W2:-:S03]  /*3330*/  DFMA R28, R28, R26, R32 ;  /* 0x0000001a1c1c722b */ /* 0x0080860000000020 */
[----:B0-----:R-:W2:Y:S04]  /*3340*/  LDS.64 R26, [R44+0x8] ;  /* 0x000008002c1a7984 */ /* 0x001ea80000000a00 */
[----:B------:R-:W3:Y:S01]  /*3350*/  LDG.E.64 R32, [R22.64+0x18] ;  /* 0x0000180616207981 */ /* 0x000ee2000c1e1b00 */
[----:B--2---:R0:W4:-:S03]  /*3360*/  DFMA R26, R24, R26, R28 ;  /* 0x0000001a181a722b */ /* 0x004106000000001c */
[----:B0-----:R-:W4:Y:S04]  /*3370*/  LDS.64 R24, [R44+0x10] ;  /* 0x000010002c187984 */ /* 0x001f280000000a00 */
[----:B------:R-:W2:Y:S01]  /*3380*/  LDG.E.64 R28, [R22.64+0x8] ;  /* 0x00000806161c7981 */ /* 0x000ea2000c1e1b00 */
[----:B----4-:R0:W2:-:S03]  /*3390*/  DFMA R30, R30, R24, R26 ;  /* 0x000000181e1e722b */ /* 0x010086000000001a */
        /* <DEDUP_REMOVED lines=34> */
[----:B--2---:R0:W4:-:S04]  /*35c0*/  DFMA R26, R26, R28, R30 ;  /* 0x0000001c1a1a722b */ /* 0x004108000000001e */
[----:B0-----:R0:W4:Y:S02]  /*35d0*/  LDS.64 R30, [R44+0x70] ;  /* 0x000070002c1e7984 */ /* 0x0011240000000a00 */
[----:B0-----:R-:W-:Y:S01]  /*35e0*/  IADD3 R44, R44, 0x80, RZ ;  /* 0x000000802c2c7810 */ /* 0x001fe20007ffe0ff */
[----:B----4-:R0:W1:Y:S02]  /*35f0*/  DFMA R30, R24, R30, R26 ;  /* 0x0000001e181e722b */ /* 0x010064000000001a */
[----:B0-----:R-:W-:-:S05]  /*3600*/  IADD3 R24, P4, R22, 0x80, RZ ;  /* 0x0000008016187810 */ /* 0x001fca0007f9e0ff */
[----:B------:R-:W-:Y:S02]  /*3610*/  IMAD.X R25, RZ, RZ, R23, P4 ;  /* 0x000000ffff197224 */ /* 0x000fe400020e0617 */
[----:B------:R-:W-:Y:S02]  /*3620*/  IMAD.MOV.U32 R22, RZ, RZ, R24 ;  /* 0x000000ffff167224 */ /* 0x000fe400078e0018 */
[----:B------:R-:W-:Y:S01]  /*3630*/  IMAD.MOV.U32 R23, RZ, RZ, R25 ;  /* 0x000000ffff177224 */ /* 0x000fe200078e0019 */
[----:B-1----:R-:W-:Y:S05]  /*3640*/  @P3 BRA `(.L_x_1417) ;  /* 0xfffffc7000003947 */ /* 0x002fea000383ffff */
.L_x_1416:
[----:B------:R-:W-:Y:S05]  /*3650*/  BSYNC B4 ;  /* 0x0000000000047941 */ /* 0x000fea0003800000 */
.L_x_1415:
[----:B------:R-:W-:Y:S01]  /*3660*/  IADD3 R24, R42, -0x2, RZ ;  /* 0xfffffffe2a187810 */ /* 0x000fe20007ffe0ff */
[----:B------:R-:W-:Y:S03]  /*3670*/  BSSY B4, `(.L_x_1418) ;  /* 0x0000023000047945 */ /* 0x000fe60003800000 */
[----:B------:R-:W-:-:S13]  /*3680*/  ISETP.GT.AND P3, PT, R24, 0x4, PT ;  /* 0x000000041800780c */ /* 0x000fda0003f64270 */
[----:B------:R-:W-:Y:S05]  /*3690*/  @!P3 BRA `(.L_x_1419) ;  /* 0x000002000000b947 */ /* 0x000fea0003800000 */
[----:B------:R-:W2:Y:S04]  /*36a0*/  LDG.E.64 R26, [R22.64+-0x18] ;  /* 0xffffe806161a7981 */ /* 0x000ea8000c1e1b00 */
[----:B------:R-:W3:Y:S04]  /*36b0*/  LDG.E.64 R32, [R22.64+-0x10] ;  /* 0xfffff00616207981 */ /* 0x000ee8000c1e1b00 */
[----:B------:R-:W2:Y:S04]  /*36c0*/  LDS.64 R24, [R44+-0x8] ;  /* 0xfffff8002c187984 */ /* 0x000ea80000000a00 */
[----:B------:R-:W-:Y:S01]  /*36d0*/  LDS.64 R28, [R44+0x8] ;  /* 0x000008002c1c7984 */ /* 0x000fe20000000a00 */
[----:B-12---:R0:W3:-:S03]  /*36e0*/  DFMA R26, R26, R24, R30 ;  /* 0x000000181a1a722b */ /* 0x0060c6000000001e */
[----:B0-----:R-:W3:Y:S04]  /*36f0*/  LDS.64 R24, [R44] ;  /* 0x000000002c187984 */ /* 0x001ee80000000a00 */
[----:B------:R-:W2:Y:S01]  /*3700*/  LDG.E.64 R30, [R22.64+-0x8] ;  /* 0xfffff806161e7981 */ /* 0x000ea2000c1e1b00 */
[----:B---3--:R0:W2:-:S03]  /*3710*/  DFMA R32, R32, R24, R26 ;  /* 0x000000182020722b */ /* 0x008086000000001a */
[----:B0-----:R-:W3:Y:S04]  /*3720*/  LDG.E.64 R26, [R22.64] ;  /* 0x00000006161a7981 */ /* 0x001ee8000c1e1b00 */
[----:B------:R-:W4:Y:S01]  /*3730*/  LDG.E.64 R24, [R22.64+0x8] ;  /* 0x0000080616187981 */ /* 0x000f22000c1e1b00 */
[----:B--2---:R0:W3:-:S03]  /*3740*/  DFMA R30, R30, R28, R32 ;  /* 0x0000001c1e1e722b */ /* 0x0040c60000000020 */
[----:B0-----:R-:W3:Y:S04]  /*3750*/  LDS.64 R28, [R44+0x10] ;  /* 0x000010002c1c7984 */ /* 0x001ee80000000a00 */
[----:B------:R-:W-:Y:S01]  /*3760*/  LDS.64 R32, [R44+0x20] ;  /* 0x000020002c207984 */ /* 0x000fe20000000a00 */
[----:B---3--:R0:W4:-:S03]  /*3770*/  DFMA R28, R26, R28, R30 ;  /* 0x0000001c1a1c722b */ /* 0x008106000000001e */
[----:B0-----:R-:W4:Y:S04]  /*3780*/  LDS.64 R26, [R44+0x18] ;  /* 0x000018002c1a7984 */ /* 0x001f280000000a00 */
[----:B------:R-:W2:Y:S01]  /*3790*/  LDG.E.64 R30, [R22.64+0x20] ;  /* 0x00002006161e7981 */ /* 0x000ea2000c1e1b00 */
[----:B----4-:R0:W1:-:S03]  /*37a0*/  DFMA R24, R24, R26, R28 ;  /* 0x0000001a1818722b */ /* 0x010046000000001c */
[----:B0-----:R-:W1:Y:S04]  /*37b0*/  LDG.E.64 R26, [R22.64+0x10] ;  /* 0x00001006161a7981 */ /* 0x001e68000c1e1b00 */
[----:B------:R-:W3:Y:S01]  /*37c0*/  LDG.E.64 R28, [R22.64+0x18] ;  /* 0x00001806161c7981 */ /* 0x000ee2000c1e1b00 */
[----:B------:R-:W-:Y:S02]  /*37d0*/  PLOP3.LUT P0, PT, PT, PT, PT, 0x8, 0x0 ;  /* 0x000000000000781c */ /* 0x000fe40003f0e170 */
[----:B------:R-:W-:Y:S02]  /*37e0*/  IADD3 R45, R45, 0x8, RZ ;  /* 0x000000082d2d7810 */ /* 0x000fe40007ffe0ff */
[----:B------:R-:W-:Y:S01]  /*37f0*/  IADD3 R42, R42, -0x8, RZ ;  /* 0xfffffff82a2a7810 */ /* 0x000fe20007ffe0ff */
[----:B-1----:R0:W3:-:S02]  /*3800*/  DFMA R26, R26, R32, R24 ;  /* 0x000000201a1a722b */ /* 0x0020c40000000018 */
[----:B0-----:R-:W3:Y:S04]  /*3810*/  LDS.64 R24, [R44+0x28] ;  /* 0x000028002c187984 */ /* 0x001ee80000000a00 */
[----:B---3--:R0:W2:Y:S02]  /*3820*/  DFMA R26, R28, R24, R26 ;  /* 0x000000181c1a722b */ /* 0x0080a4000000001a */
[----:B0-----:R0:W2:Y:S02]  /*3830*/  LDS.64 R24, [R44+0x30] ;  /* 0x000030002c187984 */ /* 0x0010a40000000a00 */
[----:B0-----:R-:W-:Y:S02]  /*3840*/  IADD3 R44, R44, 0x40, RZ ;  /* 0x000000402c2c7810 */ /* 0x001fe40007ffe0ff */
[----:B--2---:R0:W1:-:S02]  /*3850*/  DFMA R30, R30, R24, R26 ;  /* 0x000000181e1e722b */ /* 0x004044000000001a */
[----:B0-----:R-:W-:-:S05]  /*3860*/  IADD3 R24, P3, R22, 0x40, RZ ;  /* 0x0000004016187810 */ /* 0x001fca0007f7e0ff */
[----:B------:R-:W-:Y:S02]  /*3870*/  IMAD.X R25, RZ, RZ, R23, P3 ;  /* 0x000000ffff197224 */ /* 0x000fe400018e0617 */
[----:B------:R-:W-:Y:S02]  /*3880*/  IMAD.MOV.U32 R22, RZ, RZ, R24 ;  /* 0x000000ffff167224 */ /* 0x000fe400078e0018 */
[----:B------:R-:W-:Y:S02]  /*3890*/  IMAD.MOV.U32 R23, RZ, RZ, R25 ;  /* 0x000000ffff177224 */ /* 0x000fe400078e0019 */
.L_x_1419:
[----:B-1----:R-:W-:Y:S05]  /*38a0*/  BSYNC B4 ;  /* 0x0000000000047941 */ /* 0x002fea0003800000 */
.L_x_1418:
[----:B------:R-:W-:-:S13]  /*38b0*/  ISETP.NE.OR P0, PT, R42, 0x2, P0 ;  /* 0x000000022a00780c */ /* 0x000fda0000705670 */
[----:B------:R-:W-:Y:S01]  /*38c0*/  @!P0 BREAK B3 ;  /* 0x0000000000038942 */ /* 0x000fe20003800000 */
[----:B------:R-:W-:Y:S05]  /*38d0*/  @!P0 BRA `(.L_x_1412) ;  /* 0x0000016000008947 */ /* 0x000fea0003800000 */
.L_x_1414:
[----:B------:R-:W-:Y:S05]  /*38e0*/  BSYNC B3 ;  /* 0x0000000000037941 */ /* 0x000fea0003800000 */
.L_x_1413:
[----:B------:R-:W2:Y:S04]  /*38f0*/  LDG.E.64 R24, [R22.64+-0x18] ;  /* 0xffffe80616187981 */ /* 0x000ea8000c1e1b00 */
[----:B------:R-:W2:Y:S04]  /*3900*/  LDS.64 R32, [R44+-0x8] ;  /* 0xfffff8002c207984 */ /* 0x000ea80000000a00 */
[----:B------:R-:W3:Y:S04]  /*3910*/  LDG.E.64 R26, [R22.64+-0x8] ;  /* 0xfffff806161a7981 */ /* 0x000ee8000c1e1b00 */
[----:B------:R-:W0:Y:S01]  /*3920*/  LDS.64 R28, [R44] ;  /* 0x000000002c1c7984 */ /* 0x000e220000000a00 */
[----:B-12---:R1:W0:-:S03]  /*3930*/  DFMA R32, R24, R32, R30 ;  /* 0x000000201820722b */ /* 0x006206000000001e */
[----:B-1----:R-:W0:Y:S04]  /*3940*/  LDG.E.64 R30, [R22.64+-0x10] ;  /* 0xfffff006161e7981 */ /* 0x002e28000c1e1b00 */
[----:B------:R-:W2:Y:S01]  /*3950*/  LDG.E.64 R24, [R22.64] ;  /* 0x0000000616187981 */ /* 0x000ea2000c1e1b00 */
[----:B------:R-:W-:-:S04]  /*3960*/  IADD3 R42, R42, -0x4, RZ ;  /* 0xfffffffc2a2a7810 */ /* 0x000fc80007ffe0ff */
[----:B------:R-:W-:Y:S02]  /*3970*/  ISETP.NE.AND P0, PT, R42, 0x2, PT ;  /* 0x000000022a00780c */ /* 0x000fe40003f05270 */
[----:B------:R-:W-:Y:S01]  /*3980*/  IADD3 R45, R45, 0x4, RZ ;  /* 0x000000042d2d7810 */ /* 0x000fe20007ffe0ff */
[----:B0-----:R0:W3:Y:S02]  /*3990*/  DFMA R30, R30, R28, R32 ;  /* 0x0000001c1e1e722b */ /* 0x0010e40000000020 */
[----:B0-----:R-:W3:Y:S04]  /*39a0*/  LDS.64 R28, [R44+0x8] ;  /* 0x000008002c1c7984 */ /* 0x001ee80000000a00 */
[----:B---3--:R0:W2:-:S04]  /*39b0*/  DFMA R26, R26, R28, R30 ;  /* 0x0000001c1a1a722b */ /* 0x008088000000001e */
[----:B0-----:R0:W2:Y:S02]  /*39c0*/  LDS.64 R30, [R44+0x10] ;  /* 0x000010002c1e7984 */ /* 0x0010a40000000a00 */
[----:B0-----:R-:W-:Y:S01]  /*39d0*/  IADD3 R44, R44, 0x20, RZ ;  /* 0x000000202c2c7810 */ /* 0x001fe20007ffe0ff */
[----:B--2---:R0:W1:Y:S02]  /*39e0*/  DFMA R30, R24, R30, R26 ;  /* 0x0000001e181e722b */ /* 0x004064000000001a */
[----:B0-----:R-:W-:-:S05]  /*39f0*/  IADD3 R24, P3, R22, 0x20, RZ ;  /* 0x0000002016187810 */ /* 0x001fca0007f7e0ff */
[----:B------:R-:W-:Y:S02]  /*3a00*/  IMAD.X R25, RZ, RZ, R23, P3 ;  /* 0x000000ffff197224 */ /* 0x000fe400018e0617 */
[----:B------:R-:W-:Y:S02]  /*3a10*/  IMAD.MOV.U32 R22, RZ, RZ, R24 ;  /* 0x000000ffff167224 */ /* 0x000fe400078e0018 */
[----:B------:R-:W-:Y:S01]  /*3a20*/  IMAD.MOV.U32 R23, RZ, RZ, R25 ;  /* 0x000000ffff177224 */ /* 0x000fe200078e0019 */
[----:B-1----:R-:W-:Y:S05]  /*3a30*/  @P0 BRA `(.L_x_1413) ;  /* 0xfffffeb000000947 */ /* 0x002fea000383ffff */
.L_x_1412:
[----:B------:R-:W-:Y:S05]  /*3a40*/  BSYNC B2 ;  /* 0x0000000000027941 */ /* 0x000fea0003800000 */
.L_x_1411:
[----:B------:R-:W-:-:S13]  /*3a50*/  ISETP.NE.AND P0, PT, R3, RZ, PT ;  /* 0x000000ff0300720c */ /* 0x000fda0003f05270 */
[----:B------:R-:W-:Y:S05]  /*3a60*/  @!P0 BRA `(.L_x_1410) ;  /* 0x0000010000008947 */ /* 0x000fea0003800000 */
[----:B------:R-:W-:Y:S02]  /*3a70*/  IMAD.MOV.U32 R28, RZ, RZ, R20 ;  /* 0x000000ffff1c7224 */ /* 0x000fe400078e0014 */
[----:B------:R-:W-:-:S04]  /*3a80*/  IMAD.MOV.U32 R29, RZ, RZ, R21 ;  /* 0x000000ffff1d7224 */ /* 0x000fc800078e0015 */
[----:B------:R-:W-:-:S05]  /*3a90*/  IMAD.WIDE R28, R45, 0x8, R28 ;  /* 0x000000082d1c7825 */ /* 0x000fca00078e021c */
[----:B------:R-:W2:Y:S01]  /*3aa0*/  LDG.E.64 R20, [R28.64] ;  /* 0x000000061c147981 */ /* 0x000ea2000c1e1b00 */
[----:B------:R-:W-:Y:S01]  /*3ab0*/  IMAD R45, R45, 0x8, R12 ;  /* 0x000000082d2d7824 */ /* 0x000fe200078e020c */
[----:B------:R-:W-:-:S04]  /*3ac0*/  ISETP.NE.AND P0, PT, R3, 0x1, PT ;  /* 0x000000010300780c */ /* 0x000fc80003f05270 */
[----:B0-----:R-:W2:Y:S02]  /*3ad0*/  LDS.64 R22, [R45] ;  /* 0x000000002d167984 */ /* 0x001ea40000000a00 */
[----:B-12---:R0:W1:-:S07]  /*3ae0*/  DFMA R30, R20, R22, R30 ;  /* 0x00000016141e722b */ /* 0x00604e000000001e */
[----:B------:R-:W-:Y:S05]  /*3af0*/  @!P0 BRA `(.L_x_1410) ;  /* 0x0000007000008947 */ /* 0x000fea0003800000 */
[----:B------:R-:W-:Y:S01]  /*3b00*/  ISETP.NE.AND P0, PT, R3, 0x2, PT ;  /* 0x000000020300780c */ /* 0x000fe20003f05270 */
[----:B------:R-:W2:Y:S04]  /*3b10*/  LDG.E.64 R26, [R28.64+0x8] ;  /* 0x000008061c1a7981 */ /* 0x000ea8000c1e1b00 */
[----:B------:R-:W2:Y:S08]  /*3b20*/  LDS.64 R24, [R45+0x8] ;  /* 0x000008002d187984 */ /* 0x000eb00000000a00 */
[----:B0-----:R-:W3:Y:S04]  /*3b30*/  @P0 LDG.E.64 R22, [R28.64+0x10] ;  /* 0x000010061c160981 */ /* 0x001ee8000c1e1b00 */
[----:B------:R-:W3:Y:S01]  /*3b40*/  @P0 LDS.64 R20, [R45+0x10] ;  /* 0x000010002d140984 */ /* 0x000ee20000000a00 */
[----:B-12---:R-:W3:-:S06]  /*3b50*/  DFMA R30, R26, R24, R30 ;  /* 0x000000181a1e722b */ /* 0x006ecc000000001e */
[----:B---3--:R0:W1:-:S06]  /*3b60*/  @P0 DFMA R30, R22, R20, R30 ;  /* 0x00000014161e022b */ /* 0x00804c000000001e */
.L_x_1410:
[----:B------:R-:W-:Y:S05]  /*3b70*/  BSYNC B1 ;  /* 0x0000000000017941 */ /* 0x000fea0003800000 */
.L_x_1409:
[C---:B0-----:R-:W-:Y:S01]  /*3b80*/  IMAD R21, R41.reuse, 0x8, R36 ;  /* 0x0000000829157824 */ /* 0x041fe200078e0224 */
[----:B------:R-:W-:-:S04]  /*3b90*/  IADD3 R41, R41, 0x1, RZ ;  /* 0x0000000129297810 */ /* 0x000fc80007ffe0ff */
[----:B-1----:R0:W-:Y:S01]  /*3ba0*/  STS.64 [R21], R30 ;  /* 0x0000001e15007388 */ /* 0x0021e20000000a00 */
[----:B------:R-:W-:-:S13]  /*3bb0*/  ISETP.GE.AND P0, PT, R41, R11, PT ;  /* 0x0000000b2900720c */ /* 0x000fda0003f06270 */
[----:B0-----:R-:W-:Y:S05]  /*3bc0*/  @!P0 BRA `(.L_x_1420) ;  /* 0xfffff4e000008947 */ /* 0x001fea000383ffff */
.L_x_1408:
[----:B------:R-:W-:Y:S05]  /*3bd0*/  BSYNC B0 ;  /* 0x0000000000007941 */ /* 0x000fea0003800000 */
.L_x_1407:
[----:B------:R-:W-:Y:S01]  /*3be0*/  WARPSYNC 0xffffffff ;  /* 0xffffffff00007948 */ /* 0x000fe20003800000 */
[----:B------:R-:W-:Y:S01]  /*3bf0*/  LDS.64 R18, [R8.X8] ;  /* 0x0000000008127984 */ /* 0x000fe20000008a00 */
[----:B------:R-:W-:Y:S01]  /*3c00*/  ISETP.GE.AND P0, PT, R11, 0x2, PT ;  /* 0x000000020b00780c */ /* 0x000fe20003f06270 */
[----:B------:R-:W-:Y:S02]  /*3c10*/  BSSY B0, `(.L_x_1421) ;  /* 0x0000090000007945 */ /* 0x000fe40003800000 */
[----:B------:R-:W0:Y:S02]  /*3c20*/  LDS.64 R28, [R2.X8] ;  /* 0x00000000021c7984 */ /* 0x000e240000008a00 */
[----:B0-----:R0:W1:-:S08]  /*3c30*/  DMUL R28, R18, R28 ;  /* 0x0000001c121c7228 */ /* 0x0010500000000000 */
        /* <DEDUP_REMOVED lines=14> */
.L_x_1429:
[C---:B------:R-:W-:Y:S01]  /*3d20*/  IMAD R42, R32.reuse, 0x8, R36 ;  /* 0x00000008202a7824 */ /* 0x040fe200078e0224 */
[----:B------:R-:W-:Y:S01]  /*3d30*/  IADD3 R33, R33, -0x10, RZ ;  /* 0xfffffff021217810 */ /* 0x000fe20007ffe0ff */
[C---:B------:R-:W-:Y:S01]  /*3d40*/  IMAD R41, R32.reuse, 0x8, R13 ;  /* 0x0000000820297824 */ /* 0x040fe200078e020d */
[----:B------:R-:W-:Y:S02]  /*3d50*/  IADD3 R32, R32, 0x10, RZ ;  /* 0x0000001020207810 */ /* 0x000fe40007ffe0ff */
[----:B------:R-:W-:Y:S01]  /*3d60*/  LDS.64 R26, [R42] ;  /* 0x000000002a1a7984 */ /* 0x000fe20000000a00 */
[----:B------:R-:W-:-:S03]  /*3d70*/  ISETP.GT.AND P3, PT, R33, 0xc, PT ;  /* 0x0000000c2100780c */ /* 0x000fc60003f64270 */
[----:B------:R-:W2:Y:S04]  /*3d80*/  LDS.64 R24, [R41] ;  /* 0x0000000029187984 */ /* 0x000ea80000000a00 */
[----:B------:R-:W-:Y:S04]  /*3d90*/  LDS.64 R22, [R42+0x8] ;  /* 0x000008002a167984 */ /* 0x000fe80000000a00 */
[----:B------:R-:W3:Y:S04]  /*3da0*/  LDS.64 R20, [R41+0x8] ;  /* 0x0000080029147984 */ /* 0x000ee80000000a00 */
[----:B0-----:R-:W-:Y:S04]  /*3db0*/  LDS.64 R18, [R42+0x10] ;  /* 0x000010002a127984 */ /* 0x001fe80000000a00 */
[----:B------:R-:W0:Y:S01]  /*3dc0*/  LDS.64 R30, [R41+0x10] ;  /* 0x00001000291e7984 */ /* 0x000e220000000a00 */
[----:B-12---:R1:W3:-:S03]  /*3dd0*/  DFMA R24, R26, R24, R28 ;  /* 0x000000181a18722b */ /* 0x0062c6000000001c */
[----:B-1----:R-:W-:Y:S04]  /*3de0*/  LDS.64 R28, [R41+0x18] ;  /* 0x00001800291c7984 */ /* 0x002fe80000000a00 */
[----:B------:R-:W-:Y:S01]  /*3df0*/  LDS.64 R26, [R41+0x28] ;  /* 0x00002800291a7984 */ /* 0x000fe20000000a00 */
[----:B---3--:R1:W0:-:S03]  /*3e00*/  DFMA R20, R22, R20, R24 ;  /* 0x000000141614722b */ /* 0x0082060000000018 */
[----:B-1----:R-:W1:Y:S04]  /*3e10*/  LDS.64 R24, [R42+0x18] ;  /* 0x000018002a187984 */ /* 0x002e680000000a00 */
[----:B------:R-:W-:Y:S01]  /*3e20*/  LDS.64 R22, [R42+0x20] ;  /* 0x000020002a167984 */ /* 0x000fe20000000a00 */
[----:B0-----:R0:W1:-:S03]  /*3e30*/  DFMA R30, R18, R30, R20 ;  /* 0x0000001e121e722b */ /* 0x0010460000000014 */
[----:B0-----:R-:W0:Y:S04]  /*3e40*/  LDS.64 R20, [R41+0x20] ;  /* 0x0000200029147984 */ /* 0x001e280000000a00 */
[----:B------:R-:W2:Y:S01]  /*3e50*/  LDS.64 R18, [R42+0x28] ;  /* 0x000028002a127984 */ /* 0x000ea20000000a00 */
[----:B-1----:R1:W0:-:S03]  /*3e60*/  DFMA R28, R24, R28, R30 ;  /* 0x0000001c181c722b */ /* 0x002206000000001e */
[----:B-1----:R-:W-:Y:S04]  /*3e70*/  LDS.64 R24, [R42+0x30] ;  /* 0x000030002a187984 */ /* 0x002fe80000000a00 */
[----:B------:R-:W1:Y:S01]  /*3e80*/  LDS.64 R30, [R41+0x30] ;  /* 0x00003000291e7984 */ /* 0x000e620000000a00 */
[----:B0-----:R0:W2:-:S03]  /*3e90*/  DFMA R20, R22, R20, R28 ;  /* 0x000000141614722b */ /* 0x001086000000001c */
[----:B0-----:R-:W-:Y:S03]  /*3ea0*/  LDS.64 R22, [R42+0x38] ;  /* 0x000038002a167984 */ /* 0x001fe60000000a00 */
[----:B--2---:R0:W1:Y:S01]  /*3eb0*/  DFMA R26, R18, R26, R20 ;  /* 0x0000001a121a722b */ /* 0x0040620000000014 */
[----:B------:R-:W-:Y:S04]  /*3ec0*/  LDS.64 R28, [R41+0x40] ;  /* 0x00004000291c7984 */ /* 0x000fe80000000a00 */
        /* <DEDUP_REMOVED lines=23> */
[----:B0-----:R-:W2:-:S06]  /*4040*/  DFMA R22, R24, R22, R26 ;  /* 0x000000161816722b */ /* 0x001e8c000000001a */
[----:B--2---:R-:W1:-:S06]  /*4050*/  DFMA R18, R20, R18, R22 ;  /* 0x000000121412722b */ /* 0x004e4c0000000016 */
[----:B-1----:R0:W1:Y:S01]  /*4060*/  DFMA R28, R28, R30, R18 ;  /* 0x0000001e1c1c722b */ /* 0x0020620000000012 */
[----:B------:R-:W-:Y:S05]  /*4070*/  @P3 BRA `(.L_x_1429) ;  /* 0xfffffca000003947 */ /* 0x000fea000383ffff */
.L_x_1428:
[----:B------:R-:W-:Y:S05]  /*4080*/  BSYNC B3 ;  /* 0x0000000000037941 */ /* 0x000fea0003800000 */
.L_x_1427:
[----:B------:R-:W-:Y:S01]  /*4090*/  ISETP.GT.AND P3, PT, R33, 0x4, PT ;  /* 0x000000042100780c */ /* 0x000fe20003f64270 */
[----:B------:R-:W-:-:S12]  /*40a0*/  BSSY B3, `(.L_x_1430) ;  /* 0x000001f000037945 */ /* 0x000fd80003800000 */
[----:B------:R-:W-:Y:S05]  /*40b0*/  @!P3 BRA `(.L_x_1431) ;  /* 0x000001d00000b947 */ /* 0x000fea0003800000 */
[C---:B------:R-:W-:Y:S01]  /*40c0*/  IMAD R42, R32.reuse, 0x8, R36 ;  /* 0x00000008202a7824 */ /* 0x040fe200078e0224 */
[----:B------:R-:W-:Y:S01]  /*40d0*/  PLOP3.LUT P0, PT, PT, PT, PT, 0x8, 0x0 ;  /* 0x000000000000781c */ /* 0x000fe20003f0e170 */
[C---:B------:R-:W-:Y:S01]  /*40e0*/  IMAD R41, R32.reuse, 0x8, R13 ;  /* 0x0000000820297824 */ /* 0x040fe200078e020d */
[----:B------:R-:W-:Y:S02]  /*40f0*/  IADD3 R33, R33, -0x8, RZ ;  /* 0xfffffff821217810 */ /* 0x000fe40007ffe0ff */
[----:B------:R-:W-:Y:S01]  /*4100*/  LDS.64 R22, [R42] ;  /* 0x000000002a167984 */ /* 0x000fe20000000a00 */
[----:B------:R-:W-:-:S03]  /*4110*/  IADD3 R32, R32, 0x8, RZ ;  /* 0x0000000820207810 */ /* 0x000fc60007ffe0ff */
[----:B------:R-:W2:Y:S04]  /*4120*/  LDS.64 R20, [R41] ;  /* 0x0000000029147984 */ /* 0x000ea80000000a00 */
[----:B0-----:R-:W-:Y:S04]  /*4130*/  LDS.64 R18, [R42+0x8] ;  /* 0x000008002a127984 */ /* 0x001fe80000000a00 */
[----:B------:R-:W0:Y:S04]  /*4140*/  LDS.64 R30, [R41+0x8] ;  /* 0x00000800291e7984 */ /* 0x000e280000000a00 */
[----:B------:R-:W-:Y:S04]  /*4150*/  LDS.64 R26, [R41+0x10] ;  /* 0x00001000291a7984 */ /* 0x000fe80000000a00 */
[----:B------:R-:W-:Y:S01]  /*4160*/  LDS.64 R24, [R42+0x18] ;  /* 0x000018002a187984 */ /* 0x000fe20000000a00 */
[----:B-12---:R1:W0:-:S03]  /*4170*/  DFMA R20, R22, R20, R28 ;  /* 0x000000141614722b */ /* 0x006206000000001c */
[----:B-1----:R-:W1:Y:S04]  /*4180*/  LDS.64 R28, [R42+0x10] ;  /* 0x000010002a1c7984 */ /* 0x002e680000000a00 */
[----:B------:R-:W2:Y:S01]  /*4190*/  LDS.64 R22, [R41+0x18] ;  /* 0x0000180029167984 */ /* 0x000ea20000000a00 */
[----:B0-----:R0:W1:-:S03]  /*41a0*/  DFMA R30, R18, R30, R20 ;  /* 0x0000001e121e722b */ /* 0x0010460000000014 */
[----:B0-----:R-:W-:Y:S04]  /*41b0*/  LDS.64 R20, [R42+0x20] ;  /* 0x000020002a147984 */ /* 0x001fe80000000a00 */
[----:B------:R-:W0:Y:S01]  /*41c0*/  LDS.64 R18, [R41+0x20] ;  /* 0x0000200029127984 */ /* 0x000e220000000a00 */
[----:B-1----:R1:W2:-:S03]  /*41d0*/  DFMA R26, R28, R26, R30 ;  /* 0x0000001a1c1a722b */ /* 0x002286000000001e */
[----:B-1----:R-:W-:Y:S03]  /*41e0*/  LDS.64 R28, [R42+0x38] ;  /* 0x000038002a1c7984 */ /* 0x002fe60000000a00 */
[----:B--2---:R1:W0:Y:S01]  /*41f0*/  DFMA R26, R24, R22, R26 ;  /* 0x00000016181a722b */ /* 0x004222000000001a */
[----:B------:R-:W-:Y:S04]  /*4200*/  LDS.64 R30, [R41+0x38] ;  /* 0x00003800291e7984 */ /* 0x000fe80000000a00 */
[----:B-1----:R-:W-:Y:S01]  /*4210*/  LDS.64 R24, [R42+0x28] ;  /* 0x000028002a187984 */ /* 0x002fe20000000a00 */
[----:B0-----:R0:W1:-:S03]  /*4220*/  DFMA R26, R20, R18, R26 ;  /* 0x00000012141a722b */ /* 0x001046000000001a */
[----:B------:R-:W1:Y:S04]  /*4230*/  LDS.64 R22, [R41+0x28] ;  /* 0x0000280029167984 */ /* 0x000e680000000a00 */
[----:B0-----:R-:W-:Y:S04]  /*4240*/  LDS.64 R20, [R42+0x30] ;  /* 0x000030002a147984 */ /* 0x001fe80000000a00 */
[----:B------:R-:W0:Y:S01]  /*4250*/  LDS.64 R18, [R41+0x30] ;  /* 0x0000300029127984 */ /* 0x000e220000000a00 */
[----:B-1----:R-:W0:-:S06]  /*4260*/  DFMA R22, R24, R22, R26 ;  /* 0x000000161816722b */ /* 0x002e0c000000001a */
[----:B0-----:R-:W0:-:S06]  /*4270*/  DFMA R18, R20, R18, R22 ;  /* 0x000000121412722b */ /* 0x001e0c0000000016 */
[----:B0-----:R0:W1:-:S06]  /*4280*/  DFMA R28, R28, R30, R18 ;  /* 0x0000001e1c1c722b */ /* 0x00104c0000000012 */
.L_x_1431:
[----:B------:R-:W-:Y:S05]  /*4290*/  BSYNC B3 ;  /* 0x0000000000037941 */ /* 0x000fea0003800000 */
.L_x_1430:
[----:B------:R-:W-:-:S13]  /*42a0*/  ISETP.NE.OR P0, PT, R33, RZ, P0 ;  /* 0x000000ff2100720c */ /* 0x000fda0000705670 */
[----:B------:R-:W-:Y:S01]  /*42b0*/  @!P0 BREAK B2 ;  /* 0x0000000000028942 */ /* 0x000fe20003800000 */
[----:B------:R-:W-:Y:S05]  /*42c0*/  @!P0 BRA `(.L_x_1424) ;  /* 0x0000013000008947 */ /* 0x000fea0003800000 */
.L_x_1426:
[----:B------:R-:W-:Y:S05]  /*42d0*/  BSYNC B2 ;  /* 0x0000000000027941 */ /* 0x000fea0003800000 */
.L_x_1425:
[C---:B------:R-:W-:Y:S01]  /*42e0*/  IMAD R42, R32.reuse, 0x8, R36 ;  /* 0x00000008202a7824 */ /* 0x040fe200078e0224 */
[----:B------:R-:W-:Y:S01]  /*42f0*/  IADD3 R33, R33, -0x4, RZ ;  /* 0xfffffffc21217810 */ /* 0x000fe20007ffe0ff */
[C---:B------:R-:W-:Y:S01]  /*4300*/  IMAD R41, R32.reuse, 0x8, R13 ;  /* 0x0000000820297824 */ /* 0x040fe200078e020d */
[----:B------:R-:W-:Y:S02]  /*4310*/  IADD3 R32, R32, 0x4, RZ ;  /* 0x0000000420207810 */ /* 0x000fe40007ffe0ff */
[----:B0-----:R-:W-:Y:S01]  /*4320*/  LDS.64 R26, [R42] ;  /* 0x000000002a1a7984 */ /* 0x001fe20000000a00 */
[----:B------:R-:W-:-:S03]  /*4330*/  ISETP.NE.AND P0, PT, R33, RZ, PT ;  /* 0x000000ff2100720c */ /* 0x000fc60003f05270 */
[----:B0-----:R-:W0:Y:S04]  /*4340*/  LDS.64 R30, [R41] ;  /* 0x00000000291e7984 */ /* 0x001e280000000a00 */
[----:B------:R-:W-:Y:S04]  /*4350*/  LDS.64 R24, [R42+0x8] ;  /* 0x000008002a187984 */ /* 0x000fe80000000a00 */
[----:B------:R-:W2:Y:S04]  /*4360*/  LDS.64 R22, [R41+0x8] ;  /* 0x0000080029167984 */ /* 0x000ea80000000a00 */
[----:B------:R-:W-:Y:S04]  /*4370*/  LDS.64 R20, [R42+0x10] ;  /* 0x000010002a147984 */ /* 0x000fe80000000a00 */
[----:B------:R-:W3:Y:S01]  /*4380*/  LDS.64 R18, [R41+0x10] ;  /* 0x0000100029127984 */ /* 0x000ee20000000a00 */
[----:B01----:R0:W2:-:S03]  /*4390*/  DFMA R30, R26, R30, R28 ;  /* 0x0000001e1a1e722b */ /* 0x003086000000001c */
[----:B0-----:R-:W-:Y:S04]  /*43a0*/  LDS.64 R26, [R42+0x18] ;  /* 0x000018002a1a7984 */ /* 0x001fe80000000a00 */
[----:B------:R-:W0:Y:S01]  /*43b0*/  LDS.64 R28, [R41+0x18] ;  /* 0x00001800291c7984 */ /* 0x000e220000000a00 */
[----:B--2---:R-:W3:-:S06]  /*43c0*/  DFMA R22, R24, R22, R30 ;  /* 0x000000161816722b */ /* 0x004ecc000000001e */
[----:B---3--:R-:W0:-:S06]  /*43d0*/  DFMA R18, R20, R18, R22 ;  /* 0x000000121412722b */ /* 0x008e0c0000000016 */
[----:B0-----:R0:W1:Y:S01]  /*43e0*/  DFMA R28, R26, R28, R18 ;  /* 0x0000001c1a1c722b */ /* 0x0010620000000012 */
[----:B------:R-:W-:Y:S05]  /*43f0*/  @P0 BRA `(.L_x_1425) ;  /* 0xfffffee000000947 */ /* 0x000fea000383ffff */
.L_x_1424:
[----:B------:R-:W-:Y:S05]  /*4400*/  BSYNC B1 ;  /* 0x0000000000017941 */ /* 0x000fea0003800000 */
.L_x_1423:
[----:B------:R-:W-:-:S13]  /*4410*/  ISETP.NE.AND P0, PT, R4, RZ, PT ;  /* 0x000000ff0400720c */ /* 0x000fda0003f05270 */
[----:B------:R-:W-:Y:S05]  /*4420*/  @!P0 BRA `(.L_x_1422) ;  /* 0x000000e000008947 */ /* 0x000fea0003800000 */
[----:B0-----:R-:W-:Y:S01]  /*4430*/  IMAD R26, R32, 0x8, R36 ;  /* 0x00000008201a7824 */ /* 0x001fe200078e0224 */
[----:B------:R-:W-:Y:S01]  /*4440*/  ISETP.NE.AND P0, PT, R4, 0x1, PT ;  /* 0x000000010400780c */ /* 0x000fe20003f05270 */
[----:B------:R-:W-:-:S03]  /*4450*/  IMAD R32, R32, 0x8, R13 ;  /* 0x0000000820207824 */ /* 0x000fc600078e020d */
[----:B------:R-:W-:Y:S04]  /*4460*/  LDS.64 R20, [R26] ;  /* 0x000000001a147984 */ /* 0x000fe80000000a00 */
[----:B------:R-:W0:Y:S02]  /*4470*/  LDS.64 R18, [R32] ;  /* 0x0000000020127984 */ /* 0x000e240000000a00 */
[----:B01----:R0:W1:-:S03]  /*4480*/  DFMA R28, R20, R18, R28 ;  /* 0x00000012141c722b */ /* 0x003046000000001c */
        /* <DEDUP_REMOVED lines=8> */
.L_x_1422:
[----:B------:R-:W-:Y:S05]  /*4510*/  BSYNC B0 ;  /* 0x0000000000007941 */ /* 0x000fea0003800000 */
.L_x_1421:
        /* <DEDUP_REMOVED lines=17> */
[----:B-1----:R0:W-:Y:S10]  /*4630*/  STG.E.64 [R18.64], R28 ;  /* 0x0000001c12007986 */ /* 0x0021f4000c101b06 */
[----:B------:R-:W-:Y:S01]  /*4640*/  @P0 CALL.REL.NOINC `(.L_x_1432) ;  /* 0x0000001000000944 */ /* 0x000fe20003c00000 */
[----:B------:R-:W-:Y:S05]  /*4650*/  BRA `(.L_x_1433) ;  /* 0xffffe7b000007947 */ /* 0x000fea000383ffff */
.L_x_1432:
[----:B------:R-:W-:Y:S05]  /*4660*/  EXIT ;  /* 0x000000000000794d */ /* 0x000fea0003800000 */
        .weak           $__internal_18_$__cuda_sm20_dblrcp_rn_slowpath_v3
        .type           $__internal_18_$__cuda_sm20_dblrcp_rn_slowpath_v3,@function
        .size           $__internal_18_$__cuda_sm20_dblrcp_rn_slowpath_v3,($__internal_19_$__cuda_sm20_div_rn_f64_full - $__internal_18_$__cuda_sm20_dblrcp_rn_slowpath_v3)
$__internal_18_$__cuda_sm20_dblrcp_rn_slowpath_v3:
        /* <DEDUP_REMOVED lines=24> */
.L_x_1437:
        /* <DEDUP_REMOVED lines=10> */
.L_x_1435:
[----:B------:R-:W-:Y:S01]  /*4890*/  LOP3.LUT R19, R17, 0x80000, RZ, 0xfc, !PT ;  /* 0x0008000011137812 */ /* 0x000fe200078efcff */
[----:B------:R-:W-:Y:S02]  /*48a0*/  IMAD.MOV.U32 R18, RZ, RZ, R16 ;  /* 0x000000ffff127224 */ /* 0x000fe400078e0010 */
.L_x_1436:
[----:B------:R-:W-:Y:S05]  /*48b0*/  BSYNC B1 ;  /* 0x0000000000017941 */ /* 0x000fea0003800000 */
.L_x_1434:
[----:B0-----:R-:W-:Y:S02]  /*48c0*/  IMAD.MOV.U32 R16, RZ, RZ, R0 ;  /* 0x000000ffff107224 */ /* 0x001fe400078e0000 */
[----:B------:R-:W-:-:S04]  /*48d0*/  IMAD.MOV.U32 R17, RZ, RZ, 0x0 ;  /* 0x00000000ff117424 */ /* 0x000fc800078e00ff */
[----:B------:R-:W-:Y:S05]  /*48e0*/  RET.REL.NODEC R16 `(_ZN2at6native54_GLOBAL__N__aa9a477a_21_UpSampleBilinear2d_cu_607db5e327upsample_gen2d_aa_out_frameIddNS0_18upsample_antialias21BilinearFilterFunctorEEEvT0_S5_NS_27GenericPackedTensorAccessorIKT_Lm4ENS_16DefaultPtrTraitsElEENS6_IS7_Lm4ES9_lEERKT1_) ;  /* 0xffffb71010007950 */ /* 0x000fea0003c3ffff */
        .weak           $__internal_19_$__cuda_sm20_div_rn_f64_full
        .type           $__internal_19_$__cuda_sm20_div_rn_f64_full,@function
        .size           $__internal_19_$__cuda_sm20_div_rn_f64_full,(.L_x_1766 - $__internal_19_$__cuda_sm20_div_rn_f64_full)
$__internal_19_$__cuda_sm20_div_rn_f64_full:
[----:B------:R-:W-:Y:S01]  /*48f0*/  FSETP.GEU.AND P0, PT, |R17|, 1.469367938527859385e-39, PT ;  /* 0x001000001100780b */ /* 0x000fe20003f0e200 */
[----:B------:R-:W-:Y:S01]  /*4900*/  IMAD.MOV.U32 R33, RZ, RZ, 0x1ca00000 ;  /* 0x1ca00000ff217424 */ /* 0x000fe200078e00ff */
[----:B------:R-:W-:Y:S01]  /*4910*/  FSETP.GEU.AND P3, PT, |R19|, 1.469367938527859385e-39, PT ;  /* 0x001000001300780b */ /* 0x000fe20003f6e200 */
[----:B------:R-:W-:Y:S01]  /*4920*/  IMAD.MOV.U32 R26, RZ, RZ, 0x1 ;  /* 0x00000001ff1a7424 */ /* 0x000fe200078e00ff */
[----:B------:R-:W-:Y:S01]  /*4930*/  LOP3.LUT R14, R17, 0x800fffff, RZ, 0xc0, !PT ;  /* 0x800fffff110e7812 */ /* 0x000fe200078ec0ff */
[----:B------:R-:W-:Y:S01]  /*4940*/  IMAD.MOV.U32 R20, RZ, RZ, R18 ;  /* 0x000000ffff147224 */ /* 0x000fe200078e0012 */
[----:B------:R-:W-:Y:S01]  /*4950*/  LOP3.LUT R32, R19, 0x7ff00000, RZ, 0xc0, !PT ;  /* 0x7ff0000013207812 */ /* 0x000fe200078ec0ff */
[----:B------:R-:W-:Y:S01]  /*4960*/  BSSY B1, `(.L_x_1438) ;  /* 0x0000051000017945 */ /* 0x000fe20003800000 */
[----:B------:R-:W-:Y:S01]  /*4970*/  LOP3.LUT R15, R14, 0x3ff00000, RZ, 0xfc, !PT ;  /* 0x3ff000000e0f7812 */ /* 0x000fe200078efcff */
[----:B------:R-:W-:Y:S01]  /*4980*/  IMAD.MOV.U32 R14, RZ, RZ, R16 ;  /* 0x000000ffff0e7224 */ /* 0x000fe200078e0010 */
[----:B------:R-:W-:Y:S01]  /*4990*/  LOP3.LUT R39, R17, 0x7ff00000, RZ, 0xc0, !PT ;  /* 0x7ff0000011277812 */ /* 0x000fe200078ec0ff */
[----:B------:R-:W-:-:S02]  /*49a0*/  IMAD.MOV.U32 R34, RZ, RZ, R32 ;  /* 0x000000ffff227224 */ /* 0x000fc400078e0020 */
[----:B------:R-:W0:Y:S01]  /*49b0*/  @!P0 DMUL R14, R16, 8.98846567431157953865e+307 ;  /* 0x7fe00000100e8828 */ /* 0x000e220000000000 */
[----:B------:R-:W-:Y:S02]  /*49c0*/  ISETP.GE.U32.AND P2, PT, R32, R39, PT ;  /* 0x000000272000720c */ /* 0x000fe40003f46070 */
[----:B------:R-:W-:-:S03]  /*49d0*/  @!P3 LOP3.LUT R21, R17, 0x7ff00000, RZ, 0xc0, !PT ;  /* 0x7ff000001115b812 */ /* 0x000fc600078ec0ff */
[----:B0-----:R-:W0:Y:S01]  /*49e0*/  MUFU.RCP64H R27, R15 ;  /* 0x0000000f001b7308 */ /* 0x001e220000001800 */
[----:B------:R-:W-:Y:S02]  /*49f0*/  @!P3 ISETP.GE.U32.AND P4, PT, R32, R21, PT ;  /* 0x000000152000b20c */ /* 0x000fe40003f86070 */
[C---:B------:R-:W-:Y:S02]  /*4a00*/  SEL R21, R33.reuse, 0x63400000, !P2 ;  /* 0x6340000021157807 */ /* 0x040fe40005000000 */
[----:B------:R-:W-:Y:S02]  /*4a10*/  @!P3 SEL R25, R33, 0x63400000, !P4 ;  /* 0x634000002119b807 */ /* 0x000fe40006000000 */
[--C-:B------:R-:W-:Y:S02]  /*4a20*/  LOP3.LUT R21, R21, 0x800fffff, R19.reuse, 0xf8, !PT ;  /* 0x800fffff15157812 */ /* 0x100fe400078ef813 */
[----:B------:R-:W-:Y:S02]  /*4a30*/  @!P3 LOP3.LUT R24, R25, 0x80000000, R19, 0xf8, !PT ;  /* 0x800000001918b812 */ /* 0x000fe400078ef813 */
[----:B------:R-:W-:-:S02]  /*4a40*/  @!P0 LOP3.LUT R39, R15, 0x7ff00000, RZ, 0xc0, !PT ;  /* 0x7ff000000f278812 */ /* 0x000fc400078ec0ff */
[----:B------:R-:W-:Y:S01]  /*4a50*/  @!P3 LOP3.LUT R25, R24, 0x100000, RZ, 0xfc, !PT ;  /* 0x001000001819b812 */ /* 0x000fe200078efcff */
[----:B------:R-:W-:Y:S01]  /*4a60*/  @!P3 IMAD.MOV.U32 R24, RZ, RZ, RZ ;  /* 0x000000ffff18b224 */ /* 0x000fe200078e00ff */
[----:B------:R-:W-:Y:S01]  /*4a70*/  IADD3 R40, R39, -0x1, RZ ;  /* 0xffffffff27287810 */ /* 0x000fe20007ffe0ff */
[----:B0-----:R-:W0:-:S04]  /*4a80*/  DFMA R22, R26, -R14, 1 ;  /* 0x3ff000001a16742b */ /* 0x001e08000000080e */
[----:B------:R-:W-:-:S04]  /*4a90*/  @!P3 DFMA R20, R20, 2, -R24 ;  /* 0x400000001414b82b */ /* 0x000fc80000000818 */
[----:B0-----:R-:W0:-:S06]  /*4aa0*/  DFMA R22, R22, R22, R22 ;  /* 0x000000161616722b */ /* 0x001e0c0000000016 */
[----:B0-----:R0:W1:Y:S01]  /*4ab0*/  DFMA R22, R26, R22, R26 ;  /* 0x000000161a16722b */ /* 0x001062000000001a */
[----:B------:R-:W-:-:S04]  /*4ac0*/  @!P3 LOP3.LUT R34, R21, 0x7ff00000, RZ, 0xc0, !PT ;  /* 0x7ff000001522b812 */ /* 0x000fc800078ec0ff */
[----:B0-----:R-:W-:Y:S01]  /*4ad0*/  IADD3 R26, R34, -0x1, RZ ;  /* 0xffffffff221a7810 */ /* 0x001fe20007ffe0ff */
[----:B-1----:R-:W0:-:S03]  /*4ae0*/  DFMA R24, R22, -R14, 1 ;  /* 0x3ff000001618742b */ /* 0x002e06000000080e */
[----:B------:R-:W-:-:S03]  /*4af0*/  ISETP.GT.U32.AND P0, PT, R26, 0x7feffffe, PT ;  /* 0x7feffffe1a00780c */ /* 0x000fc60003f04070 */
[----:B0-----:R-:W0:Y:S01]  /*4b00*/  DFMA R22, R22, R24, R22 ;  /* 0x000000181616722b */ /* 0x001e220000000016 */
[----:B------:R-:W-:-:S05]  /*4b10*/  ISETP.GT.U32.OR P0, PT, R40, 0x7feffffe, P0 ;  /* 0x7feffffe2800780c */ /* 0x000fca0000704470 */
[----:B0-----:R-:W0:-:S06]  /*4b20*/  DMUL R24, R22, R20 ;  /* 0x0000001416187228 */ /* 0x001e0c0000000000 */
[----:B0-----:R-:W0:-:S06]  /*4b30*/  DFMA R26, R24, -R14, R20 ;  /* 0x8000000e181a722b */ /* 0x001e0c0000000014 */
[----:B0-----:R0:W1:Y:S01]  /*4b40*/  DFMA R26, R22, R26, R24 ;  /* 0x0000001a161a722b */ /* 0x0010620000000018 */
[----:B------:R-:W-:Y:S05]  /*4b50*/  @P0 BRA `(.L_x_1439) ;  /* 0x000001c000000947 */ /* 0x000fea0003800000 */
[----:B------:R-:W-:-:S04]  /*4b60*/  LOP3.LUT R19, R17, 0x7ff00000, RZ, 0xc0, !PT ;  /* 0x7ff0000011137812 */ /* 0x000fc800078ec0ff */
[C---:B------:R-:W-:Y:S01]  /*4b70*/  ISETP.GE.U32.AND P0, PT, R32.reuse, R19, PT ;  /* 0x000000132000720c */ /* 0x040fe20003f06070 */
[----:B------:R-:W-:-:S03]  /*4b80*/  IMAD.IADD R18, R32, 0x1, -R19 ;  /* 0x0000000120127824 */ /* 0x000fc600078e0a13 */
[----:B------:R-:W-:Y:S02]  /*4b90*/  SEL R33, R33, 0x63400000, !P0 ;  /* 0x6340000021217807 */ /* 0x000fe40004000000 */
[----:B------:R-:W-:-:S04]  /*4ba0*/  IMNMX R18, R18, -0x46a00000, !PT ;  /* 0xb960000012127817 */ /* 0x000fc80007800200 */
[----:B------:R-:W-:-:S05]  /*4bb0*/  IMNMX R18, R18, 0x46a00000, PT ;  /* 0x46a0000012127817 */ /* 0x000fca0003800200 */
[----:B0-----:R-:W-:Y:S02]  /*4bc0*/  IMAD.IADD R24, R18, 0x1, -R33 ;  /* 0x0000000112187824 */ /* 0x001fe400078e0a21 */
[----:B------:R-:W-:-:S03]  /*4bd0*/  IMAD.MOV.U32 R18, RZ, RZ, RZ ;  /* 0x000000ffff127224 */ /* 0x000fc600078e00ff */
        /* <DEDUP_REMOVED lines=12> */
[----:B------:R-:W-:-:S06]  /*4ca0*/  IMAD.MOV.U32 R14, RZ, RZ, RZ ;  /* 0x000000ffff0e7224 */ /* 0x000fcc00078e00ff */
[----:B------:R-:W1:-:S03]  /*4cb0*/  DFMA R14, R22, -R14, R26 ;  /* 0x8000000e160e722b */ /* 0x000e46000000001a */
[----:B0-----:R-:W-:-:S03]  /*4cc0*/  LOP3.LUT R17, R19, R17, RZ, 0x3c, !PT ;  /* 0x0000001113117212 */ /* 0x001fc600078e3cff */
[----:B-1----:R-:W-:-:S04]  /*4cd0*/  IADD3 R14, -R24, -0x43300000, RZ ;  /* 0xbcd00000180e7810 */ /* 0x002fc80007ffe1ff */
[----:B------:R-:W-:-:S04]  /*4ce0*/  FSETP.NEU.AND P0, PT, |R15|, R14, PT ;  /* 0x0000000e0f00720b */ /* 0x000fc80003f0d200 */
[----:B------:R-:W-:Y:S02]  /*4cf0*/  FSEL R22, R18, R22, !P0 ;  /* 0x0000001612167208 */ /* 0x000fe40004000000 */
[----:B------:R-:W-:Y:S01]  /*4d00*/  FSEL R23, R17, R23, !P0 ;  /* 0x0000001711177208 */ /* 0x000fe20004000000 */
[----:B------:R-:W-:Y:S05]  /*4d10*/  BRA `(.L_x_1440) ;  /* 0x0000015000007947 */ /* 0x000fea0003800000 */
.L_x_1439:
        /* <DEDUP_REMOVED lines=16> */
.L_x_1442:
[----:B0-----:R-:W-:Y:S01]  /*4e20*/  LOP3.LUT R23, R17, 0x80000, RZ, 0xfc, !PT ;  /* 0x0008000011177812 */ /* 0x001fe200078efcff */
[----:B------:R-:W-:Y:S01]  /*4e30*/  IMAD.MOV.U32 R22, RZ, RZ, R16 ;  /* 0x000000ffff167224 */ /* 0x000fe200078e0010 */
[----:B------:R-:W-:Y:S05]  /*4e40*/  BRA `(.L_x_1440) ;  /* 0x0000002000007947 */ /* 0x000fea0003800000 */
.L_x_1441:
[----:B0-----:R-:W-:Y:S01]  /*4e50*/  LOP3.LUT R23, R19, 0x80000, RZ, 0xfc, !PT ;  /* 0x0008000013177812 */ /* 0x001fe200078efcff */
[----:B------:R-:W-:Y:S02]  /*4e60*/  IMAD.MOV.U32 R22, RZ, RZ, R18 ;  /* 0x000000ffff167224 */ /* 0x000fe400078e0012 */
.L_x_1440:
[----:B------:R-:W-:Y:S05]  /*4e70*/  BSYNC B1 ;  /* 0x0000000000017941 */ /* 0x000fea0003800000 */
.L_x_1438:
[----:B------:R-:W-:Y:S02]  /*4e80*/  IMAD.MOV.U32 R14, RZ, RZ, R0 ;  /* 0x000000ffff0e7224 */ /* 0x000fe400078e0000 */
[----:B------:R-:W-:-:S02]  /*4e90*/  IMAD.MOV.U32 R15, RZ, RZ, 0x0 ;  /* 0x00000000ff0f7424 */ /* 0x000fc400078e00ff */
[----:B------:R-:W-:Y:S02]  /*4ea0*/  IMAD.MOV.U32 R16, RZ, RZ, R22 ;  /* 0x000000ffff107224 */ /* 0x000fe400078e0016 */
[----:B------:R-:W-:Y:S01]  /*4eb0*/  IMAD.MOV.U32 R17, RZ, RZ, R23 ;  /* 0x000000ffff117224 */ /* 0x000fe200078e0017 */
[----:B------:R-:W-:Y:S06]  /*4ec0*/  RET.REL.NODEC R14 `(_ZN2at6native54_GLOBAL__N__aa9a477a_21_UpSampleBilinear2d_cu_607db5e327upsample_gen2d_aa_out_frameIddNS0_18upsample_antialias21BilinearFilterFunctorEEEvT0_S5_NS_27GenericPackedTensorAccessorIKT_Lm4ENS_16DefaultPtrTraitsElEENS6_IS7_Lm4ES9_lEERKT1_) ;  /* 0xffffb1300e007950 */ /* 0x000fec0003c3ffff */
.L_x_1443:
        /* <DEDUP_REMOVED lines=11> */
.L_x_1766:


//--------------------- .text._ZN2at6native54_GLOBAL__N__aa9a477a_21_UpSampleBilinear2d_cu_607db5e338upsample_bilinear2d_backward_out_frameIN3c108BFloat16EfEEvmiiiiT0_S5_bPT_PKS6_ --------------------------
	.section	.text._ZN2at6native54_GLOBAL__N__aa9a477a_21_UpSampleBilinear2d_cu_607db5e338upsample_bilinear2d_backward_out_frameIN3c108BFloat16EfEEvmiiiiT0_S5_bPT_PKS6_,"ax",@progbits
	.sectioninfo	@"SHI_REGISTERS=39"
	.align	128
.text._ZN2at6native54_GLOBAL__N__aa9a477a_21_UpSampleBilinear2d_cu_607db5e338upsample_bilinear2d_backward_out_frameIN3c108BFloat16EfEEvmiiiiT0_S5_bPT_PKS6_:
        .type           _ZN2at6native54_GLOBAL__N__aa9a477a_21_UpSampleBilinear2d_cu_607db5e338upsample_bilinear2d_backward_out_frameIN3c108BFloat16EfEEvmiiiiT0_S5_bPT_PKS6_,@function
        .size           _ZN2at6native54_GLOBAL__N__aa9a477a_21_UpSampleBilinear2d_cu_607db5e338upsample_bilinear2d_backward_out_frameIN3c108BFloat16EfEEvmiiiiT0_S5_bPT_PKS6_,(.L_x_1769 - _ZN2at6native54_GLOBAL__N__aa9a477a_21_UpSampleBilinear2d_cu_607db5e338upsample_bilinear2d_backward_out_frameIN3c108BFloat16EfEEvmiiiiT0_S5_bPT_PKS6_)
        .other          _ZN2at6native54_GLOBAL__N__aa9a477a_21_UpSampleBilinear2d_cu_607db5e338upsample_bilinear2d_backward_out_frameIN3c108BFloat16EfEEvmiiiiT0_S5_bPT_PKS6_,@"STO_CUDA_ENTRY STV_DEFAULT"
_ZN2at6native54_GLOBAL__N__aa9a477a_21_UpSampleBilinear2d_cu_607db5e338upsample_bilinear2d_backward_out_frameIN3c108BFloat16EfEEvmiiiiT0_S5_bPT_PKS6_:
[----:B------:R-:W-:Y:S02]  /*0000*/  IMAD.MOV.U32 R1, RZ, RZ, c[0x0][0x28] ;  /* 0x00000a00ff017624 */ /* 0x000fe400078e00ff */
[----:B------:R-:W-:Y:S01]  /*0010*/  ULDC.64 UR8, c[0x0][0x170] ;  /* 0x00005c0000087ab9 */ /* 0x000fe20000000a00 */
[----:B------:R-:W0:Y:S01]  /*0020*/  S2R R0, SR_CTAID.X ;  /* 0x0000000000007919 */ /* 0x000e220000002500 */
[----:B------:R-:W-:Y:S02]  /*0030*/  USHF.R.S32.HI UR12, URZ, 0x1f, UR8 ;  /* 0x0000001f3f0c7899 */ /* 0x000fe40008011408 */
[----:B------:R-:W-:Y:S01]  /*0040*/  ULDC.64 UR10, c[0x0][0x160] ;  /* 0x00005800000a7ab9 */ /* 0x000fe20000000a00 */
[----:B------:R-:W0:Y:S01]  /*0050*/  S2R R3, SR_TID.X ;  /* 0x0000000000037919 */ /* 0x000e220000002100 */
[----:B------:R-:W-:Y:S02]  /*0060*/  UIMAD UR6, UR12, UR10, URZ ;  /* 0x0000000a0c0672a4 */ /* 0x000fe4000f8e023f */
[----:B------:R-:W-:Y:S02]  /*0070*/  UIMAD.WIDE.U32 UR4, UR8, UR10, URZ ;  /* 0x0000000a080472a5 */ /* 0x000fe4000f8e003f */
[----:B------:R-:W-:-:S02]  /*0080*/  UIMAD UR6, UR8, UR11, UR6 ;  /* 0x0000000b080672a4 */ /* 0x000fc4000f8e0206 */
[----:B------:R-:W-:Y:S02]  /*0090*/  USHF.R.S32.HI UR10, URZ, 0x1f, UR9 ;  /* 0x0000001f3f0a7899 */ /* 0x000fe40008011409 */
[----:B------:R-:W-:Y:S02]  /*00a0*/  UIADD3 UR5, UR5, UR6, URZ ;  /* 0x0000000605057290 */ /* 0x000fe4000fffe03f */
[----:B------:R-:W-:Y:S02]  /*00b0*/  UIMAD.WIDE.U32 UR6, UR4, UR9, URZ ;  /* 0x00000009040672a5 */ /* 0x000fe4000f8e003f */
[----:B------:R-:W-:-:S04]  /*00c0*/  UIMAD UR5, UR5, UR9, URZ ;  /* 0x00000009050572a4 */ /* 0x000fc8000f8e023f */
[----:B------:R-:W-:-:S04]  /*00d0*/  UIMAD UR5, UR10, UR4, UR5 ;  /* 0x000000040a0572a4 */ /* 0x000fc8000f8e0205 */
[----:B------:R-:W-:Y:S01]  /*00e0*/  UIADD3 UR5, UR7, UR5, URZ ;  /* 0x0000000507057290 */ /* 0x000fe2000fffe03f */
[----:B0-----:R-:W-:-:S05]  /*00f0*/  IMAD R0, R0, c[0x0][0x0], R3 ;  /* 0x0000000000007a24 */ /* 0x001fca00078e0203 */
[----:B------:R-:W-:Y:S01]  /*0100*/  IMAD.U32 R2, RZ, RZ, UR5 ;  /* 0x00000005ff027e24 */ /* 0x000fe2000f8e00ff */
[----:B------:R-:W-:-:S04]  /*0110*/  ISETP.LT.U32.AND P0, PT, R0, UR6, PT ;  /* 0x0000000600007c0c */ /* 0x000fc8000bf01070 */
[----:B------:R-:W-:-:S13]  /*0120*/  ISETP.GT.U32.AND.EX P0, PT, R2, RZ, PT, P0 ;  /* 0x000000ff0200720c */ /* 0x000fda0003f04100 */
[----:B------:R-:W-:Y:S05]  /*0130*/  @!P0 EXIT ;  /* 0x000000000000894d */ /* 0x000fea0003800000 */
[----:B------:R-:W-:Y:S01]  /*0140*/  IMAD.MOV.U32 R5, RZ, RZ, RZ ;  /* 0x000000ffff057224 */ /* 0x000fe200078e00ff */
[----:B------:R-:W-:-:S04]  /*0150*/  ULDC.64 UR8, c[0x0][0x118] ;  /* 0x0000460000087ab9 */ /* 0x000fc80000000a00 */
.L_x_1511:
[----:B------:R-:W-:Y:S01]  /*0160*/  LOP3.LUT R2, R5, UR10, RZ, 0xfc, !PT ;  /* 0x0000000a05027c12 */ /* 0x000fe2000f8efcff */
[----:B------:R-:W-:Y:S01]  /*0170*/  YIELD ;  /* 0x0000000000007946 */ /* 0x000fe20003800000 */
[----:B------:R-:W-:Y:S02]  /*0180*/  BSSY B0, `(.L_x_1444) ;  /* 0x0000023000007945 */ /* 0x000fe40003800000 */
[----:B------:R-:W-:-:S13]  /*0190*/  ISETP.NE.U32.AND P0, PT, R2, RZ, PT ;  /* 0x000000ff0200720c */ /* 0x000fda0003f05070 */
[----:B------:R-:W-:Y:S05]  /*01a0*/  @!P0 BRA `(.L_x_1445) ;  /* 0x000000b000008947 */ /* 0x000fea0003800000 */
[----:B------:R-:W-:Y:S01]  /*01b0*/  IMAD.MOV.U32 R17, RZ, RZ, R0 ;  /* 0x000000ffff117224 */ /* 0x000fe200078e0000 */
[----:B------:R-:W-:Y:S01]  /*01c0*/  MOV R4, 0x210 ;  /* 0x0000021000047802 */ /* 0x000fe20000000f00 */
[----:B------:R-:W-:Y:S02]  /*01d0*/  IMAD.MOV.U32 R9, RZ, RZ, R5 ;  /* 0x000000ffff097224 */ /* 0x000fe400078e0005 */
[----:B------:R-:W-:Y:S02]  /*01e0*/  IMAD.MOV.U32 R8, RZ, RZ, c[0x0][0x174] ;  /* 0x00005d00ff087624 */ /* 0x000fe400078e00ff */
[----:B------:R-:W-:Y:S02]  /*01f0*/  IMAD.U32 R7, RZ, RZ, UR10 ;  /* 0x0000000aff077e24 */ /* 0x000fe4000f8e00ff */
[----:B------:R-:W-:Y:S05]  /*0200*/  CALL.REL.NOINC `($__internal_20_$__cuda_sm20_div_u64) ;  /* 0x000023f000007944 */ /* 0x000fea0003c00000 */
[--C-:B------:R-:W-:Y:S02]  /*0210*/  IMAD.MOV R3, RZ, RZ, -R7.reuse ;  /* 0x000000ffff037224 */ /* 0x100fe400078e0a07 */
[----:B------:R-:W-:Y:S02]  /*0220*/  IMAD.MOV.U32 R2, RZ, RZ, R7 ;  /* 0x000000ffff027224 */ /* 0x000fe400078e0007 */
[----:B------:R-:W-:-:S02]  /*0230*/  IMAD R6, R3, c[0x0][0x174], R0 ;  /* 0x00005d0003067a24 */ /* 0x000fc400078e0200 */
[----:B------:R-:W-:Y:S01]  /*0240*/  IMAD.MOV.U32 R3, RZ, RZ, R10 ;  /* 0x000000ffff037224 */ /* 0x000fe200078e000a */
[----:B------:R-:W-:Y:S05]  /*0250*/  BRA `(.L_x_1446) ;  /* 0x0000015000007947 */ /* 0x000fea0003800000 */
.L_x_1445:
[----:B------:R-:W0:Y:S01]  /*0260*/  I2F.U32.RP R4, c[0x0][0x174] ;  /* 0x00005d0000047b06 */ /* 0x000e220000209000 */
[----:B------:R-:W-:-:S07]  /*0270*/  ISETP.NE.U32.AND P2, PT, RZ, c[0x0][0x174], PT ;  /* 0x00005d00ff007a0c */ /* 0x000fce0003f45070 */
[----:B0-----:R-:W0:Y:S02]  /*0280*/  MUFU.RCP R4, R4 ;  /* 0x0000000400047308 */ /* 0x001e240000001000 */
[----:B0-----:R-:W-:-:S06]  /*0290*/  IADD3 R2, R4, 0xffffffe, RZ ;  /* 0x0ffffffe04027810 */ /* 0x001fcc0007ffe0ff */
[----:B------:R0:W1:Y:S02]  /*02a0*/  F2I.FTZ.U32.TRUNC.NTZ R3, R2 ;  /* 0x0000000200037305 */ /* 0x000064000021f000 */
[----:B0-----:R-:W-:Y:S02]  /*02b0*/  IMAD.MOV.U32 R2, RZ, RZ, RZ ;  /* 0x000000ffff027224 */ /* 0x001fe400078e00ff */
[----:B-1----:R-:W-:-:S04]  /*02c0*/  IMAD.MOV R7, RZ, RZ, -R3 ;  /* 0x000000ffff077224 */ /* 0x002fc800078e0a03 */
[----:B------:R-:W-:-:S04]  /*02d0*/  IMAD R7, R7, c[0x0][0x174], RZ ;  /* 0x00005d0007077a24 */ /* 0x000fc800078e02ff */
[----:B------:R-:W-:-:S06]  /*02e0*/  IMAD.HI.U32 R3, R3, R7, R2 ;  /* 0x0000000703037227 */ /* 0x000fcc00078e0002 */
[----:B------:R-:W-:-:S04]  /*02f0*/  IMAD.HI.U32 R2, R3, R0, RZ ;  /* 0x0000000003027227 */ /* 0x000fc800078e00ff */
[----:B------:R-:W-:-:S04]  /*0300*/  IMAD.MOV R3, RZ, RZ, -R2 ;  /* 0x000000ffff037224 */ /* 0x000fc800078e0a02 */
[----:B------:R-:W-:-:S05]  /*0310*/  IMAD R3, R3, c[0x0][0x174], R0 ;  /* 0x00005d0003037a24 */ /* 0x000fca00078e0200 */
[----:B------:R-:W-:-:S13]  /*0320*/  ISETP.GE.U32.AND P0, PT, R3, c[0x0][0x174], PT ;  /* 0x00005d0003007a0c */ /* 0x000fda0003f06070 */
[----:B------:R-:W-:Y:S02]  /*0330*/  @P0 IADD3 R3, R3, -c[0x0][0x174], RZ ;  /* 0x80005d0003030a10 */ /* 0x000fe40007ffe0ff */
[----:B------:R-:W-:Y:S02]  /*0340*/  @P0 IADD3 R2, R2, 0x1, RZ ;  /* 0x0000000102020810 */ /* 0x000fe40007ffe0ff */
[----:B------:R-:W-:-:S13]  /*0350*/  ISETP.GE.U32.AND P1, PT, R3, c[0x0][0x174], PT ;  /* 0x00005d0003007a0c */ /* 0x000fda0003f26070 */
[----:B------:R-:W-:Y:S02]  /*0360*/  @P1 IADD3 R2, R2, 0x1, RZ ;  /* 0x0000000102021810 */ /* 0x000fe40007ffe0ff */
[----:B------:R-:W-:-:S05]  /*0370*/  @!P2 LOP3.LUT R2, RZ, c[0x0][0x174], RZ, 0x33, !PT ;  /* 0x00005d00ff02aa12 */ /* 0x000fca00078e33ff */
[----:B------:R-:W-:-:S04]  /*0380*/  IMAD.MOV R3, RZ, RZ, -R2 ;  /* 0x000000ffff037224 */ /* 0x000fc800078e0a02 */
[----:B------:R-:W-:Y:S02]  /*0390*/  IMAD R6, R3, c[0x0][0x174], R0 ;  /* 0x00005d0003067a24 */ /* 0x000fe400078e0200 */
[----:B------:R-:W-:Y:S02]  /*03a0*/  IMAD.MOV.U32 R3, RZ, RZ, RZ ;  /* 0x000000ffff037224 */ /* 0x000fe400078e00ff */
.L_x_1446:
[----:B------:R-:W-:Y:S05]  /*03b0*/  BSYNC B0 ;  /* 0x0000000000007941 */ /* 0x000fea0003800000 */
.L_x_1444:
[----:B------:R-:W-:Y:S01]  /*03c0*/  LOP3.LUT R4, R3, UR12, RZ, 0xfc, !PT ;  /* 0x0000000c03047c12 */ /* 0x000fe2000f8efcff */
[----:B------:R-:W-:Y:S03]  /*03d0*/  BSSY B0, `(.L_x_1447) ;  /* 0x0000024000007945 */ /* 0x000fe60003800000 */
        /* <DEDUP_REMOVED lines=8> */
[----:B------:R-:W-:Y:S02]  /*0460*/  IMAD.MOV R11, RZ, RZ, -R7 ;  /* 0x000000ffff0b7224 */ /* 0x000fe400078e0a07 */
[----:B------:R-:W-:Y:S02]  /*0470*/  IMAD.MOV.U32 R3, RZ, RZ, R10 ;  /* 0x000000ffff037224 */ /* 0x000fe400078e000a */
[----:B------:R-:W-:-:S02]  /*0480*/  IMAD R11, R11, c[0x0][0x170], R2 ;  /* 0x00005c000b0b7a24 */ /* 0x000fc400078e0202 */
[----:B------:R-:W-:Y:S01]  /*0490*/  IMAD.MOV.U32 R2, RZ, RZ, R7 ;  /* 0x000000ffff027224 */ /* 0x000fe200078e0007 */
[----:B------:R-:W-:Y:S05]  /*04a0*/  BRA `(.L_x_1449) ;  /* 0x0000016000007947 */ /* 0x000fea0003800000 */
.L_x_1448:
[----:B------:R-:W0:Y:S01]  /*04b0*/  I2F.U32.RP R3, c[0x0][0x170] ;  /* 0x00005c0000037b06 */ /* 0x000e220000209000 */
[----:B------:R-:W-:-:S07]  /*04c0*/  ISETP.NE.U32.AND P2, PT, RZ, c[0x0][0x170], PT ;  /* 0x00005c00ff007a0c */ /* 0x000fce0003f45070 */
[----:B0-----:R-:W0:Y:S02]  /*04d0*/  MUFU.RCP R3, R3 ;  /* 0x0000000300037308 */ /* 0x001e240000001000 */
[----:B0-----:R-:W-:Y:S01]  /*04e0*/  IADD3 R8, R3, 0xffffffe, RZ ;  /* 0x0ffffffe03087810 */ /* 0x001fe20007ffe0ff */
[----:B------:R-:W-:-:S05]  /*04f0*/  IMAD.MOV.U32 R3, RZ, RZ, RZ ;  /* 0x000000ffff037224 */ /* 0x000fca00078e00ff */
        /* <DEDUP_REMOVED lines=16> */
[----:B------:R-:W-:Y:S02]  /*0600*/  IMAD.MOV.U32 R2, RZ, RZ, R9 ;  /* 0x000000ffff027224 */ /* 0x000fe400078e0009 */
.L_x_1449:
[----:B------:R-:W-:Y:S05]  /*0610*/  BSYNC B0 ;  /* 0x0000000000007941 */ /* 0x000fea0003800000 */
.L_x_1447:
[----:B------:R-:W-:-:S04]  /*0620*/  LEA R8, P0, R0, c[0x0][0x190], 0x1 ;  /* 0x0000640000087a11 */ /* 0x000fc800078008ff */
[----:B------:R-:W-:-:S05]  /*0630*/  LEA.HI.X R9, R0, c[0x0][0x194], R5, 0x1, P0 ;  /* 0x0000650000097a11 */ /* 0x000fca00000f0c05 */
[----:B------:R0:W2:Y:S01]  /*0640*/  LDG.E.U16.CONSTANT R4, [R8.64] ;  /* 0x0000000808047981 */ /* 0x0000a2000c1e9500 */
[----:B------:R-:W1:Y:S01]  /*0650*/  I2F R11, R11 ;  /* 0x0000000b000b7306 */ /* 0x000e620000201400 */
[----:B------:R-:W-:Y:S01]  /*0660*/  ULDC.S8 UR4, c[0x0][0x180] ;  /* 0x0000600000047ab9 */ /* 0x000fe20000000200 */
[----:B------:R-:W-:Y:S01]  /*0670*/  IMAD R3, R3, c[0x0][0x168], RZ ;  /* 0x00005a0003037a24 */ /* 0x000fe200078e02ff */
[----:B------:R-:W-:Y:S01]  /*0680*/  ISETP.NE.AND P1, PT, RZ, UR4, PT ;  /* 0x00000004ff007c0c */ /* 0x000fe2000bf25270 */
[----:B------:R-:W-:Y:S01]  /*0690*/  IMAD.MOV.U32 R25, RZ, RZ, c[0x0][0x16c] ;  /* 0x00005b00ff197624 */ /* 0x000fe200078e00ff */
[----:B------:R-:W-:Y:S03]  /*06a0*/  BSSY B1, `(.L_x_1450) ;  /* 0x0000095000017945 */ /* 0x000fe60003800000 */
[----:B------:R-:W3:Y:S01]  /*06b0*/  I2F R6, R6 ;  /* 0x0000000600067306 */ /* 0x000ee20000201400 */
[----:B------:R-:W-:-:S07]  /*06c0*/  SHF.R.S32.HI R16, RZ, 0x1f, R25 ;  /* 0x0000001fff107819 */ /* 0x000fce0000011419 */
[----:B------:R-:W-:Y:S02]  /*06d0*/  @!P1 IMAD.MOV.U32 R10, RZ, RZ, c[0x0][0x178] ;  /* 0x00005e00ff0a9624 */ /* 0x000fe400078e00ff */
[----:B-1----:R-:W-:Y:S02]  /*06e0*/  @!P1 FADD.FTZ R7, R11, 0.5 ;  /* 0x3f0000000b079421 */ /* 0x002fe40000010000 */
[----:B------:R-:W-:Y:S02]  /*06f0*/  @!P1 IMAD.MOV.U32 R13, RZ, RZ, c[0x0][0x17c] ;  /* 0x00005f00ff0d9624 */ /* 0x000fe400078e00ff */
[----:B------:R-:W-:Y:S02]  /*0700*/  @!P1 FFMA.FTZ R7, R7, R10, -0.5 ;  /* 0xbf00000007079423 */ /* 0x000fe4000001000a */
[----:B---3--:R-:W-:Y:S02]  /*0710*/  @!P1 FADD.FTZ R10, R6, 0.5 ;  /* 0x3f000000060a9421 */ /* 0x008fe40000010000 */
[----:B------:R-:W-:Y:S01]  /*0720*/  @P1 FMUL.FTZ R12, R11, c[0x0][0x178] ;  /* 0x00005e000b0c1a20 */ /* 0x000fe20000410000 */
[----:B------:R-:W-:Y:S01]  /*0730*/  @!P1 FSETP.GEU.FTZ.AND P0, PT, R7, RZ, PT ;  /* 0x000000ff0700920b */ /* 0x000fe20003f1e000 */
[----:B------:R-:W-:-:S02]  /*0740*/  @!P1 FFMA.FTZ R10, R10, R13, -0.5 ;  /* 0xbf0000000a0a9423 */ /* 0x000fc4000001000d */
[----:B------:R-:W-:Y:S01]  /*0750*/  @P1 FMUL.FTZ R14, R6, c[0x0][0x17c] ;  /* 0x00005f00060e1a20 */ /* 0x000fe20000410000 */
[----:B------:R-:W-:Y:S01]  /*0760*/  @!P1 FSEL R12, R7, RZ, P0 ;  /* 0x000000ff070c9208 */ /* 0x000fe20000000000 */
[----:B------:R-:W-:Y:S01]  /*0770*/  IMAD.MOV.U32 R11, RZ, RZ, c[0x0][0x168] ;  /* 0x00005a00ff0b7624 */ /* 0x000fe200078e00ff */
[C---:B------:R-:W-:Y:S02]  /*0780*/  @!P1 FSETP.GEU.FTZ.AND P0, PT, R10.reuse, RZ, PT ;  /* 0x000000ff0a00920b */ /* 0x040fe40003f1e000 */
[----:B------:R-:W1:Y:S02]  /*0790*/  F2I.FTZ.TRUNC.NTZ R17, R12 ;  /* 0x0000000c00117305 */ /* 0x000e64000021f100 */
[----:B------:R-:W-:Y:S02]  /*07a0*/  @!P1 FSEL R14, R10, RZ, P0 ;  /* 0x000000ff0a0e9208 */ /* 0x000fe40000000000 */
[----:B------:R-:W-:-:S04]  /*07b0*/  SHF.R.S32.HI R7, RZ, 0x1f, R11 ;  /* 0x0000001fff077819 */ /* 0x000fc8000001140b */
[----:B------:R-:W3:Y:S01]  /*07c0*/  F2I.FTZ.TRUNC.NTZ R15, R14 ;  /* 0x0000000e000f7305 */ /* 0x000ee2000021f100 */
[C---:B------:R-:W-:Y:S02]  /*07d0*/  IMAD R6, R7.reuse, c[0x0][0x160], RZ ;  /* 0x0000580007067a24 */ /* 0x040fe400078e02ff */
[----:B------:R-:W-:Y:S02]  /*07e0*/  IMAD R3, R7, R2, R3 ;  /* 0x0000000207037224 */ /* 0x000fe400078e0203 */
[C---:B0-----:R-:W-:Y:S02]  /*07f0*/  IMAD R9, R11.reuse, c[0x0][0x164], R6 ;  /* 0x000059000b097a24 */ /* 0x041fe400078e0206 */
[----:B------:R-:W-:Y:S01]  /*0800*/  IMAD.WIDE.U32 R6, R2, c[0x0][0x168], RZ ;  /* 0x00005a0002067a25 */ /* 0x000fe200078e00ff */
[----:B-1----:R-:W0:Y:S03]  /*0810*/  I2F R13, R17 ;  /* 0x00000011000d7306 */ /* 0x002e260000201400 */
[----:B------:R-:W-:Y:S01]  /*0820*/  IMAD.WIDE.U32 R10, R11, c[0x0][0x160], RZ ;  /* 0x000058000b0a7a25 */ /* 0x000fe200078e00ff */
[----:B------:R-:W-:-:S03]  /*0830*/  IADD3 R21, P0, R17, R6, RZ ;  /* 0x0000000611157210 */ /* 0x000fc60007f1e0ff */
[----:B------:R-:W-:Y:S01]  /*0840*/  IMAD.IADD R18, R7, 0x1, R3 ;  /* 0x0000000107127824 */ /* 0x000fe200078e0203 */
[----:B---3--:R-:W1:Y:S01]  /*0850*/  I2F R19, R15 ;  /* 0x0000000f00137306 */ /* 0x008e620000201400 */
[----:B------:R-:W-:Y:S02]  /*0860*/  IMAD.IADD R2, R11, 0x1, R9 ;  /* 0x000000010b027824 */ /* 0x000fe400078e0209 */
[----:B------:R-:W-:Y:S01]  /*0870*/  IMAD.WIDE.U32 R8, R21, c[0x0][0x16c], RZ ;  /* 0x00005b0015087a25 */ /* 0x000fe200078e00ff */
[----:B------:R-:W-:-:S03]  /*0880*/  LEA.HI.X.SX32 R11, R17, R18, 0x1, P0 ;  /* 0x00000012110b7211 */ /* 0x000fc600000f0eff */
[----:B------:R-:W-:Y:S02]  /*0890*/  IMAD R23, R2, c[0x0][0x16c], RZ ;  /* 0x00005b0002177a24 */ /* 0x000fe400078e02ff */
[----:B------:R-:W-:Y:S01]  /*08a0*/  IMAD.WIDE.U32 R2, R10, R25, c[0x2][0x0] ;  /* 0x008000000a027625 */ /* 0x000fe200078e0019 */
[----:B------:R-:W-:-:S03]  /*08b0*/  IADD3 R25, P0, R15, R8, RZ ;  /* 0x000000080f197210 */ /* 0x000fc60007f1e0ff */
[----:B------:R-:W-:Y:S02]  /*08c0*/  IMAD R20, R11, c[0x0][0x16c], RZ ;  /* 0x00005b000b147a24 */ /* 0x000fe400078e02ff */
[C---:B------:R-:W-:Y:S02]  /*08d0*/  IMAD R23, R16.reuse, R10, R23 ;  /* 0x0000000a10177224 */ /* 0x040fe400078e0217 */
[----:B0-----:R-:W-:Y:S01]  /*08e0*/  FADD.FTZ R10, -R13, R12 ;  /* 0x0000000c0d0a7221 */ /* 0x001fe20000010100 */
[----:B------:R-:W-:Y:S01]  /*08f0*/  LEA R12, P2, R25, c[0x0][0x188], 0x1 ;  /* 0x00006200190c7a11 */ /* 0x000fe200078408ff */
[----:B------:R-:W-:Y:S02]  /*0900*/  IMAD R21, R16, R21, R20 ;  /* 0x0000001510157224 */ /* 0x000fe400078e0214 */
[----:B-1----:R-:W-:Y:S01]  /*0910*/  FADD.FTZ R11, -R19, R14 ;  /* 0x0000000e130b7221 */ /* 0x002fe20000010100 */
[----:B------:R-:W-:Y:S01]  /*0920*/  SHF.R.S32.HI R19, RZ, 0x1f, R15 ;  /* 0x0000001fff137819 */ /* 0x000fe2000001140f */
[----:B------:R-:W-:Y:S01]  /*0930*/  IMAD.IADD R22, R9, 0x1, R21 ;  /* 0x0000000109167824 */ /* 0x000fe200078e0215 */
[----:B------:R-:W-:Y:S01]  /*0940*/  LOP3.LUT R28, R12, 0x3, RZ, 0xc0, !PT ;  /* 0x000000030c1c7812 */ /* 0x000fe200078ec0ff */
[----:B------:R-:W-:-:S02]  /*0950*/  IMAD.IADD R14, R3, 0x1, R23 ;  /* 0x00000001030e7824 */ /* 0x000fc400078e0217 */
[----:B------:R-:W-:Y:S01]  /*0960*/  IMAD.X R26, R19, 0x1, R22, P0 ;  /* 0x00000001131a7824 */ /* 0x000fe200000e0616 */
[----:B------:R-:W-:Y:S01]  /*0970*/  ISETP.NE.U32.AND P1, PT, R28, RZ, PT ;  /* 0x000000ff1c00720c */ /* 0x000fe20003f25070 */
[----:B------:R-:W-:Y:S01]  /*0980*/  FADD.FTZ R20, -R10, 1 ;  /* 0x3f8000000a147421 */ /* 0x000fe20000010100 */
[----:B------:R-:W-:Y:S01]  /*0990*/  ISETP.GT.U32.AND P0, PT, R2, R25, PT ;  /* 0x000000190200720c */ /* 0x000fe20003f04070 */
[----:B------:R-:W-:Y:S01]  /*09a0*/  FADD.FTZ R21, -R11, 1 ;  /* 0x3f8000000b157421 */ /* 0x000fe20000010100 */
[----:B------:R-:W-:Y:S02]  /*09b0*/  ISETP.NE.AND.EX P1, PT, RZ, RZ, PT, P1 ;  /* 0x000000ffff00720c */ /* 0x000fe40003f25310 */
[----:B------:R-:W-:Y:S01]  /*09c0*/  ISETP.GT.U32.AND.EX P0, PT, R14, R26, PT, P0 ;  /* 0x0000001a0e00720c */ /* 0x000fe20003f04100 */
[----:B------:R-:W-:Y:S01]  /*09d0*/  FMUL.FTZ R13, R20, R21 ;  /* 0x00000015140d7220 */ /* 0x000fe20000410000 */
[----:B------:R-:W-:Y:S02]  /*09e0*/  SHF.L.U64.HI R27, R25, 0x1, R26 ;  /* 0x00000001191b7819 */ /* 0x000fe4000001021a */
[----:B--2---:R-:W-:-:S05]  /*09f0*/  PRMT R24, RZ, 0x5410, R4 ;  /* 0x00005410ff187816 */ /* 0x004fca0000000004 */
[----:B------:R-:W-:Y:S01]  /*0a00*/  FMUL.FTZ R23, R13, R24 ;  /* 0x000000180d177220 */ /* 0x000fe20000410000 */
[----:B------:R-:W-:-:S04]  /*0a10*/  IADD3.X R13, R27, c[0x0][0x18c], RZ, P2, !PT ;  /* 0x000063001b0d7a10 */ /* 0x000fc800017fe4ff */
[----:B------:R-:W-:Y:S01]  /*0a20*/  F2FP.BF16.PACK_AB R23, RZ, R23 ;  /* 0x00000017ff17723e */ /* 0x000fe200000010ff */
[----:B------:R-:W-:Y:S05]  /*0a30*/  @!P1 BRA P0, `(.L_x_1451) ;  /* 0x0000051000009947 */ /* 0x000fea0000000000 */
[----:B------:R-:W-:Y:S01]  /*0a40*/  ISETP.NE.U32.AND P1, PT, R25, RZ, PT ;  /* 0x000000ff1900720c */ /* 0x000fe20003f25070 */
[----:B------:R-:W-:Y:S01]  /*0a50*/  BSSY B0, `(.L_x_1452) ;  /* 0x000004e000007945 */ /* 0x000fe20003800000 */
[----:B------:R-:W-:Y:S02]  /*0a60*/  ISETP.NE.U32.AND P0, PT, R28, RZ, PT ;  /* 0x000000ff1c00720c */ /* 0x000fe40003f05070 */
[----:B------:R-:W-:Y:S02]  /*0a70*/  ISETP.NE.AND.EX P1, PT, R26, RZ, PT, P1 ;  /* 0x000000ff1a00720c */ /* 0x000fe40003f25310 */
[----:B------:R-:W-:-:S13]  /*0a80*/  ISETP.NE.AND.EX P0, PT, RZ, RZ, PT, P0 ;  /* 0x000000ffff00720c */ /* 0x000fda0003f05300 */
[----:B------:R-:W-:Y:S05]  /*0a90*/  @P0 BRA P1, `(.L_x_1453) ;  /* 0x0000039000000947 */ /* 0x000fea0000800000 */
[----:B------:R-:W2:Y:S01]  /*0aa0*/  LDG.E.U16 R30, [R12.64] ;  /* 0x000000080c1e7981 */ /* 0x000ea2000c1e1500 */
[C---:B------:R-:W-:Y:S01]  /*0ab0*/  LOP3.LUT R24, R12.reuse, 0xfffffffd, RZ, 0xc0, !PT ;  /* 0xfffffffd0c187812 */ /* 0x040fe200078ec0ff */
[----:B------:R-:W-:Y:S01]  /*0ac0*/  IMAD.MOV.U32 R25, RZ, RZ, R13 ;  /* 0x000000ffff197224 */ /* 0x000fe200078e000d */
[----:B------:R-:W-:Y:S01]  /*0ad0*/  LOP3.LUT R26, R12, 0x2, RZ, 0xc0, !PT ;  /* 0x000000020c1a7812 */ /* 0x000fe200078ec0ff */
[----:B------:R-:W-:Y:S01]  /*0ae0*/  IMAD.MOV.U32 R28, RZ, RZ, 0x3254 ;  /* 0x00003254ff1c7424 */ /* 0x000fe200078e00ff */
[----:B------:R-:W-:Y:S02]  /*0af0*/  BSSY B2, `(.L_x_1454) ;  /* 0x000000f000027945 */ /* 0x000fe40003800000 */
[----:B------:R0:W1:Y:S01]  /*0b00*/  LDG.E R27, [R24] ;  /* 0x00000000181b7381 */ /* 0x00006200001e0900 */
[C---:B------:R-:W-:Y:S01]  /*0b10*/  ISETP.EQ.U32.AND P0, PT, R26.reuse, RZ, PT ;  /* 0x000000ff1a00720c */ /* 0x040fe20003f02070 */
[----:B------:R-:W-:-:S03]  /*0b20*/  IMAD.SHL.U32 R33, R26, 0x8, RZ ;  /* 0x000000081a217824 */ /* 0x000fc600078e00ff */
[----:B------:R-:W-:Y:S01]  /*0b30*/  SEL R32, R28, 0x5410, P0 ;  /* 0x000054101c207807 */ /* 0x000fe20000000000 */
[----:B--2---:R-:W-:-:S05]  /*0b40*/  HFMA2.BF16_V2 R29, R23.H0_H0, 1, 1, R30.H0_H0 ;  /* 0x3f803f80171d7831 */ /* 0x004fca000024081e */
[----:B01----:R-:W-:-:S04]  /*0b50*/  LOP3.LUT R26, R29, 0xffff, RZ, 0xc0, !PT ;  /* 0x0000ffff1d1a7812 */ /* 0x003fc800078ec0ff */
.L_x_1455:
[CC--:B------:R-:W-:Y:S02]  /*0b60*/  PRMT R31, R27.reuse, R32.reuse, R26 ;  /* 0x000000201b1f7216 */ /* 0x0c0fe4000000001a */
[----:B------:R-:W-:-:S04]  /*0b70*/  PRMT R29, R27, R32, R30 ;  /* 0x000000201b1d7216 */ /* 0x000fc8000000001e */
[----:B------:R-:W-:Y:S01]  /*0b80*/  PRMT R28, R29, R32, RZ ;  /* 0x000000201d1c7216 */ /* 0x000fe200000000ff */
[----:B------:R-:W0:Y:S02]  /*0b90*/  ATOMG.E.CAS.STRONG.GPU PT, R31, [R24], R29, R31 ;  /* 0x0000001d181f73a9 */ /* 0x000e2400001ee11f */
[----:B0-----:R-:W-:-:S04]  /*0ba0*/  PRMT R27, R31, R32, RZ ;  /* 0x000000201f1b7216 */ /* 0x001fc800000000ff */
[----:B------:R-:W-:Y:S01]  /*0bb0*/  ISETP.NE.U32.AND P0, PT, R27, R28, PT ;  /* 0x0000001c1b00720c */ /* 0x000fe20003f05070 */
[----:B------:R-:W-:-:S12]  /*0bc0*/  IMAD.MOV.U32 R27, RZ, RZ, R31 ;  /* 0x000000ffff1b7224 */ /* 0x000fd800078e001f */
[----:B------:R-:W-:Y:S05]  /*0bd0*/  @P0 BRA `(.L_x_1455) ;  /* 0xffffff8000000947 */ /* 0x000fea000383ffff */
[----:B------:R-:W-:Y:S05]  /*0be0*/  BSYNC B2 ;  /* 0x0000000000027941 */ /* 0x000fea0003800000 */
.L_x_1454:
[----:B------:R-:W-:Y:S01]  /*0bf0*/  SHF.R.U32.HI R26, RZ, R33, R31 ;  /* 0x00000021ff1a7219 */ /* 0x000fe2000001161f */
[----:B------:R-:W-:Y:S01]  /*0c00*/  BSSY B2, `(.L_x_1456) ;  /* 0x0000021000027945 */ /* 0x000fe20003800000 */
[----:B------:R-:W-:Y:S02]  /*0c10*/  PRMT R25, R30, 0x9910, RZ ;  /* 0x000099101e197816 */ /* 0x000fe400000000ff */
[----:B------:R-:W-:-:S04]  /*0c20*/  PRMT R24, R26, 0x9910, RZ ;  /* 0x000099101a187816 */ /* 0x000fc800000000ff */
[----:B------:R-:W-:-:S13]  /*0c30*/  ISETP.NE.AND P0, PT, R25, R24, PT ;  /* 0x000000181900720c */ /* 0x000fda0003f05270 */
[----:B------:R-:W-:Y:S05]  /*0c40*/  @!P0 BRA `(.L_x_1457) ;  /* 0x000001c000008947 */ /* 0x000fea0003800000 */
.L_x_1460:
[C---:B------:R-:W-:Y:S01]  /*0c50*/  LOP3.LUT R24, R12.reuse, 0xfffffffd, RZ, 0xc0, !PT ;  /* 0xfffffffd0c187812 */ /* 0x040fe200078ec0ff */
[----:B------:R-:W-:Y:S01]  /*0c60*/  IMAD.MOV.U32 R25, RZ, RZ, R13 ;  /* 0x000000ffff197224 */ /* 0x000fe200078e000d */
[----:B------:R-:W-:Y:S01]  /*0c70*/  LOP3.LUT R29, R12, 0x2, RZ, 0xc0, !PT ;  /* 0x000000020c1d7812 */ /* 0x000fe200078ec0ff */
[----:B------:R-:W-:Y:S01]  /*0c80*/  HFMA2.BF16_V2 R30, R23.H0_H0, 1, 1, R26.H0_H0 ;  /* 0x3f803f80171e7831 */ /* 0x000fe2000024081a */
[----:B------:R-:W-:Y:S01]  /*0c90*/  IMAD.MOV.U32 R31, RZ, RZ, 0x3254 ;  /* 0x00003254ff1f7424 */ /* 0x000fe200078e00ff */
[----:B------:R-:W-:Y:S01]  /*0ca0*/  YIELD ;  /* 0x0000000000007946 */ /* 0x000fe20003800000 */
[----:B------:R0:W1:Y:S01]  /*0cb0*/  LDG.E R27, [R24] ;  /* 0x00000000181b7381 */ /* 0x00006200001e0900 */
[C---:B------:R-:W-:Y:S01]  /*0cc0*/  ISETP.EQ.U32.AND P0, PT, R29.reuse, RZ, PT ;  /* 0x000000ff1d00720c */ /* 0x040fe20003f02070 */
[----:B------:R-:W-:Y:S01]  /*0cd0*/  BSSY B3, `(.L_x_1458) ;  /* 0x000000d000037945 */ /* 0x000fe20003800000 */
[----:B------:R-:W-:Y:S01]  /*0ce0*/  LOP3.LUT R28, R26, 0xffff, RZ, 0xc0, !PT ;  /* 0x0000ffff1a1c7812 */ /* 0x000fe200078ec0ff */
[----:B------:R-:W-:Y:S01]  /*0cf0*/  IMAD.SHL.U32 R36, R29, 0x8, RZ ;  /* 0x000000081d247824 */ /* 0x000fe200078e00ff */
[----:B------:R-:W-:-:S02]  /*0d00*/  LOP3.LUT R30, R30, 0xffff, RZ, 0xc0, !PT ;  /* 0x0000ffff1e1e7812 */ /* 0x000fc400078ec0ff */
[----:B------:R-:W-:-:S04]  /*0d10*/  SEL R34, R31, 0x5410, P0 ;  /* 0x000054101f227807 */ /* 0x000fc80000000000 */
.L_x_1459:
        /* <DEDUP_REMOVED lines=9> */
.L_x_1458:
[----:B------:R-:W-:Y:S02]  /*0db0*/  SHF.R.U32.HI R27, RZ, R36, R31 ;  /* 0x00000024ff1b7219 */ /* 0x000fe4000001161f */
[----:B0-----:R-:W-:Y:S02]  /*0dc0*/  PRMT R25, R26, 0x9910, RZ ;  /* 0x000099101a197816 */ /* 0x001fe400000000ff */
[C---:B------:R-:W-:Y:S02]  /*0dd0*/  PRMT R24, R27.reuse, 0x9910, RZ ;  /* 0x000099101b187816 */ /* 0x040fe400000000ff */
[----:B------:R-:W-:Y:S02]  /*0de0*/  PRMT R26, R27, 0x7610, R26 ;  /* 0x000076101b1a7816 */ /* 0x000fe4000000001a */
[----:B------:R-:W-:-:S13]  /*0df0*/  ISETP.NE.AND P0, PT, R25, R24, PT ;  /* 0x000000181900720c */ /* 0x000fda0003f05270 */
[----:B------:R-:W-:Y:S05]  /*0e00*/  @P0 BRA `(.L_x_1460) ;  /* 0xfffffe4000000947 */ /* 0x000fea000383ffff */
.L_x_1457:
[----:B------:R-:W-:Y:S05]  /*0e10*/  BSYNC B2 ;  /* 0x0000000000027941 */ /* 0x000fea0003800000 */
.L_x_1456:
[----:B------:R-:W-:Y:S05]  /*0e20*/  BRA `(.L_x_1461) ;  /* 0x0000010000007947 */ /* 0x000fea0003800000 */
.L_x_1453:
[----:B------:R-:W2:Y:S01]  /*0e30*/  LDG.E R26, [R12.64+-0x2] ;  /* 0xfffffe080c1a7981 */ /* 0x000ea2000c1e1900 */
[----:B------:R-:W0:Y:S02]  /*0e40*/  I2F.RZ R24, RZ ;  /* 0x000000ff00187306 */ /* 0x000e24000020d400 */
[----:B0-----:R-:W-:-:S04]  /*0e50*/  F2FP.BF16.PACK_AB.RZ R24, RZ, R24 ;  /* 0x00000018ff18723e */ /* 0x001fc800000190ff */
[----:B------:R-:W-:-:S05]  /*0e60*/  PRMT R24, R24, 0x5410, R23 ;  /* 0x0000541018187816 */ /* 0x000fca0000000017 */
[----:B--2---:R-:W-:-:S06]  /*0e70*/  HFMA2.BF16_V2 R27, R24, 1, 1, R26 ;  /* 0x3f803f80181b7831 */ /* 0x004fcc000020001a */
[----:B------:R-:W2:Y:S02]  /*0e80*/  ATOMG.E.CAS.STRONG.GPU PT, R27, [R12+-0x2], R26, R27 ;  /* 0xfffffe1a0c1b73a9 */ /* 0x000ea400001ee11b */
[----:B--2---:R-:W-:-:S13]  /*0e90*/  ISETP.NE.AND P0, PT, R26, R27, PT ;  /* 0x0000001b1a00720c */ /* 0x004fda0003f05270 */
[----:B------:R-:W-:Y:S05]  /*0ea0*/  @!P0 BRA `(.L_x_1461) ;  /* 0x0000008000008947 */ /* 0x000fea0003800000 */
[----:B------:R-:W-:Y:S02]  /*0eb0*/  IMAD.MOV.U32 R26, RZ, RZ, R27 ;  /* 0x000000ffff1a7224 */ /* 0x000fe400078e001b */
.L_x_1462:
[----:B------:R-:W-:Y:S01]  /*0ec0*/  PRMT R24, R24, 0x5410, R23 ;  /* 0x0000541018187816 */ /* 0x000fe20000000017 */
[----:B------:R-:W-:Y:S04]  /*0ed0*/  YIELD ;  /* 0x0000000000007946 */ /* 0x000fe80003800000 */
[----:B------:R-:W-:-:S06]  /*0ee0*/  HFMA2.BF16_V2 R27, R24, 1, 1, R26 ;  /* 0x3f803f80181b7831 */ /* 0x000fcc000020001a */
[----:B------:R-:W2:Y:S02]  /*0ef0*/  ATOMG.E.CAS.STRONG.GPU PT, R27, [R12+-0x2], R26, R27 ;  /* 0xfffffe1a0c1b73a9 */ /* 0x000ea400001ee11b */
[----:B--2---:R-:W-:Y:S01]  /*0f00*/  ISETP.NE.AND P0, PT, R26, R27, PT ;  /* 0x0000001b1a00720c */ /* 0x004fe20003f05270 */
[----:B------:R-:W-:-:S12]  /*0f10*/  IMAD.MOV.U32 R26, RZ, RZ, R27 ;  /* 0x000000ffff1a7224 */ /* 0x000fd800078e001b */
[----:B------:R-:W-:Y:S05]  /*0f20*/  @P0 BRA `(.L_x_1462) ;  /* 0xffffff9000000947 */ /* 0x000fea000383ffff */
.L_x_1461:
[----:B------:R-:W-:Y:S05]  /*0f30*/  BSYNC B0 ;  /* 0x0000000000007941 */ /* 0x000fea0003800000 */
.L_x_1452:
[----:B------:R-:W-:Y:S05]  /*0f40*/  BRA `(.L_x_1463) ;  /* 0x000000a000007947 */ /* 0x000fea0003800000 */
.L_x_1451:
[----:B------:R0:W5:Y:S01]  /*0f50*/  LDG.E R24, [R12.64] ;  /* 0x000000080c187981 */ /* 0x000162000c1e1900 */
[----:B------:R-:W1:Y:S02]  /*0f60*/  I2F.RZ R25, RZ ;  /* 0x000000ff00197306 */ /* 0x000e64000020d400 */
[----:B01----:R-:W-:-:S06]  /*0f70*/  F2FP.BF16.PACK_AB.RZ R26, RZ, R25 ;  /* 0x00000019ff1a723e */ /* 0x003fcc00000190ff */
.L_x_1464:
[----:B------:R-:W-:Y:S01]  /*0f80*/  PRMT R23, R23, 0x5410, R26 ;  /* 0x0000541017177816 */ /* 0x000fe2000000001a */
[----:B------:R-:W-:Y:S04]  /*0f90*/  YIELD ;  /* 0x0000000000007946 */ /* 0x000fe80003800000 */
[----:B-----5:R-:W-:-:S06]  /*0fa0*/  HFMA2.BF16_V2 R25, R23, 1, 1, R24 ;  /* 0x3f803f8017197831 */ /* 0x020fcc0000200018 */
[----:B------:R-:W2:Y:S02]  /*0fb0*/  ATOMG.E.CAS.STRONG.GPU PT, R25, [R12], R24, R25 ;  /* 0x000000180c1973a9 */ /* 0x000ea400001ee119 */
[----:B--2---:R-:W-:Y:S01]  /*0fc0*/  ISETP.NE.AND P0, PT, R24, R25, PT ;  /* 0x000000191800720c */ /* 0x004fe20003f05270 */
[----:B------:R-:W-:-:S12]  /*0fd0*/  IMAD.MOV.U32 R24, RZ, RZ, R25 ;  /* 0x000000ffff187224 */ /* 0x000fd800078e0019 */
[----:B------:R-:W-:Y:S05]  /*0fe0*/  @P0 BRA `(.L_x_1464) ;  /* 0xffffff9000000947 */ /* 0x000fea000383ffff */
.L_x_1463:
[----:B------:R-:W-:Y:S05]  /*0ff0*/  BSYNC B1 ;  /* 0x0000000000017941 */ /* 0x000fea0003800000 */
.L_x_1450:
[----:B------:R-:W-:Y:S01]  /*1000*/  ULDC UR4, c[0x0][0x16c] ;  /* 0x00005b0000047ab9 */ /* 0x000fe20000000800 */
[C---:B------:R-:W-:Y:S01]  /*1010*/  IADD3 R9, R15.reuse, 0x1, RZ ;  /* 0x000000010f097810 */ /* 0x040fe20007ffe0ff */
[----:B------:R-:W-:Y:S01]  /*1020*/  UIADD3 UR4, UR4, -0x1, URZ ;  /* 0xffffffff04047890 */ /* 0x000fe2000fffe03f */
[----:B------:R-:W-:Y:S01]  /*1030*/  PRMT R13, RZ, 0x5410, R4 ;  /* 0x00005410ff0d7816 */ /* 0x000fe20000000004 */
[----:B------:R-:W-:Y:S01]  /*1040*/  FMUL.FTZ R20, R20, R11 ;  /* 0x0000000b14147220 */ /* 0x000fe20000410000 */
[----:B------:R-:W-:Y:S03]  /*1050*/  BSSY B1, `(.L_x_1465) ;  /* 0x000006c000017945 */ /* 0x000fe60003800000 */
[----:B------:R-:W-:Y:S01]  /*1060*/  ISETP.GE.AND P0, PT, R15, UR4, PT ;  /* 0x000000040f007c0c */ /* 0x000fe2000bf06270 */
[----:B------:R-:W-:-:S05]  /*1070*/  FMUL.FTZ R20, R13, R20 ;  /* 0x000000140d147220 */ /* 0x000fca0000410000 */
[----:B------:R-:W-:-:S07]  /*1080*/  F2FP.BF16.PACK_AB R20, RZ, R20 ;  /* 0x00000014ff14723e */ /* 0x000fce00000010ff */
[----:B------:R-:W-:-:S05]  /*1090*/  @P0 IMAD.MOV R9, RZ, RZ, R15 ;  /* 0x000000ffff090224 */ /* 0x000fca00078e020f */
[----:B------:R-:W-:Y:S02]  /*10a0*/  IADD3 R23, P0, R8, R9, RZ ;  /* 0x0000000908177210 */ /* 0x000fe40007f1e0ff */
[----:B------:R-:W-:Y:S02]  /*10b0*/  SHF.R.S32.HI R8, RZ, 0x1f, R9 ;  /* 0x0000001fff087819 */ /* 0x000fe40000011409 */
[----:B------:R-:W-:Y:S02]  /*10c0*/  LEA R12, P2, R23, c[0x0][0x188], 0x1 ;  /* 0x00006200170c7a11 */ /* 0x000fe400078408ff */
[----:B------:R-:W-:Y:S01]  /*10d0*/  ISETP.GT.U32.AND P1, PT, R2, R23, PT ;  /* 0x000000170200720c */ /* 0x000fe20003f24070 */
[----:B------:R-:W-:Y:S01]  /*10e0*/  IMAD.X R22, R8, 0x1, R22, P0 ;  /* 0x0000000108167824 */ /* 0x000fe200000e0616 */
[----:B------:R-:W-:-:S04]  /*10f0*/  LOP3.LUT R25, R12, 0x3, RZ, 0xc0, !PT ;  /* 0x000000030c197812 */ /* 0x000fc800078ec0ff */
[----:B------:R-:W-:Y:S02]  /*1100*/  ISETP.NE.U32.AND P0, PT, R25, RZ, PT ;  /* 0x000000ff1900720c */ /* 0x000fe40003f05070 */
[----:B------:R-:W-:Y:S02]  /*1110*/  ISETP.GT.U32.AND.EX P1, PT, R14, R22, PT, P1 ;  /* 0x000000160e00720c */ /* 0x000fe40003f24110 */
[----:B------:R-:W-:Y:S02]  /*1120*/  ISETP.NE.AND.EX P0, PT, RZ, RZ, PT, P0 ;  /* 0x000000ffff00720c */ /* 0x000fe40003f05300 */
[----:B------:R-:W-:-:S04]  /*1130*/  SHF.L.U64.HI R24, R23, 0x1, R22 ;  /* 0x0000000117187819 */ /* 0x000fc80000010216 */
[----:B------:R-:W-:-:S07]  /*1140*/  IADD3.X R13, R24, c[0x0][0x18c], RZ, P2, !PT ;  /* 0x00006300180d7a10 */ /* 0x000fce00017fe4ff */
        /* <DEDUP_REMOVED lines=19> */
.L_x_1470:
        /* <DEDUP_REMOVED lines=9> */
.L_x_1469:
[----:B------:R-:W-:Y:S01]  /*1310*/  SHF.R.U32.HI R25, RZ, R31, R29 ;  /* 0x0000001fff197219 */ /* 0x000fe2000001161d */
[----:B------:R-:W-:Y:S01]  /*1320*/  BSSY B2, `(.L_x_1471) ;  /* 0x0000021000027945 */ /* 0x000fe20003800000 */
[----:B------:R-:W-:Y:S02]  /*1330*/  PRMT R23, R28, 0x9910, RZ ;  /* 0x000099101c177816 */ /* 0x000fe400000000ff */
[----:B------:R-:W-:-:S04]  /*1340*/  PRMT R22, R25, 0x9910, RZ ;  /* 0x0000991019167816 */ /* 0x000fc800000000ff */
[----:B------:R-:W-:-:S13]  /*1350*/  ISETP.NE.AND P0, PT, R23, R22, PT ;  /* 0x000000161700720c */ /* 0x000fda0003f05270 */
[----:B------:R-:W-:Y:S05]  /*1360*/  @!P0 BRA `(.L_x_1472) ;  /* 0x000001c000008947 */ /* 0x000fea0003800000 */
.L_x_1475:
        /* <DEDUP_REMOVED lines=13> */
.L_x_1474:
        /* <DEDUP_REMOVED lines=9> */
.L_x_1473:
[----:B------:R-:W-:Y:S02]  /*14d0*/  SHF.R.U32.HI R24, RZ, R26, R33 ;  /* 0x0000001aff187219 */ /* 0x000fe40000011621 */
[----:B0-----:R-:W-:Y:S02]  /*14e0*/  PRMT R23, R25, 0x9910, RZ ;  /* 0x0000991019177816 */ /* 0x001fe400000000ff */
[C---:B------:R-:W-:Y:S02]  /*14f0*/  PRMT R22, R24.reuse, 0x9910, RZ ;  /* 0x0000991018167816 */ /* 0x040fe400000000ff */
[----:B------:R-:W-:Y:S02]  /*1500*/  PRMT R25, R24, 0x7610, R25 ;  /* 0x0000761018197816 */ /* 0x000fe40000000019 */
[----:B------:R-:W-:-:S13]  /*1510*/  ISETP.NE.AND P0, PT, R23, R22, PT ;  /* 0x000000161700720c */ /* 0x000fda0003f05270 */
[----:B------:R-:W-:Y:S05]  /*1520*/  @P0 BRA `(.L_x_1475) ;  /* 0xfffffe4000000947 */ /* 0x000fea000383ffff */
.L_x_1472:
[----:B------:R-:W-:Y:S05]  /*1530*/  BSYNC B2 ;  /* 0x0000000000027941 */ /* 0x000fea0003800000 */
.L_x_1471:
[----:B------:R-:W-:Y:S05]  /*1540*/  BRA `(.L_x_1476) ;  /* 0x0000010000007947 */ /* 0x000fea0003800000 */
.L_x_1468:
        /* <DEDUP_REMOVED lines=9> */
.L_x_1477:
[----:B------:R-:W-:Y:S01]  /*15e0*/  PRMT R24, R24, 0x5410, R20 ;  /* 0x0000541018187816 */ /* 0x000fe20000000014 */
[----:B------:R-:W-:Y:S04]  /*15f0*/  YIELD ;  /* 0x0000000000007946 */ /* 0x000fe80003800000 */
[----:B------:R-:W-:-:S06]  /*1600*/  HFMA2.BF16_V2 R23, R24, 1, 1, R22 ;  /* 0x3f803f8018177831 */ /* 0x000fcc0000200016 */
[----:B------:R-:W2:Y:S02]  /*1610*/  ATOMG.E.CAS.STRONG.GPU PT, R23, [R12+-0x2], R22, R23 ;  /* 0xfffffe160c1773a9 */ /* 0x000ea400001ee117 */
[----:B--2---:R-:W-:Y:S01]  /*1620*/  ISETP.NE.AND P0, PT, R22, R23, PT ;  /* 0x000000171600720c */ /* 0x004fe20003f05270 */
[----:B------:R-:W-:-:S12]  /*1630*/  IMAD.MOV.U32 R22, RZ, RZ, R23 ;  /* 0x000000ffff167224 */ /* 0x000fd800078e0017 */
[----:B------:R-:W-:Y:S05]  /*1640*/  @P0 BRA `(.L_x_1477) ;  /* 0xffffff9000000947 */ /* 0x000fea000383ffff */
.L_x_1476:
[----:B------:R-:W-:Y:S05]  /*1650*/  BSYNC B0 ;  /* 0x0000000000007941 */ /* 0x000fea0003800000 */
.L_x_1467:
[----:B------:R-:W-:Y:S05]  /*1660*/  BRA `(.L_x_1478) ;  /* 0x000000a000007947 */ /* 0x000fea0003800000 */
.L_x_1466:
[----:B------:R0:W5:Y:S01]  /*1670*/  LDG.E R22, [R12.64] ;  /* 0x000000080c167981 */ /* 0x000162000c1e1900 */
[----:B------:R-:W1:Y:S02]  /*1680*/  I2F.RZ R23, RZ ;  /* 0x000000ff00177306 */ /* 0x000e64000020d400 */
[----:B01----:R-:W-:-:S06]  /*1690*/  F2FP.BF16.PACK_AB.RZ R24, RZ, R23 ;  /* 0x00000017ff18723e */ /* 0x003fcc00000190ff */
.L_x_1479:
[----:B------:R-:W-:Y:S01]  /*16a0*/  PRMT R20, R20, 0x5410, R24 ;  /* 0x0000541014147816 */ /* 0x000fe20000000018 */
[----:B------:R-:W-:Y:S04]  /*16b0*/  YIELD ;  /* 0x0000000000007946 */ /* 0x000fe80003800000 */
[----:B-----5:R-:W-:-:S06]  /*16c0*/  HFMA2.BF16_V2 R23, R20, 1, 1, R22 ;  /* 0x3f803f8014177831 */ /* 0x020fcc0000200016 */
[----:B------:R-:W2:Y:S02]  /*16d0*/  ATOMG.E.CAS.STRONG.GPU PT, R23, [R12], R22, R23 ;  /* 0x000000160c1773a9 */ /* 0x000ea400001ee117 */
[----:B--2---:R-:W-:Y:S01]  /*16e0*/  ISETP.NE.AND P0, PT, R22, R23, PT ;  /* 0x000000171600720c */ /* 0x004fe20003f05270 */
[----:B------:R-:W-:-:S12]  /*16f0*/  IMAD.MOV.U32 R22, RZ, RZ, R23 ;  /* 0x000000ffff167224 */ /* 0x000fd800078e0017 */
[----:B------:R-:W-:Y:S05]  /*1700*/  @P0 BRA `(.L_x_1479) ;  /* 0xffffff9000000947 */ /* 0x000fea000383ffff */
.L_x_1478:
[----:B------:R-:W-:Y:S05]  /*1710*/  BSYNC B1 ;  /* 0x0000000000017941 */ /* 0x000fea0003800000 */
.L_x_1465:
[----:B------:R-:W-:Y:S01]  /*1720*/  ULDC UR4, c[0x0][0x168] ;  /* 0x00005a0000047ab9 */ /* 0x000fe20000000800 */
[C---:B------:R-:W-:Y:S01]  /*1730*/  IADD3 R7, R17.reuse, 0x1, RZ ;  /* 0x0000000111077810 */ /* 0x040fe20007ffe0ff */
[----:B------:R-:W-:Y:S01]  /*1740*/  UIADD3 UR4, UR4, -0x1, URZ ;  /* 0xffffffff04047890 */ /* 0x000fe2000fffe03f */
[----:B------:R-:W-:Y:S01]  /*1750*/  FMUL.FTZ R21, R10, R21 ;  /* 0x000000150a157220 */ /* 0x000fe20000410000 */
[----:B------:R-:W-:Y:S04]  /*1760*/  BSSY B1, `(.L_x_1480) ;  /* 0x0000073000017945 */ /* 0x000fe80003800000 */
[----:B------:R-:W-:-:S13]  /*1770*/  ISETP.GE.AND P0, PT, R17, UR4, PT ;  /* 0x0000000411007c0c */ /* 0x000fda000bf06270 */
[----:B------:R-:W-:-:S05]  /*1780*/  @P0 IMAD.MOV R7, RZ, RZ, R17 ;  /* 0x000000ffff070224 */ /* 0x000fca00078e0211 */
[----:B------:R-:W-:-:S04]  /*1790*/  IADD3 R13, P0, R6, R7, RZ ;  /* 0x00000007060d7210 */ /* 0x000fc80007f1e0ff */
[----:B------:R-:W-:Y:S01]  /*17a0*/  LEA.HI.X.SX32 R18, R7, R18, 0x1, P0 ;  /* 0x0000001207127211 */ /* 0x000fe200000f0eff */
[----:B------:R-:W-:-:S04]  /*17b0*/  IMAD.WIDE.U32 R6, R13, c[0x0][0x16c], RZ ;  /* 0x00005b000d067a25 */ /* 0x000fc800078e00ff */
[----:B------:R-:W-:Y:S01]  /*17c0*/  IMAD R18, R18, c[0x0][0x16c], RZ ;  /* 0x00005b0012127a24 */ /* 0x000fe200078e02ff */
[----:B------:R-:W-:-:S03]  /*17d0*/  IADD3 R17, P0, R15, R6, RZ ;  /* 0x000000060f117210 */ /* 0x000fc60007f1e0ff */
[----:B------:R-:W-:Y:S01]  /*17e0*/  IMAD R15, R16, R13, R18 ;  /* 0x0000000d100f7224 */ /* 0x000fe200078e0212 */
[----:B------:R-:W-:Y:S02]  /*17f0*/  LEA R12, P2, R17, c[0x0][0x188], 0x1 ;  /* 0x00006200110c7a11 */ /* 0x000fe400078408ff */
[----:B------:R-:W-:Y:S01]  /*1800*/  PRMT R16, RZ, 0x5410, R4 ;  /* 0x00005410ff107816 */ /* 0x000fe20000000004 */
[----:B------:R-:W-:Y:S01]  /*1810*/  IMAD.IADD R15, R7, 0x1, R15 ;  /* 0x00000001070f7824 */ /* 0x000fe200078e020f */
[----:B------:R-:W-:-:S03]  /*1820*/  LOP3.LUT R18, R12, 0x3, RZ, 0xc0, !PT ;  /* 0x000000030c127812 */ /* 0x000fc600078ec0ff */
[----:B------:R-:W-:Y:S01]  /*1830*/  IMAD.X R19, R19, 0x1, R15, P0 ;  /* 0x0000000113137824 */ /* 0x000fe200000e060f */
[----:B------:R-:W-:Y:S01]  /*1840*/  ISETP.NE.U32.AND P1, PT, R18, RZ, PT ;  /* 0x000000ff1200720c */ /* 0x000fe20003f25070 */
[----:B------:R-:W-:Y:S01]  /*1850*/  FMUL.FTZ R16, R16, R21 ;  /* 0x0000001510107220 */ /* 0x000fe20000410000 */
[----:B------:R-:W-:Y:S02]  /*1860*/  ISETP.GT.U32.AND P0, PT, R2, R17, PT ;  /* 0x000000110200720c */ /* 0x000fe40003f04070 */
[----:B------:R-:W-:Y:S02]  /*1870*/  ISETP.NE.AND.EX P1, PT, RZ, RZ, PT, P1 ;  /* 0x000000ffff00720c */ /* 0x000fe40003f25310 */
[----:B------:R-:W-:Y:S02]  /*1880*/  ISETP.GT.U32.AND.EX P0, PT, R14, R19, PT, P0 ;  /* 0x000000130e00720c */ /* 0x000fe40003f04100 */
[----:B------:R-:W-:Y:S02]  /*1890*/  SHF.L.U64.HI R13, R17, 0x1, R19 ;  /* 0x00000001110d7819 */ /* 0x000fe40000010213 */
[----:B------:R-:W-:-:S02]  /*18a0*/  F2FP.BF16.PACK_AB R16, RZ, R16 ;  /* 0x00000010ff10723e */ /* 0x000fc400000010ff */
        /* <DEDUP_REMOVED lines=20> */
.L_x_1485:
        /* <DEDUP_REMOVED lines=9> */
.L_x_1484:
[----:B------:R-:W-:Y:S01]  /*1a80*/  SHF.R.U32.HI R19, RZ, R24, R23 ;  /* 0x00000018ff137219 */ /* 0x000fe20000011617 */
[----:B------:R-:W-:Y:S01]  /*1a90*/  BSSY B2, `(.L_x_1486) ;  /* 0x0000022000027945 */ /* 0x000fe20003800000 */
[----:B------:R-:W-:Y:S02]  /*1aa0*/  PRMT R18, R27, 0x9910, RZ ;  /* 0x000099101b127816 */ /* 0x000fe400000000ff */
[----:B------:R-:W-:-:S04]  /*1ab0*/  PRMT R17, R19, 0x9910, RZ ;  /* 0x0000991013117816 */ /* 0x000fc800000000ff */
[----:B------:R-:W-:-:S13]  /*1ac0*/  ISETP.NE.AND P0, PT, R18, R17, PT ;  /* 0x000000111200720c */ /* 0x000fda0003f05270 */
[----:B------:R-:W-:Y:S05]  /*1ad0*/  @!P0 BRA `(.L_x_1487) ;  /* 0x000001d000008947 */ /* 0x000fea0003800000 */
[----:B------:R-:W-:Y:S02]  /*1ae0*/  PRMT R17, R19, 0x7610, R17 ;  /* 0x0000761013117816 */ /* 0x000fe40000000011 */
.L_x_1490:
        /* <DEDUP_REMOVED lines=9> */
[----:B------:R-:W-:Y:S01]  /*1b80*/  IMAD.SHL.U32 R24, R22, 0x8, RZ ;  /* 0x0000000816187824 */ /* 0x000fe200078e00ff */
[----:B------:R-:W-:-:S02]  /*1b90*/  LOP3.LUT R21, R17, 0xffff, RZ, 0xc0, !PT ;  /* 0x0000ffff11157812 */ /* 0x000fc400078ec0ff */
[----:B------:R-:W-:Y:S02]  /*1ba0*/  LOP3.LUT R25, R25, 0xffff, RZ, 0xc0, !PT ;  /* 0x0000ffff19197812 */ /* 0x000fe400078ec0ff */
[----:B------:R-:W-:-:S04]  /*1bb0*/  SEL R22, R23, 0x5410, P0 ;  /* 0x0000541017167807 */ /* 0x000fc80000000000 */
.L_x_1489:
        /* <DEDUP_REMOVED lines=9> */
.L_x_1488:
[----:B0-----:R-:W-:Y:S02]  /*1c50*/  SHF.R.U32.HI R19, RZ, R24, R27 ;  /* 0x00000018ff137219 */ /* 0x001fe4000001161b */
[----:B------:R-:W-:Y:S02]  /*1c60*/  PRMT R18, R17, 0x9910, RZ ;  /* 0x0000991011127816 */ /* 0x000fe400000000ff */
[----:B------:R-:W-:-:S04]  /*1c70*/  PRMT R17, R19, 0x9910, RZ ;  /* 0x0000991013117816 */ /* 0x000fc800000000ff */
[----:B------:R-:W-:Y:S02]  /*1c80*/  ISETP.NE.AND P0, PT, R18, R17, PT ;  /* 0x000000111200720c */ /* 0x000fe40003f05270 */
[----:B------:R-:W-:-:S11]  /*1c90*/  PRMT R17, R19, 0x7610, R17 ;  /* 0x0000761013117816 */ /* 0x000fd60000000011 */
[----:B------:R-:W-:Y:S05]  /*1ca0*/  @P0 BRA `(.L_x_1490) ;  /* 0xfffffe4000000947 */ /* 0x000fea000383ffff */
.L_x_1487:
[----:B------:R-:W-:Y:S05]  /*1cb0*/  BSYNC B2 ;  /* 0x0000000000027941 */ /* 0x000fea0003800000 */
.L_x_1486:
[----:B------:R-:W-:Y:S05]  /*1cc0*/  BRA `(.L_x_1491) ;  /* 0x0000010000007947 */ /* 0x000fea0003800000 */
.L_x_1483:
        /* <DEDUP_REMOVED lines=9> */
.L_x_1492:
[----:B------:R-:W-:Y:S01]  /*1d60*/  PRMT R17, R17, 0x5410, R16 ;  /* 0x0000541011117816 */ /* 0x000fe20000000010 */
[----:B------:R-:W-:Y:S04]  /*1d70*/  YIELD ;  /* 0x0000000000007946 */ /* 0x000fe80003800000 */
[----:B------:R-:W-:-:S06]  /*1d80*/  HFMA2.BF16_V2 R19, R17, 1, 1, R18 ;  /* 0x3f803f8011137831 */ /* 0x000fcc0000200012 */
[----:B------:R-:W2:Y:S02]  /*1d90*/  ATOMG.E.CAS.STRONG.GPU PT, R19, [R12+-0x2], R18, R19 ;  /* 0xfffffe120c1373a9 */ /* 0x000ea400001ee113 */
[----:B--2---:R-:W-:Y:S01]  /*1da0*/  ISETP.NE.AND P0, PT, R18, R19, PT ;  /* 0x000000131200720c */ /* 0x004fe20003f05270 */
[----:B------:R-:W-:-:S12]  /*1db0*/  IMAD.MOV.U32 R18, RZ, RZ, R19 ;  /* 0x000000ffff127224 */ /* 0x000fd800078e0013 */
[----:B------:R-:W-:Y:S05]  /*1dc0*/  @P0 BRA `(.L_x_1492) ;  /* 0xffffff9000000947 */ /* 0x000fea000383ffff */
.L_x_1491:
[----:B------:R-:W-:Y:S05]  /*1dd0*/  BSYNC B0 ;  /* 0x0000000000007941 */ /* 0x000fea0003800000 */
.L_x_1482:
[----:B------:R-:W-:Y:S05]  /*1de0*/  BRA `(.L_x_1493) ;  /* 0x000000a000007947 */ /* 0x000fea0003800000 */
.L_x_1481:
[----:B------:R0:W5:Y:S01]  /*1df0*/  LDG.E R18, [R12.64] ;  /* 0x000000080c127981 */ /* 0x000162000c1e1900 */
[----:B------:R-:W1:Y:S02]  /*1e00*/  I2F.RZ R17, RZ ;  /* 0x000000ff00117306 */ /* 0x000e64000020d400 */
[----:B01----:R-:W-:-:S06]  /*1e10*/  F2FP.BF16.PACK_AB.RZ R17, RZ, R17 ;  /* 0x00000011ff11723e */ /* 0x003fcc00000190ff */
.L_x_1494:
[----:B------:R-:W-:Y:S01]  /*1e20*/  PRMT R16, R16, 0x5410, R17 ;  /* 0x0000541010107816 */ /* 0x000fe20000000011 */
[----:B------:R-:W-:Y:S04]  /*1e30*/  YIELD ;  /* 0x0000000000007946 */ /* 0x000fe80003800000 */
[----:B-----5:R-:W-:-:S06]  /*1e40*/  HFMA2.BF16_V2 R19, R16, 1, 1, R18 ;  /* 0x3f803f8010137831 */ /* 0x020fcc0000200012 */
[----:B------:R-:W2:Y:S02]  /*1e50*/  ATOMG.E.CAS.STRONG.GPU PT, R19, [R12], R18, R19 ;  /* 0x000000120c1373a9 */ /* 0x000ea400001ee113 */
[----:B--2---:R-:W-:Y:S01]  /*1e60*/  ISETP.NE.AND P0, PT, R18, R19, PT ;  /* 0x000000131200720c */ /* 0x004fe20003f05270 */
[----:B------:R-:W-:-:S12]  /*1e70*/  IMAD.MOV.U32 R18, RZ, RZ, R19 ;  /* 0x000000ffff127224 */ /* 0x000fd800078e0013 */
[----:B------:R-:W-:Y:S05]  /*1e80*/  @P0 BRA `(.L_x_1494) ;  /* 0xffffff9000000947 */ /* 0x000fea000383ffff */
.L_x_1493:
[----:B------:R-:W-:Y:S05]  /*1e90*/  BSYNC B1 ;  /* 0x0000000000017941 */ /* 0x000fea0003800000 */
.L_x_1480:
[----:B------:R-:W-:Y:S01]  /*1ea0*/  IADD3 R9, P0, R9, R6, RZ ;  /* 0x0000000609097210 */ /* 0x000fe20007f1e0ff */
[----:B------:R-:W-:Y:S01]  /*1eb0*/  FMUL.FTZ R10, R10, R11 ;  /* 0x0000000b0a0a7220 */ /* 0x000fe20000410000 */
[----:B------:R-:W-:Y:S01]  /*1ec0*/  PRMT R3, RZ, 0x5410, R4 ;  /* 0x00005410ff037816 */ /* 0x000fe20000000004 */
[----:B------:R-:W-:Y:S01]  /*1ed0*/  BSSY B1, `(.L_x_1495) ;  /* 0x0000069000017945 */ /* 0x000fe20003800000 */
[----:B------:R-:W-:Y:S01]  /*1ee0*/  LEA R6, P2, R9, c[0x0][0x188], 0x1 ;  /* 0x0000620009067a11 */ /* 0x000fe200078408ff */
[----:B------:R-:W-:Y:S01]  /*1ef0*/  IMAD.X R8, R8, 0x1, R15, P0 ;  /* 0x0000000108087824 */ /* 0x000fe200000e060f */
[----:B------:R-:W-:Y:S01]  /*1f00*/  ISETP.GT.U32.AND P1, PT, R2, R9, PT ;  /* 0x000000090200720c */ /* 0x000fe20003f24070 */
[----:B------:R-:W-:Y:S01]  /*1f10*/  FMUL.FTZ R2, R3, R10 ;  /* 0x0000000a03027220 */ /* 0x000fe20000410000 */
[----:B------:R-:W-:Y:S02]  /*1f20*/  LOP3.LUT R12, R6, 0x3, RZ, 0xc0, !PT ;  /* 0x00000003060c7812 */ /* 0x000fe400078ec0ff */
[----:B------:R-:W-:-:S02]  /*1f30*/  ISETP.GT.U32.AND.EX P1, PT, R14, R8, PT, P1 ;  /* 0x000000080e00720c */ /* 0x000fc40003f24110 */
[----:B------:R-:W-:Y:S02]  /*1f40*/  ISETP.NE.U32.AND P0, PT, R12, RZ, PT ;  /* 0x000000ff0c00720c */ /* 0x000fe40003f05070 */
[----:B------:R-:W-:Y:S02]  /*1f50*/  SHF.L.U64.HI R4, R9, 0x1, R8 ;  /* 0x0000000109047819 */ /* 0x000fe40000010208 */
[----:B------:R-:W-:Y:S02]  /*1f60*/  ISETP.NE.AND.EX P0, PT, RZ, RZ, PT, P0 ;  /* 0x000000ffff00720c */ /* 0x000fe40003f05300 */
[----:B------:R-:W-:Y:S02]  /*1f70*/  IADD3.X R7, R4, c[0x0][0x18c], RZ, P2, !PT ;  /* 0x0000630004077a10 */ /* 0x000fe400017fe4ff */
[----:B------:R-:W-:-:S09]  /*1f80*/  F2FP.BF16.PACK_AB R2, RZ, R2 ;  /* 0x00000002ff02723e */ /* 0x000fd200000010ff */
        /* <DEDUP_REMOVED lines=19> */
.L_x_1500:
        /* <DEDUP_REMOVED lines=9> */
.L_x_1499:
[----:B------:R-:W-:Y:S01]  /*2150*/  SHF.R.U32.HI R8, RZ, R12, R13 ;  /* 0x0000000cff087219 */ /* 0x000fe2000001160d */
[----:B------:R-:W-:Y:S01]  /*2160*/  BSSY B2, `(.L_x_1501) ;  /* 0x0000022000027945 */ /* 0x000fe20003800000 */
[----:B------:R-:W-:Y:S02]  /*2170*/  PRMT R4, R17, 0x9910, RZ ;  /* 0x0000991011047816 */ /* 0x000fe400000000ff */
[----:B------:R-:W-:-:S04]  /*2180*/  PRMT R3, R8, 0x9910, RZ ;  /* 0x0000991008037816 */ /* 0x000fc800000000ff */
[----:B------:R-:W-:-:S13]  /*2190*/  ISETP.NE.AND P0, PT, R4, R3, PT ;  /* 0x000000030400720c */ /* 0x000fda0003f05270 */
[----:B------:R-:W-:Y:S05]  /*21a0*/  @!P0 BRA `(.L_x_1502) ;  /* 0x000001d000008947 */ /* 0x000fea0003800000 */
[----:B------:R-:W-:Y:S02]  /*21b0*/  PRMT R3, R8, 0x7610, R3 ;  /* 0x0000761008037816 */ /* 0x000fe40000000003 */
.L_x_1505:
        /* <DEDUP_REMOVED lines=13> */
.L_x_1504:
        /* <DEDUP_REMOVED lines=9> */
.L_x_1503:
[----:B0-----:R-:W-:Y:S02]  /*2320*/  SHF.R.U32.HI R8, RZ, R10, R17 ;  /* 0x0000000aff087219 */ /* 0x001fe40000011611 */
[----:B------:R-:W-:Y:S02]  /*2330*/  PRMT R4, R3, 0x9910, RZ ;  /* 0x0000991003047816 */ /* 0x000fe400000000ff */
[----:B------:R-:W-:-:S04]  /*2340*/  PRMT R3, R8, 0x9910, RZ ;  /* 0x0000991008037816 */ /* 0x000fc800000000ff */
[----:B------:R-:W-:Y:S02]  /*2350*/  ISETP.NE.AND P0, PT, R4, R3, PT ;  /* 0x000000030400720c */ /* 0x000fe40003f05270 */
[----:B------:R-:W-:-:S11]  /*2360*/  PRMT R3, R8, 0x7610, R3 ;  /* 0x0000761008037816 */ /* 0x000fd60000000003 */
[----:B------:R-:W-:Y:S05]  /*2370*/  @P0 BRA `(.L_x_1505) ;  /* 0xfffffe4000000947 */ /* 0x000fea000383ffff */
.L_x_1502:
[----:B------:R-:W-:Y:S05]  /*2380*/  BSYNC B2 ;  /* 0x0000000000027941 */ /* 0x000fea0003800000 */
.L_x_1501:
[----:B------:R-:W-:Y:S05]  /*2390*/  BRA `(.L_x_1506) ;  /* 0x0000010000007947 */ /* 0x000fea0003800000 */
.L_x_1498:
        /* <DEDUP_REMOVED lines=9> */
.L_x_1507:
[----:B------:R-:W-:Y:S01]  /*2430*/  PRMT R3, R3, 0x5410, R2 ;  /* 0x0000541003037816 */ /* 0x000fe20000000002 */
[----:B------:R-:W-:Y:S04]  /*2440*/  YIELD ;  /* 0x0000000000007946 */ /* 0x000fe80003800000 */
[----:B------:R-:W-:-:S06]  /*2450*/  HFMA2.BF16_V2 R9, R3, 1, 1, R8 ;  /* 0x3f803f8003097831 */ /* 0x000fcc0000200008 */
[----:B------:R-:W2:Y:S02]  /*2460*/  ATOMG.E.CAS.STRONG.GPU PT, R9, [R6+-0x2], R8, R9 ;  /* 0xfffffe08060973a9 */ /* 0x000ea400001ee109 */
[----:B--2---:R-:W-:Y:S01]  /*2470*/  ISETP.NE.AND P0, PT, R8, R9, PT ;  /* 0x000000090800720c */ /* 0x004fe20003f05270 */
[----:B------:R-:W-:-:S12]  /*2480*/  IMAD.MOV.U32 R8, RZ, RZ, R9 ;  /* 0x000000ffff087224 */ /* 0x000fd800078e0009 */
[----:B------:R-:W-:Y:S05]  /*2490*/  @P0 BRA `(.L_x_1507) ;  /* 0xffffff9000000947 */ /* 0x000fea000383ffff */
.L_x_1506:
[----:B------:R-:W-:Y:S05]  /*24a0*/  BSYNC B0 ;  /* 0x0000000000007941 */ /* 0x000fea0003800000 */
.L_x_1497:
[----:B------:R-:W-:Y:S05]  /*24b0*/  BRA `(.L_x_1508) ;  /* 0x000000a000007947 */ /* 0x000fea0003800000 */
.L_x_1496:
[----:B------:R0:W5:Y:S01]  /*24c0*/  LDG.E R8, [R6.64] ;  /* 0x0000000806087981 */ /* 0x000162000c1e1900 */
[----:B------:R-:W1:Y:S02]  /*24d0*/  I2F.RZ R3, RZ ;  /* 0x000000ff00037306 */ /* 0x000e64000020d400 */
[----:B01----:R-:W-:-:S06]  /*24e0*/  F2FP.BF16.PACK_AB.RZ R3, RZ, R3 ;  /* 0x00000003ff03723e */ /* 0x003fcc00000190ff */
.L_x_1509:
[----:B------:R-:W-:Y:S01]  /*24f0*/  PRMT R2, R2, 0x5410, R3 ;  /* 0x0000541002027816 */ /* 0x000fe20000000003 */
[----:B------:R-:W-:Y:S04]  /*2500*/  YIELD ;  /* 0x0000000000007946 */ /* 0x000fe80003800000 */
[----:B-----5:R-:W-:-:S06]  /*2510*/  HFMA2.BF16_V2 R9, R2, 1, 1, R8 ;  /* 0x3f803f8002097831 */ /* 0x020fcc0000200008 */
[----:B------:R-:W2:Y:S02]  /*2520*/  ATOMG.E.CAS.STRONG.GPU PT, R9, [R6], R8, R9 ;  /* 0x00000008060973a9 */ /* 0x000ea400001ee109 */
[----:B--2---:R-:W-:Y:S01]  /*2530*/  ISETP.NE.AND P0, PT, R8, R9, PT ;  /* 0x000000090800720c */ /* 0x004fe20003f05270 */
[----:B------:R-:W-:-:S12]  /*2540*/  IMAD.MOV.U32 R8, RZ, RZ, R9 ;  /* 0x000000ffff087224 */ /* 0x000fd800078e0009 */
[----:B------:R-:W-:Y:S05]  /*2550*/  @P0 BRA `(.L_x_1509) ;  /* 0xffffff9000000947 */ /* 0x000fea000383ffff */
.L_x_1508:
[----:B------:R-:W-:Y:S05]  /*2560*/  BSYNC B1 ;  /* 0x0000000000017941 */ /* 0x000fea0003800000 */
.L_x_1495:
[----:B------:R-:W-:-:S04]  /*2570*/  IMAD.MOV.U32 R2, RZ, RZ, c[0x0][0x0] ;  /* 0x00000000ff027624 */ /* 0x000fc800078e00ff */
[----:B------:R-:W-:-:S05]  /*2580*/  IMAD R3, R2, c[0x0][0xc], RZ ;  /* 0x0000030002037a24 */ /* 0x000fca00078e02ff */
[----:B------:R-:W-:-:S05]  /*2590*/  IADD3 R0, P0, R3, R0, RZ ;  /* 0x0000000003007210 */ /* 0x000fca0007f1e0ff */
[----:B------:R-:W-:Y:S01]  /*25a0*/  IMAD.X R5, RZ, RZ, R5, P0 ;  /* 0x000000ffff057224 */ /* 0x000fe200000e0605 */
[----:B------:R-:W-:-:S04]  /*25b0*/  ISETP.GE.U32.AND P0, PT, R0, UR6, PT ;  /* 0x0000000600007c0c */ /* 0x000fc8000bf06070 */
[----:B------:R-:W-:-:S13]  /*25c0*/  ISETP.GE.U32.AND.EX P0, PT, R5, UR5, PT, P0 ;  /* 0x0000000505007c0c */ /* 0x000fda000bf06100 */
[----:B------:R-:W-:Y:S01]  /*25d0*/  @P0 CALL.REL.NOINC `(.L_x_1510) ;  /* 0x0000001000000944 */ /* 0x000fe20003c00000 */
[----:B------:R-:W-:Y:S05]  /*25e0*/  BRA `(.L_x_1511) ;  /* 0xffffdb7000007947 */ /* 0x000fea000383ffff */
.L_x_1510:
[----:B------:R-:W-:Y:S05]  /*25f0*/  EXIT ;  /* 0x000000000000794d */ /* 0x000fea0003800000 */
        .weak           $__internal_20_$__cuda_sm20_div_u64
        .type           $__internal_20_$__cuda_sm20_div_u64,@function
        .size           $__internal_20_$__cuda_sm20_div_u64,(.L_x_1769 - $__internal_20_$__cuda_sm20_div_u64)
$__internal_20_$__cuda_sm20_div_u64:
[----:B------:R-:W-:Y:S02]  /*2600*/  IMAD.MOV.U32 R14, RZ, RZ, R8 ;  /* 0x000000ffff0e7224 */ /* 0x000fe400078e0008 */
[----:B------:R-:W-:-:S04]  /*2610*/  IMAD.MOV.U32 R15, RZ, RZ, R7 ;  /* 0x000000ffff0f7224 */ /* 0x000fc800078e0007 */
[----:B------:R-:W0:Y:S08]  /*2620*/  I2F.U64.RP R14, R14 ;  /* 0x0000000e000e7312 */ /* 0x000e300000309000 */
[----:B0-----:R-:W0:Y:S02]  /*2630*/  MUFU.RCP R10, R14 ;  /* 0x0000000e000a7308 */ /* 0x001e240000001000 */
[----:B0-----:R-:W-:-:S06]  /*2640*/  IADD3 R10, R10, 0x1ffffffe, RZ ;  /* 0x1ffffffe0a0a7810 */ /* 0x001fcc0007ffe0ff */
[----:B------:R-:W0:Y:S02]  /*2650*/  F2I.U64.TRUNC R10, R10 ;  /* 0x0000000a000a7311 */ /* 0x000e24000020d800 */
[----:B0-----:R-:W-:-:S04]  /*2660*/  IMAD.WIDE.U32 R12, R10, R8, RZ ;  /* 0x000000080a0c7225 */ /* 0x001fc800078e00ff */
[----:B------:R-:W-:Y:S01]  /*2670*/  IMAD R13, R10, R7, R13 ;  /* 0x000000070a0d7224 */ /* 0x000fe200078e020d */
[----:B------:R-:W-:-:S03]  /*2680*/  IADD3 R19, P0, RZ, -R12, RZ ;  /* 0x8000000cff137210 */ /* 0x000fc60007f1e0ff */
[----:B------:R-:W-:Y:S02]  /*2690*/  IMAD R13, R11, R8, R13 ;  /* 0x000000080b0d7224 */ /* 0x000fe400078e020d */
[----:B------:R-:W-:-:S04]  /*26a0*/  IMAD.HI.U32 R12, R10, R19, RZ ;  /* 0x000000130a0c7227 */ /* 0x000fc800078e00ff */
[----:B------:R-:W-:Y:S02]  /*26b0*/  IMAD.X R21, RZ, RZ, ~R13, P0 ;  /* 0x000000ffff157224 */ /* 0x000fe400000e0e0d */
[----:B------:R-:W-:Y:S02]  /*26c0*/  IMAD.MOV.U32 R13, RZ, RZ, R10 ;  /* 0x000000ffff0d7224 */ /* 0x000fe400078e000a */
[-C--:B------:R-:W-:Y:S02]  /*26d0*/  IMAD R15, R11, R21.reuse, RZ ;  /* 0x000000150b0f7224 */ /* 0x080fe400078e02ff */
[----:B------:R-:W-:-:S04]  /*26e0*/  IMAD.WIDE.U32 R12, P0, R10, R21, R12 ;  /* 0x000000150a0c7225 */ /* 0x000fc8000780000c */
[----:B------:R-:W-:-:S04]  /*26f0*/  IMAD.HI.U32 R21, R11, R21, RZ ;  /* 0x000000150b157227 */ /* 0x000fc800078e00ff */
[----:B------:R-:W-:-:S05]  /*2700*/  IMAD.HI.U32 R12, P1, R11, R19, R12 ;  /* 0x000000130b0c7227 */ /* 0x000fca000782000c */
[----:B------:R-:W-:Y:S01]  /*2710*/  IADD3 R13, P2, R15, R12, RZ ;  /* 0x0000000c0f0d7210 */ /* 0x000fe20007f5e0ff */
[----:B------:R-:W-:-:S04]  /*2720*/  IMAD.X R12, R21, 0x1, R11, P0 ;  /* 0x00000001150c7824 */ /* 0x000fc800000e060b */
[----:B------:R-:W-:Y:S01]  /*2730*/  IMAD.WIDE.U32 R10, R13, R8, RZ ;  /* 0x000000080d0a7225 */ /* 0x000fe200078e00ff */
[----:B------:R-:W-:-:S03]  /*2740*/  IADD3.X R15, RZ, RZ, R12, P2, P1 ;  /* 0x000000ffff0f7210 */ /* 0x000fc600017e240c */
[----:B------:R-:W-:Y:S01]  /*2750*/  IMAD R11, R13, R7, R11 ;  /* 0x000000070d0b7224 */ /* 0x000fe200078e020b */
[----:B------:R-:W-:-:S03]  /*2760*/  IADD3 R19, P0, RZ, -R10, RZ ;  /* 0x8000000aff137210 */ /* 0x000fc60007f1e0ff */
[----:B------:R-:W-:Y:S02]  /*2770*/  IMAD R11, R15, R8, R11 ;  /* 0x000000080f0b7224 */ /* 0x000fe400078e020b */
[----:B------:R-:W-:-:S04]  /*2780*/  IMAD.HI.U32 R12, R13, R19, RZ ;  /* 0x000000130d0c7227 */ /* 0x000fc800078e00ff */
[----:B------:R-:W-:-:S04]  /*2790*/  IMAD.X R10, RZ, RZ, ~R11, P0 ;  /* 0x000000ffff0a7224 */ /* 0x000fc800000e0e0b */
[----:B------:R-:W-:-:S04]  /*27a0*/  IMAD.WIDE.U32 R12, P0, R13, R10, R12 ;  /* 0x0000000a0d0c7225 */ /* 0x000fc8000780000c */
[C---:B------:R-:W-:Y:S02]  /*27b0*/  IMAD R11, R15.reuse, R10, RZ ;  /* 0x0000000a0f0b7224 */ /* 0x040fe400078e02ff */
[----:B------:R-:W-:-:S04]  /*27c0*/  IMAD.HI.U32 R12, P1, R15, R19, R12 ;  /* 0x000000130f0c7227 */ /* 0x000fc8000782000c */
[----:B------:R-:W-:Y:S01]  /*27d0*/  IMAD.HI.U32 R10, R15, R10, RZ ;  /* 0x0000000a0f0a7227 */ /* 0x000fe200078e00ff */
[----:B------:R-:W-:-:S03]  /*27e0*/  IADD3 R12, P2, R11, R12, RZ ;  /* 0x0000000c0b0c7210 */ /* 0x000fc60007f5e0ff */
[----:B------:R-:W-:Y:S02]  /*27f0*/  IMAD.X R15, R10, 0x1, R15, P0 ;  /* 0x000000010a0f7824 */ /* 0x000fe400000e060f */
[----:B------:R-:W-:-:S03]  /*2800*/  IMAD.HI.U32 R10, R12, R17, RZ ;  /* 0x000000110c0a7227 */ /* 0x000fc600078e00ff */
[----:B------:R-:W-:Y:S01]  /*2810*/  IADD3.X R14, RZ, RZ, R15, P2, P1 ;  /* 0x000000ffff0e7210 */ /* 0x000fe200017e240f */
[----:B------:R-:W-:-:S04]  /*2820*/  IMAD.MOV.U32 R11, RZ, RZ, RZ ;  /* 0x000000ffff0b7224 */ /* 0x000fc800078e00ff */
[----:B------:R-:W-:-:S04]  /*2830*/  IMAD.WIDE.U32 R10, R12, R9, R10 ;  /* 0x000000090c0a7225 */ /* 0x000fc800078e000a */
[C---:B------:R-:W-:Y:S02]  /*2840*/  IMAD R13, R14.reuse, R9, RZ ;  /* 0x000000090e0d7224 */ /* 0x040fe400078e02ff */
[----:B------:R-:W-:-:S04]  /*2850*/  IMAD.HI.U32 R10, P0, R14, R17, R10 ;  /* 0x000000110e0a7227 */ /* 0x000fc8000780000a */
[----:B------:R-:W-:Y:S01]  /*2860*/  IMAD.HI.U32 R12, R14, R9, RZ ;  /* 0x000000090e0c7227 */ /* 0x000fe200078e00ff */
[----:B------:R-:W-:-:S03]  /*2870*/  IADD3 R13, P1, R13, R10, RZ ;  /* 0x0000000a0d0d7210 */ /* 0x000fc60007f3e0ff */
[----:B------:R-:W-:Y:S02]  /*2880*/  IMAD.X R12, RZ, RZ, R12, P0 ;  /* 0x000000ffff0c7224 */ /* 0x000fe400000e060c */
[----:B------:R-:W-:-:S04]  /*2890*/  IMAD.WIDE.U32 R10, R13, R8, RZ ;  /* 0x000000080d0a7225 */ /* 0x000fc800078e00ff */
[----:B------:R-:W-:Y:S01]  /*28a0*/  IMAD.X R15, RZ, RZ, R12, P1 ;  /* 0x000000ffff0f7224 */ /* 0x000fe200008e060c */
[----:B------:R-:W-:Y:S01]  /*28b0*/  IADD3 R17, P1, -R10, R17, RZ ;  /* 0x000000110a117210 */ /* 0x000fe20007f3e1ff */
[----:B------:R-:W-:-:S03]  /*28c0*/  IMAD R11, R13, R7, R11 ;  /* 0x000000070d0b7224 */ /* 0x000fc600078e020b */
[-C--:B------:R-:W-:Y:S01]  /*28d0*/  ISETP.GE.U32.AND P0, PT, R17, R8.reuse, PT ;  /* 0x000000081100720c */ /* 0x080fe20003f06070 */
[----:B------:R-:W-:-:S04]  /*28e0*/  IMAD R10, R15, R8, R11 ;  /* 0x000000080f0a7224 */ /* 0x000fc800078e020b */
[----:B------:R-:W-:Y:S01]  /*28f0*/  IMAD.X R16, R9, 0x1, ~R10, P1 ;  /* 0x0000000109107824 */ /* 0x000fe200008e0e0a */
[----:B------:R-:W-:Y:S02]  /*2900*/  IADD3 R9, P2, -R8, R17, RZ ;  /* 0x0000001108097210 */ /* 0x000fe40007f5e1ff */
[----:B------:R-:W-:Y:S02]  /*2910*/  IADD3 R12, P1, R13, 0x1, RZ ;  /* 0x000000010d0c7810 */ /* 0x000fe40007f3e0ff */
[C---:B------:R-:W-:Y:S01]  /*2920*/  ISETP.GE.U32.AND.EX P0, PT, R16.reuse, R7, PT, P0 ;  /* 0x000000071000720c */ /* 0x040fe20003f06100 */
[----:B------:R-:W-:Y:S02]  /*2930*/  IMAD.X R14, R16, 0x1, ~R7, P2 ;  /* 0x00000001100e7824 */ /* 0x000fe400010e0e07 */
[----:B------:R-:W-:Y:S01]  /*2940*/  IMAD.X R10, RZ, RZ, R15, P1 ;  /* 0x000000ffff0a7224 */ /* 0x000fe200008e060f */
[----:B------:R-:W-:Y:S02]  /*2950*/  SEL R9, R9, R17, P0 ;  /* 0x0000001109097207 */ /* 0x000fe40000000000 */
[----:B------:R-:W-:-:S02]  /*2960*/  SEL R12, R12, R13, P0 ;  /* 0x0000000d0c0c7207 */ /* 0x000fc40000000000 */
[----:B------:R-:W-:Y:S02]  /*2970*/  SEL R14, R14, R16, P0 ;  /* 0x000000100e0e7207 */ /* 0x000fe40000000000 */
[----:B------:R-:W-:Y:S02]  /*2980*/  SEL R15, R10, R15, P0 ;  /* 0x0000000f0a0f7207 */ /* 0x000fe40000000000 */
[----:B------:R-:W-:Y:S02]  /*2990*/  ISETP.GE.U32.AND P0, PT, R9, R8, PT ;  /* 0x000000080900720c */ /* 0x000fe40003f06070 */
[----:B------:R-:W-:Y:S02]  /*29a0*/  IADD3 R9, P2, R12, 0x1, RZ ;  /* 0x000000010c097810 */ /* 0x000fe40007f5e0ff */
[----:B------:R-:W-:Y:S01]  /*29b0*/  ISETP.NE.U32.AND P1, PT, R8, RZ, PT ;  /* 0x000000ff0800720c */ /* 0x000fe20003f25070 */
[----:B------:R-:W-:Y:S01]  /*29c0*/  IMAD.MOV.U32 R8, RZ, RZ, R4 ;  /* 0x000000ffff087224 */ /* 0x000fe200078e0004 */
[----:B------:R-:W-:Y:S01]  /*29d0*/  ISETP.GE.U32.AND.EX P0, PT, R14, R7, PT, P0 ;  /* 0x000000070e00720c */ /* 0x000fe20003f06100 */
[----:B------:R-:W-:Y:S01]  /*29e0*/  IMAD.X R10, RZ, RZ, R15, P2 ;  /* 0x000000ffff0a7224 */ /* 0x000fe200010e060f */
[----:B------:R-:W-:-:S02]  /*29f0*/  ISETP.NE.AND.EX P1, PT, R7, RZ, PT, P1 ;  /* 0x000000ff0700720c */ /* 0x000fc40003f25310 */
[----:B------:R-:W-:Y:S01]  /*2a00*/  SEL R7, R9, R12, P0 ;  /* 0x0000000c09077207 */ /* 0x000fe20000000000 */
[----:B------:R-:W-:Y:S01]  /*2a10*/  IMAD.MOV.U32 R9, RZ, RZ, 0x0 ;  /* 0x00000000ff097424 */ /* 0x000fe200078e00ff */
[----:B------:R-:W-:Y:S02]  /*2a20*/  SEL R10, R10, R15, P0 ;  /* 0x0000000f0a0a7207 */ /* 0x000fe40000000000 */
[----:B------:R-:W-:Y:S02]  /*2a30*/  SEL R7, R7, 0xffffffff, P1 ;  /* 0xffffffff07077807 */ /* 0x000fe40000800000 */
[----:B------:R-:W-:Y:S01]  /*2a40*/  SEL R10, R10, 0xffffffff, P1 ;  /* 0xffffffff0a0a7807 */ /* 0x000fe20000800000 */
[----:B------:R-:W-:Y:S06]  /*2a50*/  RET.REL.NODEC R8 `(_ZN2at6native54_GLOBAL__N__aa9a477a_21_UpSampleBilinear2d_cu_607db5e338upsample_bilinear2d_backward_out_frameIN3c108BFloat16EfEEvmiiiiT0_S5_bPT_PKS6_) ;  /* 0xffffd5a008007950 */ /* 0x000fec0003c3ffff */
.L_x_1512:
        /* <DEDUP_REMOVED lines=10> */
.L_x_1769:


//--------------------- .text._ZN2at6native54_GLOBAL__N__aa9a477a_21_UpSampleBilinear2d_cu_607db5e343upsample_bilinear2d_backward_nhwc_out_frameIN3c108BFloat16EfEEviiiiT0_S5_bPT_PKS6_imm --------------------------
	.section	.text._ZN2at6native54_GLOBAL__N__aa9a477a_21_UpSampleBilinear2d_cu_607db5e343upsample_bilinear2d_backward_nhwc_out_frameIN3c108BFloat16EfEEviiiiT0_S5_bPT_PKS6_imm,"ax",@progbits
	.sectioninfo	@"SHI_REGISTERS=32"
	.align	128
.text._ZN2at6native54_GLOBAL__N__aa9a477a_21_UpSampleBilinear2d_cu_607db5e343upsample_bilinear2d_backward_nhwc_out_frameIN3c108BFloat16EfEEviiiiT0_S5_bPT_PKS6_imm:
        .type           _ZN2at6native54_GLOBAL__N__aa9a477a_21_UpSampleBilinear2d_cu_607db5e343upsample_bilinear2d_backward_nhwc_out_frameIN3c108BFloat16EfEEviiiiT0_S5_bPT_PKS6_imm,@function
        .size           _ZN2at6native54_GLOBAL__N__aa9a477a_21_UpSampleBilinear2d_cu_607db5e343upsample_bilinear2d_backward_nhwc_out_frameIN3c108BFloat16EfEEviiiiT0_S5_bPT_PKS6_imm,(.L_x_1771 - _ZN2at6native54_GLOBAL__N__aa9a477a_21_UpSampleBilinear2d_cu_607db5e343upsample_bilinear2d_backward_nhwc_out_frameIN3c108BFloat16EfEEviiiiT0_S5_bPT_PKS6_imm)
        .other          _ZN2at6native54_GLOBAL__N__aa9a477a_21_UpSampleBilinear2d_cu_607db5e343upsample_bilinear2d_backward_nhwc_out_frameIN3c108BFloat16EfEEviiiiT0_S5_bPT_PKS6_imm,@"STO_CUDA_ENTRY STV_DEFAULT"
_ZN2at6native54_GLOBAL__N__aa9a477a_21_UpSampleBilinear2d_cu_607db5e343upsample_bilinear2d_backward_nhwc_out_frameIN3c108BFloat16EfEEviiiiT0_S5_bPT_PKS6_imm:
[----:B------:R-:W-:Y:S02]  /*0000*/  IMAD.MOV.U32 R1, RZ, RZ, c[0x0][0x28] ;  /* 0x00000a00ff017624 */ /* 0x000fe400078e00ff */
[----:B------:R-:W0:Y:S04]  /*0010*/  S2R R2, SR_CTAID.X ;  /* 0x0000000000027919 */ /* 0x000e280000002500 */
[----:B------:R-:W0:Y:S02]  /*0020*/  S2R R3, SR_TID.X ;  /* 0x0000000000037919 */ /* 0x000e240000002100 */
[----:B0-----:R-:W-:-:S05]  /*0030*/  IMAD R2, R2, c[0x0][0x0], R3 ;  /* 0x0000000002027a24 */ /* 0x001fca00078e0203 */
[----:B------:R-:W-:Y:S02]  /*0040*/  ISETP.GE.U32.AND P0, PT, R2, c[0x0][0x198], PT ;  /* 0x0000660002007a0c */ /* 0x000fe40003f06070 */
[----:B------:R-:W-:-:S04]  /*0050*/  SHF.R.S32.HI R7, RZ, 0x1f, R2 ;  /* 0x0000001fff077819 */ /* 0x000fc80000011402 */
[----:B------:R-:W-:-:S13]  /*0060*/  ISETP.GE.U32.AND.EX P0, PT, R7, c[0x0][0x19c], PT, P0 ;  /* 0x0000670007007a0c */ /* 0x000fda0003f06100 */
[----:B------:R-:W-:Y:S05]  /*0070*/  @P0 EXIT ;  /* 0x000000000000094d */ /* 0x000fea0003800000 */
[----:B------:R-:W-:Y:S01]  /*0080*/  IABS R3, c[0x0][0x190] ;  /* 0x0000640000037a13 */ /* 0x000fe20000000000 */
[----:B------:R-:W-:Y:S01]  /*0090*/  ULDC.64 UR10, c[0x0][0x118] ;  /* 0x00004600000a7ab9 */ /* 0x000fe20000000a00 */
[C---:B------:R-:W-:Y:S02]  /*00a0*/  LEA R14, P0, R2.reuse, c[0x0][0x188], 0x1 ;  /* 0x00006200020e7a11 */ /* 0x040fe400078008ff */
[----:B------:R-:W-:Y:S01]  /*00b0*/  ISETP.NE.AND P4, PT, RZ, c[0x0][0x168], PT ;  /* 0x00005a00ff007a0c */ /* 0x000fe20003f85270 */
[----:B------:R-:W0:Y:S01]  /*00c0*/  I2F.RP R0, R3 ;  /* 0x0000000300007306 */ /* 0x000e220000209400 */
[----:B------:R-:W-:Y:S01]  /*00d0*/  LEA.HI.X R15, R2, c[0x0][0x18c], R7, 0x1, P0 ;  /* 0x00006300020f7a11 */ /* 0x000fe200000f0c07 */
[----:B------:R-:W-:Y:S02]  /*00e0*/  ULDC.S8 UR4, c[0x0][0x178] ;  /* 0x00005e0000047ab9 */ /* 0x000fe40000000200 */
[----:B------:R-:W-:Y:S02]  /*00f0*/  ULDC UR5, c[0x0][0x164] ;  /* 0x0000590000057ab9 */ /* 0x000fe40000000800 */
[----:B------:R1:W2:Y:S01]  /*0100*/  LDG.E.U16.CONSTANT R14, [R14.64] ;  /* 0x0000000a0e0e7981 */ /* 0x0002a2000c1e9500 */
[----:B------:R-:W-:-:S02]  /*0110*/  ULDC UR6, c[0x0][0x190] ;  /* 0x0000640000067ab9 */ /* 0x000fc40000000800 */
[----:B------:R-:W-:Y:S02]  /*0120*/  UMOV UR7, 0x1 ;  /* 0x0000000100077882 */ /* 0x000fe40000000000 */
[----:B------:R-:W-:Y:S01]  /*0130*/  ULDC.64 UR8, c[0x0][0x1a0] ;  /* 0x0000680000087ab9 */ /* 0x000fe20000000a00 */
[----:B0-----:R-:W0:Y:S02]  /*0140*/  MUFU.RCP R0, R0 ;  /* 0x0000000000007308 */ /* 0x001e240000001000 */
[----:B0-----:R-:W-:-:S06]  /*0150*/  IADD3 R4, R0, 0xffffffe, RZ ;  /* 0x0ffffffe00047810 */ /* 0x001fcc0007ffe0ff */
[----:B------:R0:W3:Y:S01]  /*0160*/  F2I.FTZ.U32.TRUNC.NTZ R5, R4 ;  /* 0x0000000400057305 */ /* 0x0000e2000021f000 */
[----:B------:R-:W-:Y:S01]  /*0170*/  IABS R0, R2 ;  /* 0x0000000200007213 */ /* 0x000fe20000000000 */
[----:B0-----:R-:W-:Y:S02]  /*0180*/  IMAD.MOV.U32 R4, RZ, RZ, RZ ;  /* 0x000000ffff047224 */ /* 0x001fe400078e00ff */
[----:B---3--:R-:W-:-:S04]  /*0190*/  IMAD.MOV R6, RZ, RZ, -R5 ;  /* 0x000000ffff067224 */ /* 0x008fc800078e0a05 */
[----:B------:R-:W-:Y:S01]  /*01a0*/  IMAD R7, R6, R3, RZ ;  /* 0x0000000306077224 */ /* 0x000fe200078e02ff */
[----:B------:R-:W-:-:S03]  /*01b0*/  IABS R6, c[0x0][0x16c] ;  /* 0x00005b0000067a13 */ /* 0x000fc60000000000 */
[----:B------:R-:W-:-:S04]  /*01c0*/  IMAD.HI.U32 R4, R5, R7, R4 ;  /* 0x0000000705047227 */ /* 0x000fc800078e0004 */
[----:B------:R-:W-:Y:S02]  /*01d0*/  IMAD.MOV.U32 R5, RZ, RZ, R6 ;  /* 0x000000ffff057224 */ /* 0x000fe400078e0006 */
[----:B------:R-:W-:Y:S02]  /*01e0*/  IMAD.HI.U32 R4, R4, R0, RZ ;  /* 0x0000000004047227 */ /* 0x000fe400078e00ff */
[----:B------:R-:W0:Y:S02]  /*01f0*/  I2F.RP R8, R5 ;  /* 0x0000000500087306 */ /* 0x000e240000209400 */
[----:B------:R-:W-:-:S04]  /*0200*/  IMAD.MOV R6, RZ, RZ, -R4 ;  /* 0x000000ffff067224 */ /* 0x000fc800078e0a04 */
[----:B------:R-:W-:-:S05]  /*0210*/  IMAD R0, R3, R6, R0 ;  /* 0x0000000603007224 */ /* 0x000fca00078e0200 */
[----:B------:R-:W-:Y:S01]  /*0220*/  ISETP.GT.U32.AND P1, PT, R3, R0, PT ;  /* 0x000000000300720c */ /* 0x000fe20003f24070 */
[----:B0-----:R-:W0:-:S12]  /*0230*/  MUFU.RCP R8, R8 ;  /* 0x0000000800087308 */ /* 0x001e180000001000 */
[----:B------:R-:W-:-:S05]  /*0240*/  @!P1 IMAD.IADD R0, R0, 0x1, -R3 ;  /* 0x0000000100009824 */ /* 0x000fca00078e0a03 */
[----:B------:R-:W-:Y:S02]  /*0250*/  ISETP.GE.U32.AND P0, PT, R0, R3, PT ;  /* 0x000000030000720c */ /* 0x000fe40003f06070 */
[----:B0-----:R-:W-:Y:S02]  /*0260*/  IADD3 R7, R8, 0xffffffe, RZ ;  /* 0x0ffffffe08077810 */ /* 0x001fe40007ffe0ff */
[----:B------:R-:W-:-:S04]  /*0270*/  LOP3.LUT R6, R2, c[0x0][0x190], RZ, 0x3c, !PT ;  /* 0x0000640002067a12 */ /* 0x000fc800078e3cff */
[----:B------:R-:W0:Y:S01]  /*0280*/  F2I.FTZ.U32.TRUNC.NTZ R7, R7 ;  /* 0x0000000700077305 */ /* 0x000e22000021f000 */
[----:B------:R-:W-:Y:S02]  /*0290*/  ISETP.GE.AND P2, PT, R6, RZ, PT ;  /* 0x000000ff0600720c */ /* 0x000fe40003f46270 */
[----:B------:R-:W-:-:S04]  /*02a0*/  @!P1 IADD3 R4, R4, 0x1, RZ ;  /* 0x0000000104049810 */ /* 0x000fc80007ffe0ff */
[----:B------:R-:W-:-:S05]  /*02b0*/  @P0 IADD3 R4, R4, 0x1, RZ ;  /* 0x0000000104040810 */ /* 0x000fca0007ffe0ff */
[----:B------:R-:W-:Y:S01]  /*02c0*/  IMAD.MOV.U32 R9, RZ, RZ, R4 ;  /* 0x000000ffff097224 */ /* 0x000fe200078e0004 */
[----:B------:R-:W-:Y:S01]  /*02d0*/  ISETP.NE.AND P0, PT, RZ, c[0x0][0x190], PT ;  /* 0x00006400ff007a0c */ /* 0x000fe20003f05270 */
[----:B0-----:R-:W-:Y:S01]  /*02e0*/  IMAD.MOV R6, RZ, RZ, -R7 ;  /* 0x000000ffff067224 */ /* 0x001fe200078e0a07 */
[----:B------:R-:W-:Y:S01]  /*02f0*/  LOP3.LUT R4, RZ, c[0x0][0x190], RZ, 0x33, !PT ;  /* 0x00006400ff047a12 */ /* 0x000fe200078e33ff */
[----:B------:R-:W-:Y:S02]  /*0300*/  @!P2 IMAD.MOV R9, RZ, RZ, -R9 ;  /* 0x000000ffff09a224 */ /* 0x000fe400078e0a09 */
[----:B------:R-:W-:Y:S02]  /*0310*/  IMAD R11, R6, R5, RZ ;  /* 0x00000005060b7224 */ /* 0x000fe400078e02ff */
[----:B------:R-:W-:Y:S01]  /*0320*/  IMAD.MOV.U32 R6, RZ, RZ, RZ ;  /* 0x000000ffff067224 */ /* 0x000fe200078e00ff */
[----:B------:R-:W-:Y:S02]  /*0330*/  SEL R9, R4, R9, !P0 ;  /* 0x0000000904097207 */ /* 0x000fe40004000000 */
[----:B------:R-:W-:Y:S01]  /*0340*/  IABS R8, c[0x0][0x168] ;  /* 0x00005a0000087a13 */ /* 0x000fe20000000000 */
[----:B------:R-:W-:Y:S01]  /*0350*/  IMAD.HI.U32 R6, R7, R11, R6 ;  /* 0x0000000b07067227 */ /* 0x000fe200078e0006 */
[----:B------:R-:W-:-:S02]  /*0360*/  IABS R10, R9 ;  /* 0x00000009000a7213 */ /* 0x000fc40000000000 */
[----:B------:R-:W0:Y:S03]  /*0370*/  I2F.RP R12, R8 ;  /* 0x00000008000c7306 */ /* 0x000e260000209400 */
[----:B------:R-:W-:-:S04]  /*0380*/  IMAD.HI.U32 R6, R6, R10, RZ ;  /* 0x0000000a06067227 */ /* 0x000fc800078e00ff */
[----:B------:R-:W-:-:S04]  /*0390*/  IMAD.MOV R7, RZ, RZ, -R6 ;  /* 0x000000ffff077224 */ /* 0x000fc800078e0a06 */
[----:B------:R-:W-:-:S05]  /*03a0*/  IMAD R10, R5, R7, R10 ;  /* 0x00000007050a7224 */ /* 0x000fca00078e020a */
[----:B------:R-:W-:Y:S01]  /*03b0*/  ISETP.GT.U32.AND P2, PT, R5, R10, PT ;  /* 0x0000000a0500720c */ /* 0x000fe20003f44070 */
[----:B0-----:R-:W0:Y:S01]  /*03c0*/  MUFU.RCP R12, R12 ;  /* 0x0000000c000c7308 */ /* 0x001e220000001000 */
[----:B------:R-:W-:-:S11]  /*03d0*/  LOP3.LUT R11, R9, c[0x0][0x16c], RZ, 0x3c, !PT ;  /* 0x00005b00090b7a12 */ /* 0x000fd600078e3cff */
[----:B------:R-:W-:Y:S01]  /*03e0*/  @!P2 IMAD.IADD R10, R10, 0x1, -R5 ;  /* 0x000000010a0aa824 */ /* 0x000fe200078e0a05 */
[----:B0-----:R-:W-:-:S04]  /*03f0*/  IADD3 R7, R12, 0xffffffe, RZ ;  /* 0x0ffffffe0c077810 */ /* 0x001fc80007ffe0ff */
[----:B------:R-:W-:Y:S02]  /*0400*/  ISETP.GE.U32.AND P1, PT, R10, R5, PT ;  /* 0x000000050a00720c */ /* 0x000fe40003f26070 */
[----:B------:R-:W-:Y:S01]  /*0410*/  ISETP.GE.AND P3, PT, R11, RZ, PT ;  /* 0x000000ff0b00720c */ /* 0x000fe20003f66270 */
[----:B------:R-:W0:Y:S01]  /*0420*/  F2I.FTZ.U32.TRUNC.NTZ R7, R7 ;  /* 0x0000000700077305 */ /* 0x000e22000021f000 */
[----:B------:R-:W-:Y:S02]  /*0430*/  @!P2 IADD3 R6, R6, 0x1, RZ ;  /* 0x000000010606a810 */ /* 0x000fe40007ffe0ff */
[----:B------:R-:W-:-:S07]  /*0440*/  ISETP.NE.AND P2, PT, RZ, c[0x0][0x16c], PT ;  /* 0x00005b00ff007a0c */ /* 0x000fce0003f45270 */
[----:B------:R-:W-:Y:S02]  /*0450*/  @P1 IADD3 R6, R6, 0x1, RZ ;  /* 0x0000000106061810 */ /* 0x000fe40007ffe0ff */
[----:B------:R-:W-:-:S03]  /*0460*/  LOP3.LUT R12, RZ, c[0x0][0x16c], RZ, 0x33, !PT ;  /* 0x00005b00ff0c7a12 */ /* 0x000fc600078e33ff */
[----:B------:R-:W-:Y:S02]  /*0470*/  @!P3 IMAD.MOV R6, RZ, RZ, -R6 ;  /* 0x000000ffff06b224 */ /* 0x000fe400078e0a06 */
[----:B0-----:R-:W-:-:S03]  /*0480*/  IMAD.MOV R13, RZ, RZ, -R7 ;  /* 0x000000ffff0d7224 */ /* 0x001fc600078e0a07 */
[----:B------:R-:W-:Y:S01]  /*0490*/  SEL R11, R12, R6, !P2 ;  /* 0x000000060c0b7207 */ /* 0x000fe20005000000 */
[----:B------:R-:W-:Y:S02]  /*04a0*/  IMAD R13, R13, R8, RZ ;  /* 0x000000080d0d7224 */ /* 0x000fe400078e02ff */
[----:B------:R-:W-:Y:S01]  /*04b0*/  IMAD.MOV.U32 R6, RZ, RZ, RZ ;  /* 0x000000ffff067224 */ /* 0x000fe200078e00ff */
[----:B-1----:R-:W-:-:S03]  /*04c0*/  IABS R15, R11 ;  /* 0x0000000b000f7213 */ /* 0x002fc60000000000 */
[----:B------:R-:W-:-:S04]  /*04d0*/  IMAD.HI.U32 R6, R7, R13, R6 ;  /* 0x0000000d07067227 */ /* 0x000fc800078e0006 */
[----:B------:R-:W-:-:S04]  /*04e0*/  IMAD.MOV.U32 R7, RZ, RZ, R15 ;  /* 0x000000ffff077224 */ /* 0x000fc800078e000f */
[----:B------:R-:W-:-:S04]  /*04f0*/  IMAD.HI.U32 R6, R6, R7, RZ ;  /* 0x0000000706067227 */ /* 0x000fc800078e00ff */
[----:B------:R-:W-:-:S04]  /*0500*/  IMAD.MOV R13, RZ, RZ, -R6 ;  /* 0x000000ffff0d7224 */ /* 0x000fc800078e0a06 */
[----:B------:R-:W-:-:S05]  /*0510*/  IMAD R7, R8, R13, R7 ;  /* 0x0000000d08077224 */ /* 0x000fca00078e0207 */
[----:B------:R-:W-:Y:S02]  /*0520*/  ISETP.GT.U32.AND P1, PT, R8, R7, PT ;  /* 0x000000070800720c */ /* 0x000fe40003f24070 */
[----:B------:R-:W-:-:S11]  /*0530*/  ISETP.GE.AND P5, PT, R11, RZ, PT ;  /* 0x000000ff0b00720c */ /* 0x000fd60003fa6270 */
[----:B------:R-:W-:-:S04]  /*0540*/  @!P1 IMAD.IADD R7, R7, 0x1, -R8 ;  /* 0x0000000107079824 */ /* 0x000fc800078e0a08 */
[----:B------:R-:W-:Y:S01]  /*0550*/  IMAD.IADD R16, R7, 0x1, -R8 ;  /* 0x0000000107107824 */ /* 0x000fe200078e0a08 */
[----:B------:R-:W-:-:S04]  /*0560*/  ISETP.GT.U32.AND P3, PT, R8, R7, PT ;  /* 0x000000070800720c */ /* 0x000fc80003f64070 */
[----:B------:R-:W-:Y:S02]  /*0570*/  SEL R16, R16, R7, !P3 ;  /* 0x0000000710107207 */ /* 0x000fe40005800000 */
[----:B------:R-:W-:Y:S02]  /*0580*/  ISETP.GE.AND P3, PT, R9, RZ, PT ;  /* 0x000000ff0900720c */ /* 0x000fe40003f66270 */
[----:B------:R-:W-:Y:S01]  /*0590*/  LOP3.LUT R15, RZ, c[0x0][0x168], RZ, 0x33, !PT ;  /* 0x00005a00ff0f7a12 */ /* 0x000fe200078e33ff */
[----:B------:R-:W-:Y:S01]  /*05a0*/  @!P5 IMAD.MOV R16, RZ, RZ, -R16 ;  /* 0x000000ffff10d224 */ /* 0x000fe200078e0a10 */
[----:B------:R-:W-:Y:S01]  /*05b0*/  ISETP.GT.U32.AND P5, PT, R5, R10, PT ;  /* 0x0000000a0500720c */ /* 0x000fe20003fa4070 */
[----:B------:R-:W-:-:S03]  /*05c0*/  IMAD.IADD R5, R10, 0x1, -R5 ;  /* 0x000000010a057824 */ /* 0x000fc600078e0a05 */
[----:B------:R-:W-:Y:S02]  /*05d0*/  SEL R16, R15, R16, !P4 ;  /* 0x000000100f107207 */ /* 0x000fe40006000000 */
[----:B------:R-:W-:-:S04]  /*05e0*/  SEL R5, R5, R10, !P5 ;  /* 0x0000000a05057207 */ /* 0x000fc80006800000 */
[----:B------:R-:W0:Y:S01]  /*05f0*/  I2F R16, R16 ;  /* 0x0000001000107306 */ /* 0x000e220000201400 */
[----:B------:R-:W-:Y:S01]  /*0600*/  @!P3 IMAD.MOV R5, RZ, RZ, -R5 ;  /* 0x000000ffff05b224 */ /* 0x000fe200078e0a05 */
[----:B------:R-:W-:-:S04]  /*0610*/  ISETP.NE.AND P5, PT, RZ, UR4, PT ;  /* 0x00000004ff007c0c */ /* 0x000fc8000bfa5270 */
[----:B------:R-:W-:-:S06]  /*0620*/  SEL R12, R12, R5, !P2 ;  /* 0x000000050c0c7207 */ /* 0x000fcc0005000000 */
[----:B------:R-:W1:Y:S03]  /*0630*/  I2F R12, R12 ;  /* 0x0000000c000c7306 */ /* 0x000e660000201400 */
[----:B------:R-:W-:Y:S02]  /*0640*/  @!P5 IMAD.MOV.U32 R10, RZ, RZ, c[0x0][0x170] ;  /* 0x00005c00ff0ad624 */ /* 0x000fe400078e00ff */
[----:B0-----:R-:W-:-:S04]  /*0650*/  @!P5 FADD.FTZ R5, R16, 0.5 ;  /* 0x3f0000001005d421 */ /* 0x001fc80000010000 */
[----:B------:R-:W-:Y:S01]  /*0660*/  @!P5 FFMA.FTZ R5, R5, R10, -0.5 ;  /* 0xbf0000000505d423 */ /* 0x000fe2000001000a */
[----:B------:R-:W-:Y:S01]  /*0670*/  ISETP.GE.U32.AND P2, PT, R7, R8, PT ;  /* 0x000000080700720c */ /* 0x000fe20003f46070 */
[----:B------:R-:W-:Y:S01]  /*0680*/  @!P5 IMAD.MOV.U32 R8, RZ, RZ, c[0x0][0x174] ;  /* 0x00005d00ff08d624 */ /* 0x000fe200078e00ff */
[----:B------:R-:W-:Y:S02]  /*0690*/  LOP3.LUT R11, R11, c[0x0][0x168], RZ, 0x3c, !PT ;  /* 0x00005a000b0b7a12 */ /* 0x000fe400078e3cff */
[C---:B------:R-:W-:Y:S01]  /*06a0*/  @!P5 FSETP.GEU.FTZ.AND P3, PT, R5.reuse, RZ, PT ;  /* 0x000000ff0500d20b */ /* 0x040fe20003f7e000 */
[----:B------:R-:W-:Y:S02]  /*06b0*/  @P5 FMUL.FTZ R10, R16, c[0x0][0x170] ;  /* 0x00005c00100a5a20 */ /* 0x000fe40000410000 */
[----:B-1----:R-:W-:Y:S01]  /*06c0*/  @!P5 FADD.FTZ R7, R12, 0.5 ;  /* 0x3f0000000c07d421 */ /* 0x002fe20000010000 */
[----:B------:R-:W-:Y:S02]  /*06d0*/  @!P5 FSEL R10, R5, RZ, P3 ;  /* 0x000000ff050ad208 */ /* 0x000fe40001800000 */
[----:B------:R-:W-:Y:S01]  /*06e0*/  ISETP.GE.AND P3, PT, R11, RZ, PT ;  /* 0x000000ff0b00720c */ /* 0x000fe20003f66270 */
[----:B------:R-:W-:-:S02]  /*06f0*/  @!P5 FFMA.FTZ R7, R7, R8, -0.5 ;  /* 0xbf0000000707d423 */ /* 0x000fc40000010008 */
[----:B------:R-:W0:Y:S01]  /*0700*/  F2I.FTZ.TRUNC.NTZ R8, R10 ;  /* 0x0000000a00087305 */ /* 0x000e22000021f100 */
[----:B------:R-:W-:-:S04]  /*0710*/  @!P1 IADD3 R6, R6, 0x1, RZ ;  /* 0x0000000106069810 */ /* 0x000fc80007ffe0ff */
[----:B------:R-:W-:Y:S02]  /*0720*/  @P2 IADD3 R6, R6, 0x1, RZ ;  /* 0x0000000106062810 */ /* 0x000fe40007ffe0ff */
[----:B------:R-:W-:-:S03]  /*0730*/  @!P5 FSETP.GEU.FTZ.AND P1, PT, R7, RZ, PT ;  /* 0x000000ff0700d20b */ /* 0x000fc60003f3e000 */
[----:B------:R-:W-:Y:S02]  /*0740*/  @!P3 IMAD.MOV R6, RZ, RZ, -R6 ;  /* 0x000000ffff06b224 */ /* 0x000fe400078e0a06 */
[----:B------:R-:W-:Y:S01]  /*0750*/  @P5 FMUL.FTZ R13, R12, c[0x0][0x174] ;  /* 0x00005d000c0d5a20 */ /* 0x000fe20000410000 */
[----:B------:R-:W-:Y:S02]  /*0760*/  @!P5 FSEL R13, R7, RZ, P1 ;  /* 0x000000ff070dd208 */ /* 0x000fe40000800000 */
[----:B------:R-:W-:Y:S02]  /*0770*/  SEL R15, R15, R6, !P4 ;  /* 0x000000060f0f7207 */ /* 0x000fe40006000000 */
[----:B0-----:R-:W-:Y:S01]  /*0780*/  SHF.R.S32.HI R9, RZ, 0x1f, R8 ;  /* 0x0000001fff097819 */ /* 0x001fe20000011408 */
[----:B------:R-:W0:Y:S01]  /*0790*/  F2I.FTZ.TRUNC.NTZ R17, R13 ;  /* 0x0000000d00117305 */ /* 0x000e22000021f100 */
[----:B------:R-:W-:Y:S01]  /*07a0*/  ISETP.GE.AND P2, PT, R2, RZ, PT ;  /* 0x000000ff0200720c */ /* 0x000fe20003f46270 */
[----:B------:R-:W-:-:S02]  /*07b0*/  USHF.R.S32.HI UR5, URZ, 0x1f, UR5 ;  /* 0x0000001f3f057899 */ /* 0x000fc40008011405 */
[----:B------:R-:W-:Y:S01]  /*07c0*/  IMAD.WIDE R6, R15, c[0x0][0x160], R8 ;  /* 0x000058000f067a25 */ /* 0x000fe200078e0208 */
[----:B------:R-:W-:-:S03]  /*07d0*/  ISETP.GT.U32.AND P1, PT, R3, R0, PT ;  /* 0x000000000300720c */ /* 0x000fc60003f24070 */
[----:B------:R-:W-:Y:S02]  /*07e0*/  IMAD.IADD R3, R0, 0x1, -R3 ;  /* 0x0000000100037824 */ /* 0x000fe400078e0a03 */
[----:B------:R-:W-:-:S03]  /*07f0*/  IMAD R5, R7, c[0x0][0x164], RZ ;  /* 0x0000590007057a24 */ /* 0x000fc600078e02ff */
[----:B------:R-:W-:Y:S01]  /*0800*/  SEL R3, R3, R0, !P1 ;  /* 0x0000000003037207 */ /* 0x000fe20004800000 */
[C---:B------:R-:W-:Y:S02]  /*0810*/  IMAD R21, R6.reuse, UR5, R5 ;  /* 0x0000000506157c24 */ /* 0x040fe4000f8e0205 */
[----:B------:R-:W-:Y:S01]  /*0820*/  IMAD.WIDE.U32 R6, R6, c[0x0][0x164], RZ ;  /* 0x0000590006067a25 */ /* 0x000fe200078e00ff */
[----:B------:R-:W1:Y:S01]  /*0830*/  I2F R5, R8 ;  /* 0x0000000800057306 */ /* 0x000e620000201400 */
[----:B0-----:R-:W-:Y:S02]  /*0840*/  SHF.R.S32.HI R12, RZ, 0x1f, R17 ;  /* 0x0000001fff0c7819 */ /* 0x001fe40000011411 */
[----:B------:R-:W-:Y:S01]  /*0850*/  @!P2 IMAD.MOV R3, RZ, RZ, -R3 ;  /* 0x000000ffff03a224 */ /* 0x000fe200078e0a03 */
[----:B------:R-:W-:Y:S01]  /*0860*/  IADD3 R11, P3, R17, R6, RZ ;  /* 0x00000006110b7210 */ /* 0x000fe20007f7e0ff */
[----:B------:R-:W-:-:S03]  /*0870*/  IMAD.IADD R21, R7, 0x1, R21 ;  /* 0x0000000107157824 */ /* 0x000fc600078e0215 */
[----:B------:R-:W0:Y:S01]  /*0880*/  I2F R16, R17 ;  /* 0x0000001100107306 */ /* 0x000e220000201400 */
[----:B------:R-:W-:Y:S01]  /*0890*/  SEL R4, R4, R3, !P0 ;  /* 0x0000000304047207 */ /* 0x000fe20004000000 */
[----:B------:R-:W-:Y:S02]  /*08a0*/  IMAD.X R0, R12, 0x1, R21, P3 ;  /* 0x000000010c007824 */ /* 0x000fe400018e0615 */
[----:B------:R-:W-:Y:S01]  /*08b0*/  IMAD.WIDE.U32 R2, R11, c[0x0][0x190], RZ ;  /* 0x000064000b027a25 */ /* 0x000fe200078e00ff */
[----:B------:R-:W-:-:S03]  /*08c0*/  USHF.R.S32.HI UR6, URZ, 0x1f, UR6 ;  /* 0x0000001f3f067899 */ /* 0x000fc60008011406 */
[----:B------:R-:W-:Y:S01]  /*08d0*/  IMAD R0, R0, c[0x0][0x190], RZ ;  /* 0x0000640000007a24 */ /* 0x000fe200078e02ff */
[----:B------:R-:W-:Y:S01]  /*08e0*/  IADD3 R18, P0, R4, R2, RZ ;  /* 0x0000000204127210 */ /* 0x000fe20007f1e0ff */
[----:B------:R-:W-:Y:S02]  /*08f0*/  UIADD3 UR7, UP0, -UR7, UR8, URZ ;  /* 0x0000000807077290 */ /* 0x000fe4000ff1e13f */
[----:B------:R-:W-:Y:S01]  /*0900*/  IMAD R11, R11, UR6, R0 ;  /* 0x000000060b0b7c24 */ /* 0x000fe2000f8e0200 */
[----:B------:R-:W-:Y:S01]  /*0910*/  LEA R2, P2, R18, c[0x0][0x180], 0x1 ;  /* 0x0000600012027a11 */ /* 0x000fe200078408ff */
[----:B-1----:R-:W-:Y:S01]  /*0920*/  FADD.FTZ R10, -R5, R10 ;  /* 0x0000000a050a7221 */ /* 0x002fe20000010100 */
[----:B------:R-:W-:Y:S01]  /*0930*/  UIADD3.X UR8, UR9, -0x1, URZ, UP0, !UPT ;  /* 0xffffffff09087890 */ /* 0x000fe200087fe43f */
[----:B------:R-:W-:Y:S01]  /*0940*/  SHF.R.S32.HI R5, RZ, 0x1f, R4 ;  /* 0x0000001fff057819 */ /* 0x000fe20000011404 */
[----:B------:R-:W-:Y:S01]  /*0950*/  IMAD.IADD R19, R3, 0x1, R11 ;  /* 0x0000000103137824 */ /* 0x000fe200078e020b */
[----:B------:R-:W-:Y:S01]  /*0960*/  LOP3.LUT R22, R2, 0x3, RZ, 0xc0, !PT ;  /* 0x0000000302167812 */ /* 0x000fe200078ec0ff */
[----:B0-----:R-:W-:Y:S01]  /*0970*/  FADD.FTZ R13, -R16, R13 ;  /* 0x0000000d100d7221 */ /* 0x001fe20000010100 */
[----:B------:R-:W-:Y:S01]  /*0980*/  ISETP.LT.U32.AND P1, PT, R18, UR7, PT ;  /* 0x0000000712007c0c */ /* 0x000fe2000bf21070 */
[----:B------:R-:W-:-:S02]  /*0990*/  IMAD.U32 R20, RZ, RZ, UR8 ;  /* 0x00000008ff147e24 */ /* 0x000fc4000f8e00ff */
[----:B------:R-:W-:Y:S01]  /*09a0*/  IMAD.X R19, R5, 0x1, R19, P0 ;  /* 0x0000000105137824 */ /* 0x000fe200000e0613 */
[----:B------:R-:W-:Y:S01]  /*09b0*/  ISETP.NE.U32.AND P0, PT, R22, RZ, PT ;  /* 0x000000ff1600720c */ /* 0x000fe20003f05070 */
[----:B------:R-:W-:Y:S02]  /*09c0*/  FADD.FTZ R11, -R13, 1 ;  /* 0x3f8000000d0b7421 */ /* 0x000fe40000010100 */
[----:B------:R-:W-:Y:S01]  /*09d0*/  FADD.FTZ R0, -R10, 1 ;  /* 0x3f8000000a007421 */ /* 0x000fe20000010100 */
[----:B------:R-:W-:Y:S02]  /*09e0*/  ISETP.GT.U32.AND.EX P1, PT, R20, R19, PT, P1 ;  /* 0x000000131400720c */ /* 0x000fe40003f24110 */
[----:B------:R-:W-:Y:S01]  /*09f0*/  ISETP.NE.AND.EX P0, PT, RZ, RZ, PT, P0 ;  /* 0x000000ffff00720c */ /* 0x000fe20003f05300 */
[----:B------:R-:W-:Y:S01]  /*0a00*/  FMUL.FTZ R3, R0, R11 ;  /* 0x0000000b00037220 */ /* 0x000fe20000410000 */
[----:B--2---:R-:W-:-:S05]  /*0a10*/  PRMT R16, RZ, 0x5410, R14 ;  /* 0x00005410ff107816 */ /* 0x004fca000000000e */
[----:B------:R-:W-:Y:S01]  /*0a20*/  FMUL.FTZ R3, R3, R16 ;  /* 0x0000001003037220 */ /* 0x000fe20000410000 */
[----:B------:R-:W-:Y:S01]  /*0a30*/  SHF.L.U64.HI R20, R18, 0x1, R19 ;  /* 0x0000000112147819 */ /* 0x000fe20000010213 */
[----:B------:R-:W-:Y:S03]  /*0a40*/  BSSY B1, `(.L_x_1513) ;  /* 0x0000061000017945 */ /* 0x000fe60003800000 */
[----:B------:R-:W-:Y:S02]  /*0a50*/  F2FP.BF16.PACK_AB R16, RZ, R3 ;  /* 0x00000003ff10723e */ /* 0x000fe400000010ff */
[----:B------:R-:W-:Y:S02]  /*0a60*/  IADD3.X R3, R20, c[0x0][0x184], RZ, P2, !PT ;  /* 0x0000610014037a10 */ /* 0x000fe400017fe4ff */
[----:B------:R-:W-:Y:S01]  /*0a70*/  PRMT R16, R16, 0x5410, R16 ;  /* 0x0000541010107816 */ /* 0x000fe20000000010 */
[----:B------:R-:W-:Y:S05]  /*0a80*/  @!P0 BRA P1, `(.L_x_1514) ;  /* 0x0000051000008947 */ /* 0x000fea0000800000 */
[----:B------:R-:W-:Y:S01]  /*0a90*/  ISETP.NE.U32.AND P1, PT, R18, RZ, PT ;  /* 0x000000ff1200720c */ /* 0x000fe20003f25070 */
[----:B------:R-:W-:Y:S01]  /*0aa0*/  BSSY B0, `(.L_x_1515) ;  /* 0x000004e000007945 */ /* 0x000fe20003800000 */
[----:B------:R-:W-:-:S02]  /*0ab0*/  ISETP.NE.U32.AND P0, PT, R22, RZ, PT ;  /* 0x000000ff1600720c */ /* 0x000fc40003f05070 */
        /* <DEDUP_REMOVED lines=13> */
[----:B--2---:R-:W-:-:S05]  /*0b90*/  HFMA2.BF16_V2 R25, R16.H1_H1, 1, 1, R23.H0_H0 ;  /* 0x3f803f8010197831 */ /* 0x004fca0000240c17 */
[----:B01----:R-:W-:-:S04]  /*0ba0*/  LOP3.LUT R25, R25, 0xffff, RZ, 0xc0, !PT ;  /* 0x0000ffff19197812 */ /* 0x003fc800078ec0ff */
.L_x_1518:
        /* <DEDUP_REMOVED lines=9> */
.L_x_1517:
[----:B------:R-:W-:Y:S01]  /*0c40*/  SHF.R.U32.HI R20, RZ, R20, R29 ;  /* 0x00000014ff147219 */ /* 0x000fe2000001161d */
[----:B------:R-:W-:Y:S01]  /*0c50*/  BSSY B2, `(.L_x_1519) ;  /* 0x0000022000027945 */ /* 0x000fe20003800000 */
[----:B------:R-:W-:Y:S02]  /*0c60*/  PRMT R19, R23, 0x9910, RZ ;  /* 0x0000991017137816 */ /* 0x000fe400000000ff */
[----:B------:R-:W-:-:S04]  /*0c70*/  PRMT R18, R20, 0x9910, RZ ;  /* 0x0000991014127816 */ /* 0x000fc800000000ff */
[----:B------:R-:W-:-:S13]  /*0c80*/  ISETP.NE.AND P0, PT, R19, R18, PT ;  /* 0x000000121300720c */ /* 0x000fda0003f05270 */
[----:B------:R-:W-:Y:S05]  /*0c90*/  @!P0 BRA `(.L_x_1520) ;  /* 0x000001d000008947 */ /* 0x000fea0003800000 */
[----:B------:R-:W-:Y:S02]  /*0ca0*/  PRMT R16, R20, 0x7610, R16 ;  /* 0x0000761014107816 */ /* 0x000fe40000000010 */
.L_x_1523:
[C---:B------:R-:W-:Y:S01]  /*0cb0*/  LOP3.LUT R18, R2.reuse, 0xfffffffd, RZ, 0xc0, !PT ;  /* 0xfffffffd02127812 */ /* 0x040fe200078ec0ff */
[----:B------:R-:W-:Y:S01]  /*0cc0*/  IMAD.MOV.U32 R19, RZ, RZ, R3 ;  /* 0x000000ffff137224 */ /* 0x000fe200078e0003 */
[----:B------:R-:W-:Y:S01]  /*0cd0*/  LOP3.LUT R20, R2, 0x2, RZ, 0xc0, !PT ;  /* 0x0000000202147812 */ /* 0x000fe200078ec0ff */
[----:B------:R-:W-:Y:S01]  /*0ce0*/  HFMA2.BF16_V2 R22, R16.H1_H1, 1, 1, R16.H0_H0 ;  /* 0x3f803f8010167831 */ /* 0x000fe20000240c10 */
[----:B------:R-:W-:Y:S01]  /*0cf0*/  IMAD.MOV.U32 R23, RZ, RZ, 0x3254 ;  /* 0x00003254ff177424 */ /* 0x000fe200078e00ff */
[----:B------:R-:W-:Y:S01]  /*0d00*/  YIELD ;  /* 0x0000000000007946 */ /* 0x000fe20003800000 */
[----:B------:R0:W1:Y:S01]  /*0d10*/  LDG.E R25, [R18] ;  /* 0x0000000012197381 */ /* 0x00006200001e0900 */
[C---:B------:R-:W-:Y:S01]  /*0d20*/  ISETP.EQ.U32.AND P0, PT, R20.reuse, RZ, PT ;  /* 0x000000ff1400720c */ /* 0x040fe20003f02070 */
[----:B------:R-:W-:Y:S01]  /*0d30*/  BSSY B3, `(.L_x_1521) ;  /* 0x000000d000037945 */ /* 0x000fe20003800000 */
[----:B------:R-:W-:Y:S01]  /*0d40*/  IMAD.SHL.U32 R20, R20, 0x8, RZ ;  /* 0x0000000814147824 */ /* 0x000fe200078e00ff */
[----:B------:R-:W-:-:S02]  /*0d50*/  LOP3.LUT R22, R22, 0xffff, RZ, 0xc0, !PT ;  /* 0x0000ffff16167812 */ /* 0x000fc400078ec0ff */
[----:B------:R-:W-:Y:S02]  /*0d60*/  SEL R23, R23, 0x5410, P0 ;  /* 0x0000541017177807 */ /* 0x000fe40000000000 */
[----:B------:R-:W-:Y:S02]  /*0d70*/  LOP3.LUT R24, R16, 0xffff, RZ, 0xc0, !PT ;  /* 0x0000ffff10187812 */ /* 0x000fe400078ec0ff */
.L_x_1522:
        /* <DEDUP_REMOVED lines=9> */
.L_x_1521:
[----:B------:R-:W-:Y:S02]  /*0e10*/  SHF.R.U32.HI R20, RZ, R20, R29 ;  /* 0x00000014ff147219 */ /* 0x000fe4000001161d */
[----:B0-----:R-:W-:Y:S02]  /*0e20*/  PRMT R19, R16, 0x9910, RZ ;  /* 0x0000991010137816 */ /* 0x001fe400000000ff */
[C---:B------:R-:W-:Y:S02]  /*0e30*/  PRMT R18, R20.reuse, 0x9910, RZ ;  /* 0x0000991014127816 */ /* 0x040fe400000000ff */
[----:B------:R-:W-:Y:S02]  /*0e40*/  PRMT R16, R20, 0x7610, R16 ;  /* 0x0000761014107816 */ /* 0x000fe40000000010 */
[----:B------:R-:W-:-:S13]  /*0e50*/  ISETP.NE.AND P0, PT, R19, R18, PT ;  /* 0x000000121300720c */ /* 0x000fda0003f05270 */
[----:B------:R-:W-:Y:S05]  /*0e60*/  @P0 BRA `(.L_x_1523) ;  /* 0xfffffe4000000947 */ /* 0x000fea000383ffff */
.L_x_1520:
[----:B------:R-:W-:Y:S05]  /*0e70*/  BSYNC B2 ;  /* 0x0000000000027941 */ /* 0x000fea0003800000 */
.L_x_1519:
[----:B------:R-:W-:Y:S05]  /*0e80*/  BRA `(.L_x_1524) ;  /* 0x000000f000007947 */ /* 0x000fea0003800000 */
.L_x_1516:
        /* <DEDUP_REMOVED lines=8> */
[----:B------:R-:W-:-:S05]  /*0f10*/  IMAD.MOV.U32 R18, RZ, RZ, R19 ;  /* 0x000000ffff127224 */ /* 0x000fca00078e0013 */
.L_x_1525:
[----:B------:R-:W-:Y:S01]  /*0f20*/  HFMA2.BF16_V2 R19, R16, 1, 1, R18 ;  /* 0x3f803f8010137831 */ /* 0x000fe20000200012 */
[----:B------:R-:W-:Y:S05]  /*0f30*/  YIELD ;  /* 0x0000000000007946 */ /* 0x000fea0003800000 */
[----:B------:R-:W2:Y:S02]  /*0f40*/  ATOMG.E.CAS.STRONG.GPU PT, R19, [R2+-0x2], R18, R19 ;  /* 0xfffffe12021373a9 */ /* 0x000ea400001ee113 */
[----:B--2---:R-:W-:Y:S01]  /*0f50*/  ISETP.NE.AND P0, PT, R18, R19, PT ;  /* 0x000000131200720c */ /* 0x004fe20003f05270 */
[----:B------:R-:W-:-:S12]  /*0f60*/  IMAD.MOV.U32 R18, RZ, RZ, R19 ;  /* 0x000000ffff127224 */ /* 0x000fd800078e0013 */
[----:B------:R-:W-:Y:S05]  /*0f70*/  @P0 BRA `(.L_x_1525) ;  /* 0xffffffa000000947 */ /* 0x000fea000383ffff */
.L_x_1524:
[----:B------:R-:W-:Y:S05]  /*0f80*/  BSYNC B0 ;  /* 0x0000000000007941 */ /* 0x000fea0003800000 */
.L_x_1515:
[----:B------:R-:W-:Y:S05]  /*0f90*/  BRA `(.L_x_1526) ;  /* 0x000000b000007947 */ /* 0x000fea0003800000 */
.L_x_1514:
[----:B------:R0:W5:Y:S01]  /*0fa0*/  LDG.E R18, [R2.64] ;  /* 0x0000000a02127981 */ /* 0x000162000c1e1900 */
[----:B------:R-:W1:Y:S02]  /*0fb0*/  I2F.RZ R19, RZ ;  /* 0x000000ff00137306 */ /* 0x000e64000020d400 */
[----:B-1----:R-:W-:-:S04]  /*0fc0*/  F2FP.BF16.PACK_AB.RZ R19, RZ, R19 ;  /* 0x00000013ff13723e */ /* 0x002fc800000190ff */
[----:B0-----:R-:W-:-:S04]  /*0fd0*/  PRMT R20, R20, 0x5410, R19 ;  /* 0x0000541014147816 */ /* 0x001fc80000000013 */
.L_x_1527:
[----:B------:R-:W-:Y:S01]  /*0fe0*/  PRMT R20, R16, 0x7632, R20 ;  /* 0x0000763210147816 */ /* 0x000fe20000000014 */
[----:B------:R-:W-:Y:S04]  /*0ff0*/  YIELD ;  /* 0x0000000000007946 */ /* 0x000fe80003800000 */
[----:B-----5:R-:W-:-:S06]  /*1000*/  HFMA2.BF16_V2 R19, R20, 1, 1, R18 ;  /* 0x3f803f8014137831 */ /* 0x020fcc0000200012 */
[----:B------:R-:W2:Y:S02]  /*1010*/  ATOMG.E.CAS.STRONG.GPU PT, R19, [R2], R18, R19 ;  /* 0x00000012021373a9 */ /* 0x000ea400001ee113 */
[----:B--2---:R-:W-:Y:S01]  /*1020*/  ISETP.NE.AND P0, PT, R18, R19, PT ;  /* 0x000000131200720c */ /* 0x004fe20003f05270 */
[----:B------:R-:W-:-:S12]  /*1030*/  IMAD.MOV.U32 R18, RZ, RZ, R19 ;  /* 0x000000ffff127224 */ /* 0x000fd800078e0013 */
[----:B------:R-:W-:Y:S05]  /*1040*/  @P0 BRA `(.L_x_1527) ;  /* 0xffffff9000000947 */ /* 0x000fea000383ffff */
.L_x_1526:
[----:B------:R-:W-:Y:S05]  /*1050*/  BSYNC B1 ;  /* 0x0000000000017941 */ /* 0x000fea0003800000 */
.L_x_1513:
[----:B------:R-:W-:Y:S01]  /*1060*/  UMOV UR4, 0x1 ;  /* 0x0000000100047882 */ /* 0x000fe20000000000 */
[C---:B------:R-:W-:Y:S01]  /*1070*/  IADD3 R19, R17.reuse, 0x1, RZ ;  /* 0x0000000111137810 */ /* 0x040fe20007ffe0ff */
[----:B------:R-:W-:Y:S01]  /*1080*/  ULDC UR9, c[0x0][0x164] ;  /* 0x0000590000097ab9 */ /* 0x000fe20000000800 */
[----:B------:R-:W-:Y:S01]  /*1090*/  FMUL.FTZ R0, R0, R13 ;  /* 0x0000000d00007220 */ /* 0x000fe20000410000 */
[----:B------:R-:W-:Y:S01]  /*10a0*/  UIADD3 UR4, -UR4, UR9, URZ ;  /* 0x0000000904047290 */ /* 0x000fe2000fffe13f */
[----:B------:R-:W-:Y:S05]  /*10b0*/  BSSY B1, `(.L_x_1528) ;  /* 0x0000074000017945 */ /* 0x000fea0003800000 */
[----:B------:R-:W-:-:S13]  /*10c0*/  ISETP.GE.AND P0, PT, R17, UR4, PT ;  /* 0x0000000411007c0c */ /* 0x000fda000bf06270 */
[----:B------:R-:W-:-:S05]  /*10d0*/  @P0 IMAD.MOV R19, RZ, RZ, R17 ;  /* 0x000000ffff130224 */ /* 0x000fca00078e0211 */
[----:B------:R-:W-:Y:S02]  /*10e0*/  IADD3 R3, P0, R6, R19, RZ ;  /* 0x0000001306037210 */ /* 0x000fe40007f1e0ff */
[----:B------:R-:W-:-:S03]  /*10f0*/  SHF.R.S32.HI R16, RZ, 0x1f, R19 ;  /* 0x0000001fff107819 */ /* 0x000fc60000011413 */
[----:B------:R-:W-:-:S04]  /*1100*/  IMAD.WIDE.U32 R6, R3, c[0x0][0x190], R4 ;  /* 0x0000640003067a25 */ /* 0x000fc800078e0004 */
[----:B------:R-:W-:Y:S01]  /*1110*/  IMAD.X R21, R16, 0x1, R21, P0 ;  /* 0x0000000110157824 */ /* 0x000fe200000e0615 */
[C---:B------:R-:W-:Y:S02]  /*1120*/  LEA R2, P2, R6.reuse, c[0x0][0x180], 0x1 ;  /* 0x0000600006027a11 */ /* 0x040fe400078408ff */
[----:B------:R-:W-:Y:S01]  /*1130*/  ISETP.LT.U32.AND P1, PT, R6, UR7, PT ;  /* 0x0000000706007c0c */ /* 0x000fe2000bf21070 */
[----:B------:R-:W-:Y:S01]  /*1140*/  IMAD R18, R21, c[0x0][0x190], RZ ;  /* 0x0000640015127a24 */ /* 0x000fe200078e02ff */
[----:B------:R-:W-:-:S03]  /*1150*/  LOP3.LUT R20, R2, 0x3, RZ, 0xc0, !PT ;  /* 0x0000000302147812 */ /* 0x000fc600078ec0ff */
[----:B------:R-:W-:Y:S01]  /*1160*/  IMAD R3, R3, UR6, R18 ;  /* 0x0000000603037c24 */ /* 0x000fe2000f8e0212 */
[----:B------:R-:W-:Y:S01]  /*1170*/  ISETP.NE.U32.AND P0, PT, R20, RZ, PT ;  /* 0x000000ff1400720c */ /* 0x000fe20003f05070 */
[----:B------:R-:W-:Y:S02]  /*1180*/  IMAD.U32 R18, RZ, RZ, UR8 ;  /* 0x00000008ff127e24 */ /* 0x000fe4000f8e00ff */
[----:B------:R-:W-:Y:S01]  /*1190*/  IMAD.IADD R21, R7, 0x1, R3 ;  /* 0x0000000107157824 */ /* 0x000fe200078e0203 */
[----:B------:R-:W-:Y:S02]  /*11a0*/  ISETP.NE.AND.EX P0, PT, RZ, RZ, PT, P0 ;  /* 0x000000ffff00720c */ /* 0x000fe40003f05300 */
[----:B------:R-:W-:Y:S02]  /*11b0*/  PRMT R3, RZ, 0x5410, R14 ;  /* 0x00005410ff037816 */ /* 0x000fe4000000000e */
[----:B------:R-:W-:-:S03]  /*11c0*/  ISETP.GT.U32.AND.EX P1, PT, R18, R21, PT, P1 ;  /* 0x000000151200720c */ /* 0x000fc60003f24110 */
[----:B------:R-:W-:Y:S01]  /*11d0*/  FMUL.FTZ R0, R3, R0 ;  /* 0x0000000003007220 */ /* 0x000fe20000410000 */
[----:B------:R-:W-:-:S04]  /*11e0*/  SHF.L.U64.HI R3, R6, 0x1, R21 ;  /* 0x0000000106037819 */ /* 0x000fc80000010215 */
[----:B------:R-:W-:Y:S02]  /*11f0*/  F2FP.BF16.PACK_AB R0, RZ, R0 ;  /* 0x00000000ff00723e */ /* 0x000fe400000010ff */
[----:B------:R-:W-:Y:S02]  /*1200*/  IADD3.X R3, R3, c[0x0][0x184], RZ, P2, !PT ;  /* 0x0000610003037a10 */ /* 0x000fe400017fe4ff */
[----:B------:R-:W-:Y:S01]  /*1210*/  PRMT R0, R0, 0x5410, R0 ;  /* 0x0000541000007816 */ /* 0x000fe20000000000 */
        /* <DEDUP_REMOVED lines=19> */
.L_x_1533:
        /* <DEDUP_REMOVED lines=9> */
.L_x_1532:
[----:B------:R-:W-:Y:S01]  /*13e0*/  SHF.R.U32.HI R18, RZ, R18, R27 ;  /* 0x00000012ff127219 */ /* 0x000fe2000001161b */
[----:B------:R-:W-:Y:S01]  /*13f0*/  BSSY B2, `(.L_x_1534) ;  /* 0x0000022000027945 */ /* 0x000fe20003800000 */
[----:B------:R-:W-:Y:S02]  /*1400*/  PRMT R7, R21, 0x9910, RZ ;  /* 0x0000991015077816 */ /* 0x000fe400000000ff */
[----:B------:R-:W-:-:S04]  /*1410*/  PRMT R6, R18, 0x9910, RZ ;  /* 0x0000991012067816 */ /* 0x000fc800000000ff */
[----:B------:R-:W-:-:S13]  /*1420*/  ISETP.NE.AND P0, PT, R7, R6, PT ;  /* 0x000000060700720c */ /* 0x000fda0003f05270 */
[----:B------:R-:W-:Y:S05]  /*1430*/  @!P0 BRA `(.L_x_1535) ;  /* 0x000001d000008947 */ /* 0x000fea0003800000 */
[----:B------:R-:W-:Y:S02]  /*1440*/  PRMT R0, R18, 0x7610, R0 ;  /* 0x0000761012007816 */ /* 0x000fe40000000000 */
.L_x_1538:
[C---:B------:R-:W-:Y:S01]  /*1450*/  LOP3.LUT R6, R2.reuse, 0xfffffffd, RZ, 0xc0, !PT ;  /* 0xfffffffd02067812 */ /* 0x040fe200078ec0ff */
[----:B------:R-:W-:Y:S01]  /*1460*/  IMAD.MOV.U32 R7, RZ, RZ, R3 ;  /* 0x000000ffff077224 */ /* 0x000fe200078e0003 */
[----:B------:R-:W-:Y:S01]  /*1470*/  LOP3.LUT R20, R2, 0x2, RZ, 0xc0, !PT ;  /* 0x0000000202147812 */ /* 0x000fe200078ec0ff */
[----:B------:R-:W-:Y:S01]  /*1480*/  HFMA2.BF16_V2 R21, R0.H1_H1, 1, 1, R0.H0_H0 ;  /* 0x3f803f8000157831 */ /* 0x000fe20000240c00 */
        /* <DEDUP_REMOVED lines=9> */
.L_x_1537:
        /* <DEDUP_REMOVED lines=9> */
.L_x_1536:
[----:B------:R-:W-:Y:S02]  /*15b0*/  SHF.R.U32.HI R20, RZ, R20, R25 ;  /* 0x00000014ff147219 */ /* 0x000fe40000011619 */
[----:B0-----:R-:W-:Y:S02]  /*15c0*/  PRMT R7, R0, 0x9910, RZ ;  /* 0x0000991000077816 */ /* 0x001fe400000000ff */
[C---:B------:R-:W-:Y:S02]  /*15d0*/  PRMT R6, R20.reuse, 0x9910, RZ ;  /* 0x0000991014067816 */ /* 0x040fe400000000ff */
[----:B------:R-:W-:Y:S02]  /*15e0*/  PRMT R0, R20, 0x7610, R0 ;  /* 0x0000761014007816 */ /* 0x000fe40000000000 */
[----:B------:R-:W-:-:S13]  /*15f0*/  ISETP.NE.AND P0, PT, R7, R6, PT ;  /* 0x000000060700720c */ /* 0x000fda0003f05270 */
[----:B------:R-:W-:Y:S05]  /*1600*/  @P0 BRA `(.L_x_1538) ;  /* 0xfffffe4000000947 */ /* 0x000fea000383ffff */
.L_x_1535:
[----:B------:R-:W-:Y:S05]  /*1610*/  BSYNC B2 ;  /* 0x0000000000027941 */ /* 0x000fea0003800000 */
.L_x_1534:
[----:B------:R-:W-:Y:S05]  /*1620*/  BRA `(.L_x_1539) ;  /* 0x000000f000007947 */ /* 0x000fea0003800000 */
.L_x_1531:
        /* <DEDUP_REMOVED lines=9> */
.L_x_1540:
[----:B------:R-:W-:Y:S01]  /*16c0*/  HFMA2.BF16_V2 R7, R0, 1, 1, R6 ;  /* 0x3f803f8000077831 */ /* 0x000fe20000200006 */
[----:B------:R-:W-:Y:S05]  /*16d0*/  YIELD ;  /* 0x0000000000007946 */ /* 0x000fea0003800000 */
[----:B------:R-:W2:Y:S02]  /*16e0*/  ATOMG.E.CAS.STRONG.GPU PT, R7, [R2+-0x2], R6, R7 ;  /* 0xfffffe06020773a9 */ /* 0x000ea400001ee107 */
[----:B--2---:R-:W-:Y:S01]  /*16f0*/  ISETP.NE.AND P0, PT, R6, R7, PT ;  /* 0x000000070600720c */ /* 0x004fe20003f05270 */
[----:B------:R-:W-:-:S12]  /*1700*/  IMAD.MOV.U32 R6, RZ, RZ, R7 ;  /* 0x000000ffff067224 */ /* 0x000fd800078e0007 */
[----:B------:R-:W-:Y:S05]  /*1710*/  @P0 BRA `(.L_x_1540) ;  /* 0xffffffa000000947 */ /* 0x000fea000383ffff */
.L_x_1539:
[----:B------:R-:W-:Y:S05]  /*1720*/  BSYNC B0 ;  /* 0x0000000000007941 */ /* 0x000fea0003800000 */
.L_x_1530:
[----:B------:R-:W-:Y:S05]  /*1730*/  BRA `(.L_x_1541) ;  /* 0x000000b000007947 */ /* 0x000fea0003800000 */
.L_x_1529:
[----:B------:R0:W5:Y:S01]  /*1740*/  LDG.E R6, [R2.64] ;  /* 0x0000000a02067981 */ /* 0x000162000c1e1900 */
[----:B------:R-:W1:Y:S02]  /*1750*/  I2F.RZ R7, RZ ;  /* 0x000000ff00077306 */ /* 0x000e64000020d400 */
[----:B-1----:R-:W-:-:S04]  /*1760*/  F2FP.BF16.PACK_AB.RZ R7, RZ, R7 ;  /* 0x00000007ff07723e */ /* 0x002fc800000190ff */
[----:B0-----:R-:W-:-:S04]  /*1770*/  PRMT R18, R18, 0x5410, R7 ;  /* 0x0000541012127816 */ /* 0x001fc80000000007 */
.L_x_1542:
[----:B------:R-:W-:Y:S01]  /*1780*/  PRMT R18, R0, 0x7632, R18 ;  /* 0x0000763200127816 */ /* 0x000fe20000000012 */
[----:B------:R-:W-:Y:S04]  /*1790*/  YIELD ;  /* 0x0000000000007946 */ /* 0x000fe80003800000 */
[----:B-----5:R-:W-:-:S06]  /*17a0*/  HFMA2.BF16_V2 R7, R18, 1, 1, R6 ;  /* 0x3f803f8012077831 */ /* 0x020fcc0000200006 */
[----:B------:R-:W2:Y:S02]  /*17b0*/  ATOMG.E.CAS.STRONG.GPU PT, R7, [R2], R6, R7 ;  /* 0x00000006020773a9 */ /* 0x000ea400001ee107 */
[----:B--2---:R-:W-:Y:S01]  /*17c0*/  ISETP.NE.AND P0, PT, R6, R7, PT ;  /* 0x000000070600720c */ /* 0x004fe20003f05270 */
[----:B------:R-:W-:-:S12]  /*17d0*/  IMAD.MOV.U32 R6, RZ, RZ, R7 ;  /* 0x000000ffff067224 */ /* 0x000fd800078e0007 */
[----:B------:R-:W-:Y:S05]  /*17e0*/  @P0 BRA `(.L_x_1542) ;  /* 0xffffff9000000947 */ /* 0x000fea000383ffff */
.L_x_1541:
[----:B------:R-:W-:Y:S05]  /*17f0*/  BSYNC B1 ;  /* 0x0000000000017941 */ /* 0x000fea0003800000 */
.L_x_1528:
[----:B------:R-:W-:Y:S01]  /*1800*/  UMOV UR4, 0x1 ;  /* 0x0000000100047882 */ /* 0x000fe20000000000 */
[----:B------:R-:W-:Y:S01]  /*1810*/  IADD3 R2, R8, 0x1, RZ ;  /* 0x0000000108027810 */ /* 0x000fe20007ffe0ff */
[----:B------:R-:W-:Y:S01]  /*1820*/  ULDC UR9, c[0x0][0x160] ;  /* 0x0000580000097ab9 */ /* 0x000fe20000000800 */
[----:B------:R-:W-:Y:S01]  /*1830*/  IMAD.MOV.U32 R20, RZ, RZ, R4 ;  /* 0x000000ffff147224 */ /* 0x000fe200078e0004 */
[----:B------:R-:W-:Y:S01]  /*1840*/  UIADD3 UR4, -UR4, UR9, URZ ;  /* 0x0000000904047290 */ /* 0x000fe2000fffe13f */
[----:B------:R-:W-:Y:S01]  /*1850*/  IMAD.MOV.U32 R21, RZ, RZ, R5 ;  /* 0x000000ffff157224 */ /* 0x000fe200078e0005 */
[----:B------:R-:W-:Y:S01]  /*1860*/  PRMT R0, RZ, 0x5410, R14 ;  /* 0x00005410ff007816 */ /* 0x000fe2000000000e */
[----:B------:R-:W-:Y:S01]  /*1870*/  FMUL.FTZ R11, R10, R11 ;  /* 0x0000000b0a0b7220 */ /* 0x000fe20000410000 */
[----:B------:R-:W-:Y:S02]  /*1880*/  BSSY B1, `(.L_x_1543) ;  /* 0x0000077000017945 */ /* 0x000fe40003800000 */
[----:B------:R-:W-:Y:S01]  /*1890*/  ISETP.GE.AND P0, PT, R8, UR4, PT ;  /* 0x0000000408007c0c */ /* 0x000fe2000bf06270 */
[----:B------:R-:W-:-:S05]  /*18a0*/  FMUL.FTZ R11, R0, R11 ;  /* 0x0000000b000b7220 */ /* 0x000fca0000410000 */
[----:B------:R-:W-:-:S07]  /*18b0*/  F2FP.BF16.PACK_AB R11, RZ, R11 ;  /* 0x0000000bff0b723e */ /* 0x000fce00000010ff */
[----:B------:R-:W-:Y:S02]  /*18c0*/  @P0 IMAD.MOV R2, RZ, RZ, R8 ;  /* 0x000000ffff020224 */ /* 0x000fe400078e0208 */
[----:B------:R-:W-:-:S03]  /*18d0*/  IMAD.U32 R8, RZ, RZ, UR8 ;  /* 0x00000008ff087e24 */ /* 0x000fc6000f8e00ff */
[----:B------:R-:W-:-:S05]  /*18e0*/  SHF.R.S32.HI R3, RZ, 0x1f, R2 ;  /* 0x0000001fff037819 */ /* 0x000fca0000011402 */
[----:B------:R-:W-:-:S04]  /*18f0*/  IMAD.WIDE R6, R15, c[0x0][0x160], R2 ;  /* 0x000058000f067a25 */ /* 0x000fc800078e0202 */
[----:B------:R-:W-:Y:S02]  /*1900*/  IMAD R7, R7, c[0x0][0x164], RZ ;  /* 0x0000590007077a24 */ /* 0x000fe400078e02ff */
[----:B------:R-:W-:-:S04]  /*1910*/  IMAD.WIDE.U32 R2, R6, c[0x0][0x164], RZ ;  /* 0x0000590006027a25 */ /* 0x000fc800078e00ff */
[----:B------:R-:W-:Y:S01]  /*1920*/  IMAD R7, R6, UR5, R7 ;  /* 0x0000000506077c24 */ /* 0x000fe2000f8e0207 */
[----:B------:R-:W-:-:S03]  /*1930*/  IADD3 R17, P0, R17, R2, RZ ;  /* 0x0000000211117210 */ /* 0x000fc60007f1e0ff */
[----:B------:R-:W-:Y:S02]  /*1940*/  IMAD.IADD R9, R3, 0x1, R7 ;  /* 0x0000000103097824 */ /* 0x000fe400078e0207 */
[----:B------:R-:W-:-:S04]  /*1950*/  IMAD.WIDE.U32 R20, R17, c[0x0][0x190], R20 ;  /* 0x0000640011147a25 */ /* 0x000fc800078e0014 */
[----:B------:R-:W-:Y:S01]  /*1960*/  IMAD.X R12, R12, 0x1, R9, P0 ;  /* 0x000000010c0c7824 */ /* 0x000fe200000e0609 */
[C---:B------:R-:W-:Y:S02]  /*1970*/  LEA R6, P2, R20.reuse, c[0x0][0x180], 0x1 ;  /* 0x0000600014067a11 */ /* 0x040fe400078408ff */
[----:B------:R-:W-:Y:S01]  /*1980*/  ISETP.LT.U32.AND P1, PT, R20, UR7, PT ;  /* 0x0000000714007c0c */ /* 0x000fe2000bf21070 */
[----:B------:R-:W-:-:S04]  /*1990*/  IMAD R12, R12, c[0x0][0x190], RZ ;  /* 0x000064000c0c7a24 */ /* 0x000fc800078e02ff */
[----:B------:R-:W-:Y:S01]  /*19a0*/  IMAD R17, R17, UR6, R12 ;  /* 0x0000000611117c24 */ /* 0x000fe2000f8e020c */
[----:B------:R-:W-:-:S03]  /*19b0*/  LOP3.LUT R12, R6, 0x3, RZ, 0xc0, !PT ;  /* 0x00000003060c7812 */ /* 0x000fc600078ec0ff */
[----:B------:R-:W-:Y:S01]  /*19c0*/  IMAD.IADD R17, R21, 0x1, R17 ;  /* 0x0000000115117824 */ /* 0x000fe200078e0211 */
[----:B------:R-:W-:-:S04]  /*19d0*/  ISETP.NE.U32.AND P0, PT, R12, RZ, PT ;  /* 0x000000ff0c00720c */ /* 0x000fc80003f05070 */
[----:B------:R-:W-:Y:S02]  /*19e0*/  ISETP.GT.U32.AND.EX P1, PT, R8, R17, PT, P1 ;  /* 0x000000110800720c */ /* 0x000fe40003f24110 */
[----:B------:R-:W-:Y:S02]  /*19f0*/  ISETP.NE.AND.EX P0, PT, RZ, RZ, PT, P0 ;  /* 0x000000ffff00720c */ /* 0x000fe40003f05300 */
[----:B------:R-:W-:-:S04]  /*1a00*/  SHF.L.U64.HI R0, R20, 0x1, R17 ;  /* 0x0000000114007819 */ /* 0x000fc80000010211 */
[C---:B------:R-:W-:Y:S02]  /*1a10*/  IADD3.X R7, R0.reuse, c[0x0][0x184], RZ, P2, !PT ;  /* 0x0000610000077a10 */ /* 0x040fe400017fe4ff */
[----:B------:R-:W-:-:S05]  /*1a20*/  PRMT R0, R0, 0x5410, R11 ;  /* 0x0000541000007816 */ /* 0x000fca000000000b */
        /* <DEDUP_REMOVED lines=19> */
.L_x_1548:
[CC--:B------:R-:W-:Y:S02]  /*1b60*/  PRMT R23, R12.reuse, R18.reuse, R17 ;  /* 0x000000120c177216 */ /* 0x0c0fe40000000011 */
[----:B------:R-:W-:-:S04]  /*1b70*/  PRMT R15, R12, R18, R11 ;  /* 0x000000120c0f7216 */ /* 0x000fc8000000000b */
[----:B------:R-:W-:Y:S01]  /*1b80*/  PRMT R25, R15, R18, RZ ;  /* 0x000000120f197216 */ /* 0x000fe200000000ff */
[----:B------:R-:W0:Y:S02]  /*1b90*/  ATOMG.E.CAS.STRONG.GPU PT, R12, [R20], R15, R23 ;  /* 0x0000000f140c73a9 */ /* 0x000e2400001ee117 */
[----:B0-----:R-:W-:-:S04]  /*1ba0*/  PRMT R8, R12, R18, RZ ;  /* 0x000000120c087216 */ /* 0x001fc800000000ff */
[----:B------:R-:W-:-:S13]  /*1bb0*/  ISETP.NE.U32.AND P0, PT, R8, R25, PT ;  /* 0x000000190800720c */ /* 0x000fda0003f05070 */
[----:B------:R-:W-:Y:S05]  /*1bc0*/  @P0 BRA `(.L_x_1548) ;  /* 0xffffff9000000947 */ /* 0x000fea000383ffff */
[----:B------:R-:W-:Y:S05]  /*1bd0*/  BSYNC B2 ;  /* 0x0000000000027941 */ /* 0x000fea0003800000 */
.L_x_1547:
[----:B------:R-:W-:Y:S01]  /*1be0*/  SHF.R.U32.HI R12, RZ, R22, R12 ;  /* 0x00000016ff0c7219 */ /* 0x000fe2000001160c */
[----:B------:R-:W-:Y:S01]  /*1bf0*/  BSSY B2, `(.L_x_1549) ;  /* 0x0000022000027945 */ /* 0x000fe20003800000 */
[----:B------:R-:W-:Y:S02]  /*1c00*/  PRMT R11, R11, 0x9910, RZ ;  /* 0x000099100b0b7816 */ /* 0x000fe400000000ff */
[----:B------:R-:W-:-:S04]  /*1c10*/  PRMT R8, R12, 0x9910, RZ ;  /* 0x000099100c087816 */ /* 0x000fc800000000ff */
[----:B------:R-:W-:-:S13]  /*1c20*/  ISETP.NE.AND P0, PT, R11, R8, PT ;  /* 0x000000080b00720c */ /* 0x000fda0003f05270 */
[----:B------:R-:W-:Y:S05]  /*1c30*/  @!P0 BRA `(.L_x_1550) ;  /* 0x000001d000008947 */ /* 0x000fea0003800000 */
[----:B------:R-:W-:Y:S02]  /*1c40*/  PRMT R0, R12, 0x7610, R0 ;  /* 0x000076100c007816 */ /* 0x000fe40000000000 */
.L_x_1553:
[C---:B0-----:R-:W-:Y:S01]  /*1c50*/  LOP3.LUT R20, R6.reuse, 0xfffffffd, RZ, 0xc0, !PT ;  /* 0xfffffffd06147812 */ /* 0x041fe200078ec0ff */
        /* <DEDUP_REMOVED lines=12> */
.L_x_1552:
        /* <DEDUP_REMOVED lines=9> */
.L_x_1551:
[----:B------:R-:W-:Y:S02]  /*1db0*/  SHF.R.U32.HI R12, RZ, R18, R23 ;  /* 0x00000012ff0c7219 */ /* 0x000fe40000011617 */
[----:B------:R-:W-:Y:S02]  /*1dc0*/  PRMT R11, R0, 0x9910, RZ ;  /* 0x00009910000b7816 */ /* 0x000fe400000000ff */
[C---:B------:R-:W-:Y:S02]  /*1dd0*/  PRMT R8, R12.reuse, 0x9910, RZ ;  /* 0x000099100c087816 */ /* 0x040fe400000000ff */
[----:B------:R-:W-:Y:S02]  /*1de0*/  PRMT R0, R12, 0x7610, R0 ;  /* 0x000076100c007816 */ /* 0x000fe40000000000 */
[----:B------:R-:W-:-:S13]  /*1df0*/  ISETP.NE.AND P0, PT, R11, R8, PT ;  /* 0x000000080b00720c */ /* 0x000fda0003f05270 */
[----:B------:R-:W-:Y:S05]  /*1e00*/  @P0 BRA `(.L_x_1553) ;  /* 0xfffffe4000000947 */ /* 0x000fea000383ffff */
.L_x_1550:
[----:B------:R-:W-:Y:S05]  /*1e10*/  BSYNC B2 ;  /* 0x0000000000027941 */ /* 0x000fea0003800000 */
.L_x_1549:
[----:B------:R-:W-:Y:S05]  /*1e20*/  BRA `(.L_x_1554) ;  /* 0x000000f000007947 */ /* 0x000fea0003800000 */
.L_x_1546:
        /* <DEDUP_REMOVED lines=9> */
.L_x_1555:
[----:B------:R-:W-:Y:S01]  /*1ec0*/  HFMA2.BF16_V2 R21, R0, 1, 1, R20 ;  /* 0x3f803f8000157831 */ /* 0x000fe20000200014 */
[----:B------:R-:W-:Y:S05]  /*1ed0*/  YIELD ;  /* 0x0000000000007946 */ /* 0x000fea0003800000 */
[----:B------:R-:W2:Y:S02]  /*1ee0*/  ATOMG.E.CAS.STRONG.GPU PT, R21, [R6+-0x2], R20, R21 ;  /* 0xfffffe14061573a9 */ /* 0x000ea400001ee115 */
[----:B--2---:R-:W-:Y:S01]  /*1ef0*/  ISETP.NE.AND P0, PT, R20, R21, PT ;  /* 0x000000151400720c */ /* 0x004fe20003f05270 */
[----:B------:R-:W-:-:S12]  /*1f00*/  IMAD.MOV.U32 R20, RZ, RZ, R21 ;  /* 0x000000ffff147224 */ /* 0x000fd800078e0015 */
[----:B------:R-:W-:Y:S05]  /*1f10*/  @P0 BRA `(.L_x_1555) ;  /* 0xffffffa000000947 */ /* 0x000fea000383ffff */
.L_x_1554:
[----:B------:R-:W-:Y:S05]  /*1f20*/  BSYNC B0 ;  /* 0x0000000000007941 */ /* 0x000fea0003800000 */
.L_x_1545:
[----:B------:R-:W-:Y:S05]  /*1f30*/  BRA `(.L_x_1556) ;  /* 0x000000b000007947 */ /* 0x000fea0003800000 */
.L_x_1544:
[----:B------:R0:W5:Y:S01]  /*1f40*/  LDG.E R20, [R6.64] ;  /* 0x0000000a06147981 */ /* 0x000162000c1e1900 */
[----:B------:R-:W1:Y:S02]  /*1f50*/  I2F.RZ R8, RZ ;  /* 0x000000ff00087306 */ /* 0x000e64000020d400 */
[----:B-1----:R-:W-:-:S04]  /*1f60*/  F2FP.BF16.PACK_AB.RZ R8, RZ, R8 ;  /* 0x00000008ff08723e */ /* 0x002fc800000190ff */
[----:B0-----:R-:W-:-:S04]  /*1f70*/  PRMT R8, R8, 0x5410, R8 ;  /* 0x0000541008087816 */ /* 0x001fc80000000008 */
.L_x_1557:
[----:B------:R-:W-:Y:S01]  /*1f80*/  PRMT R8, R0, 0x7632, R8 ;  /* 0x0000763200087816 */ /* 0x000fe20000000008 */
[----:B------:R-:W-:Y:S04]  /*1f90*/  YIELD ;  /* 0x0000000000007946 */ /* 0x000fe80003800000 */
[----:B-----5:R-:W-:-:S06]  /*1fa0*/  HFMA2.BF16_V2 R21, R8, 1, 1, R20 ;  /* 0x3f803f8008157831 */ /* 0x020fcc0000200014 */
[----:B------:R-:W2:Y:S02]  /*1fb0*/  ATOMG.E.CAS.STRONG.GPU PT, R21, [R6], R20, R21 ;  /* 0x00000014061573a9 */ /* 0x000ea400001ee115 */
[----:B--2---:R-:W-:Y:S01]  /*1fc0*/  ISETP.NE.AND P0, PT, R20, R21, PT ;  /* 0x000000151400720c */ /* 0x004fe20003f05270 */
[----:B------:R-:W-:-:S12]  /*1fd0*/  IMAD.MOV.U32 R20, RZ, RZ, R21 ;  /* 0x000000ffff147224 */ /* 0x000fd800078e0015 */
[----:B------:R-:W-:Y:S05]  /*1fe0*/  @P0 BRA `(.L_x_1557) ;  /* 0xffffff9000000947 */ /* 0x000fea000383ffff */
.L_x_1556:
[----:B------:R-:W-:Y:S05]  /*1ff0*/  BSYNC B1 ;  /* 0x0000000000017941 */ /* 0x000fea0003800000 */
.L_x_1543:
[----:B------:R-:W-:Y:S01]  /*2000*/  IADD3 R3, P0, R19, R2, RZ ;  /* 0x0000000213037210 */ /* 0x000fe20007f1e0ff */
[----:B------:R-:W-:-:S04]  /*2010*/  FMUL.FTZ R10, R10, R13 ;  /* 0x0000000d0a0a7220 */ /* 0x000fc80000410000 */
[----:B------:R-:W-:Y:S02]  /*2020*/  IMAD.X R9, R16, 0x1, R9, P0 ;  /* 0x0000000110097824 */ /* 0x000fe400000e0609 */
[----:B------:R-:W-:-:S04]  /*2030*/  IMAD.WIDE.U32 R4, R3, c[0x0][0x190], R4 ;  /* 0x0000640003047a25 */ /* 0x000fc800078e0004 */
[----:B------:R-:W-:Y:S01]  /*2040*/  IMAD R0, R9, c[0x0][0x190], RZ ;  /* 0x0000640009007a24 */ /* 0x000fe200078e02ff */
[C---:B------:R-:W-:Y:S02]  /*2050*/  LEA R2, P2, R4.reuse, c[0x0][0x180], 0x1 ;  /* 0x0000600004027a11 */ /* 0x040fe400078408ff */
[----:B------:R-:W-:Y:S01]  /*2060*/  ISETP.LT.U32.AND P1, PT, R4, UR7, PT ;  /* 0x0000000704007c0c */ /* 0x000fe2000bf21070 */
[----:B------:R-:W-:Y:S01]  /*2070*/  IMAD R3, R3, UR6, R0 ;  /* 0x0000000603037c24 */ /* 0x000fe2000f8e0200 */
[----:B0-----:R-:W-:Y:S01]  /*2080*/  LOP3.LUT R6, R2, 0x3, RZ, 0xc0, !PT ;  /* 0x0000000302067812 */ /* 0x001fe200078ec0ff */
[----:B------:R-:W-:Y:S02]  /*2090*/  IMAD.U32 R0, RZ, RZ, UR8 ;  /* 0x00000008ff007e24 */ /* 0x000fe4000f8e00ff */
[----:B------:R-:W-:Y:S01]  /*20a0*/  IMAD.IADD R7, R5, 0x1, R3 ;  /* 0x0000000105077824 */ /* 0x000fe200078e0203 */
[----:B------:R-:W-:Y:S02]  /*20b0*/  ISETP.NE.U32.AND P0, PT, R6, RZ, PT ;  /* 0x000000ff0600720c */ /* 0x000fe40003f05070 */
[----:B------:R-:W-:-:S02]  /*20c0*/  PRMT R3, RZ, 0x5410, R14 ;  /* 0x00005410ff037816 */ /* 0x000fc4000000000e */
[----:B------:R-:W-:Y:S02]  /*20d0*/  ISETP.GT.U32.AND.EX P1, PT, R0, R7, PT, P1 ;  /* 0x000000070000720c */ /* 0x000fe40003f24110 */
[----:B------:R-:W-:Y:S01]  /*20e0*/  ISETP.NE.AND.EX P0, PT, RZ, RZ, PT, P0 ;  /* 0x000000ffff00720c */ /* 0x000fe20003f05300 */
[----:B------:R-:W-:Y:S01]  /*20f0*/  FMUL.FTZ R10, R3, R10 ;  /* 0x0000000a030a7220 */ /* 0x000fe20000410000 */
[----:B------:R-:W-:-:S04]  /*2100*/  SHF.L.U64.HI R0, R4, 0x1, R7 ;  /* 0x0000000104007819 */ /* 0x000fc80000010207 */
[----:B------:R-:W-:Y:S02]  /*2110*/  F2FP.BF16.PACK_AB R10, RZ, R10 ;  /* 0x0000000aff0a723e */ /* 0x000fe400000010ff */
[C---:B------:R-:W-:Y:S02]  /*2120*/  IADD3.X R3, R0.reuse, c[0x0][0x184], RZ, P2, !PT ;  /* 0x0000610000037a10 */ /* 0x040fe400017fe4ff */
[----:B------:R-:W-:-:S03]  /*2130*/  PRMT R0, R0, 0x5410, R10 ;  /* 0x0000541000007816 */ /* 0x000fc6000000000a */
[----:B------:R-:W-:Y:S05]  /*2140*/  @!P0 BRA P1, `(.L_x_1558) ;  /* 0x000002d000008947 */ /* 0x000fea0000800000 */
[----:B------:R-:W-:Y:S02]  /*2150*/  ISETP.NE.U32.AND P1, PT, R4, RZ, PT ;  /* 0x000000ff0400720c */ /* 0x000fe40003f25070 */
[----:B------:R-:W-:Y:S02]  /*2160*/  ISETP.NE.U32.AND P0, PT, R6, RZ, PT ;  /* 0x000000ff0600720c */ /* 0x000fe40003f05070 */
[----:B------:R-:W-:Y:S02]  /*2170*/  ISETP.NE.AND.EX P1, PT, R7, RZ, PT, P1 ;  /* 0x000000ff0700720c */ /* 0x000fe40003f25310 */
[----:B------:R-:W-:-:S13]  /*2180*/  ISETP.NE.AND.EX P0, PT, RZ, RZ, PT, P0 ;  /* 0x000000ffff00720c */ /* 0x000fda0003f05300 */
[----:B------:R-:W-:Y:S05]  /*2190*/  @P0 BRA P1, `(.L_x_1559) ;  /* 0x000001d000000947 */ /* 0x000fea0000800000 */
[----:B------:R0:W5:Y:S02]  /*21a0*/  LDG.E.U16 R7, [R2.64] ;  /* 0x0000000a02077981 */ /* 0x000164000c1e1500 */
.L_x_1562:
[C---:B------:R-:W-:Y:S01]  /*21b0*/  LOP3.LUT R4, R2.reuse, 0xfffffffd, RZ, 0xc0, !PT ;  /* 0xfffffffd02047812 */ /* 0x040fe200078ec0ff */
[----:B------:R-:W-:Y:S01]  /*21c0*/  IMAD.MOV.U32 R5, RZ, RZ, R3 ;  /* 0x000000ffff057224 */ /* 0x000fe200078e0003 */
[----:B------:R-:W-:Y:S01]  /*21d0*/  LOP3.LUT R6, R2, 0x2, RZ, 0xc0, !PT ;  /* 0x0000000202067812 */ /* 0x000fe200078ec0ff */
[----:B-----5:R-:W-:Y:S01]  /*21e0*/  HFMA2.BF16_V2 R13, R0.H1_H1, 1, 1, R7.H0_H0 ;  /* 0x3f803f80000d7831 */ /* 0x020fe20000240c07 */
[----:B------:R-:W-:Y:S01]  /*21f0*/  IMAD.MOV.U32 R10, RZ, RZ, 0x3254 ;  /* 0x00003254ff0a7424 */ /* 0x000fe200078e00ff */
[----:B------:R-:W-:Y:S01]  /*2200*/  YIELD ;  /* 0x0000000000007946 */ /* 0x000fe20003800000 */
[----:B------:R1:W2:Y:S01]  /*2210*/  LDG.E R8, [R4] ;  /* 0x0000000004087381 */ /* 0x0002a200001e0900 */
[C---:B------:R-:W-:Y:S01]  /*2220*/  ISETP.EQ.U32.AND P0, PT, R6.reuse, RZ, PT ;  /* 0x000000ff0600720c */ /* 0x040fe20003f02070 */
[----:B------:R-:W-:Y:S01]  /*2230*/  BSSY B0, `(.L_x_1560) ;  /* 0x000000c000007945 */ /* 0x000fe20003800000 */
[----:B------:R-:W-:Y:S01]  /*2240*/  LOP3.LUT R9, R7, 0xffff, RZ, 0xc0, !PT ;  /* 0x0000ffff07097812 */ /* 0x000fe200078ec0ff */
[----:B------:R-:W-:Y:S01]  /*2250*/  IMAD.SHL.U32 R12, R6, 0x8, RZ ;  /* 0x00000008060c7824 */ /* 0x000fe200078e00ff */
[----:B------:R-:W-:-:S02]  /*2260*/  LOP3.LUT R13, R13, 0xffff, RZ, 0xc0, !PT ;  /* 0x0000ffff0d0d7812 */ /* 0x000fc400078ec0ff */
[----:B------:R-:W-:-:S04]  /*2270*/  SEL R10, R10, 0x5410, P0 ;  /* 0x000054100a0a7807 */ /* 0x000fc80000000000 */
.L_x_1561:
[CC--:B--2---:R-:W-:Y:S02]  /*2280*/  PRMT R15, R8.reuse, R10.reuse, R13 ;  /* 0x0000000a080f7216 */ /* 0x0c4fe4000000000d */
[----:B------:R-:W-:-:S04]  /*2290*/  PRMT R11, R8, R10, R9 ;  /* 0x0000000a080b7216 */ /* 0x000fc80000000009 */
[----:B------:R-:W-:Y:S01]  /*22a0*/  PRMT R17, R11, R10, RZ ;  /* 0x0000000a0b117216 */ /* 0x000fe200000000ff */
[----:B------:R-:W2:Y:S02]  /*22b0*/  ATOMG.E.CAS.STRONG.GPU PT, R8, [R4], R11, R15 ;  /* 0x0000000b040873a9 */ /* 0x000ea400001ee10f */
[----:B--2---:R-:W-:-:S04]  /*22c0*/  PRMT R6, R8, R10, RZ ;  /* 0x0000000a08067216 */ /* 0x004fc800000000ff */
[----:B------:R-:W-:-:S13]  /*22d0*/  ISETP.NE.U32.AND P0, PT, R6, R17, PT ;  /* 0x000000110600720c */ /* 0x000fda0003f05070 */
[----:B------:R-:W-:Y:S05]  /*22e0*/  @P0 BRA `(.L_x_1561) ;  /* 0xffffff9000000947 */ /* 0x000fea000383ffff */
[----:B------:R-:W-:Y:S05]  /*22f0*/  BSYNC B0 ;  /* 0x0000000000007941 */ /* 0x000fea0003800000 */
.L_x_1560:
[----:B------:R-:W-:Y:S02]  /*2300*/  SHF.R.U32.HI R6, RZ, R12, R8 ;  /* 0x0000000cff067219 */ /* 0x000fe40000011608 */
[----:B-1----:R-:W-:Y:S02]  /*2310*/  PRMT R5, R7, 0x9910, RZ ;  /* 0x0000991007057816 */ /* 0x002fe400000000ff */
[----:B------:R-:W-:-:S04]  /*2320*/  PRMT R4, R6, 0x9910, RZ ;  /* 0x0000991006047816 */ /* 0x000fc800000000ff */
[----:B------:R-:W-:-:S13]  /*2330*/  ISETP.NE.AND P0, PT, R5, R4, PT ;  /* 0x000000040500720c */ /* 0x000fda0003f05270 */
[----:B------:R-:W-:Y:S05]  /*2340*/  @!P0 EXIT ;  /* 0x000000000000894d */ /* 0x000fea0003800000 */
[----:B------:R-:W-:Y:S01]  /*2350*/  PRMT R7, R6, 0x7610, R7 ;  /* 0x0000761006077816 */ /* 0x000fe20000000007 */
[----:B------:R-:W-:Y:S05]  /*2360*/  BRA `(.L_x_1562) ;  /* 0xfffffe4000007947 */ /* 0x000fea000383ffff */
.L_x_1559:
[----:B------:R0:W5:Y:S01]  /*2370*/  LDG.E R4, [R2.64+-0x2] ;  /* 0xfffffe0a02047981 */ /* 0x000162000c1e1900 */
[----:B------:R-:W1:Y:S02]  /*2380*/  I2F.RZ R5, RZ ;  /* 0x000000ff00057306 */ /* 0x000e64000020d400 */
[----:B-1----:R-:W-:-:S04]  /*2390*/  F2FP.BF16.PACK_AB.RZ R5, RZ, R5 ;  /* 0x00000005ff05723e */ /* 0x002fc800000190ff */
[----:B0-----:R-:W-:-:S05]  /*23a0*/  PRMT R0, R5, 0x7610, R0 ;  /* 0x0000761005007816 */ /* 0x001fca0000000000 */
.L_x_1563:
[----:B-----5:R-:W-:Y:S01]  /*23b0*/  HFMA2.BF16_V2 R5, R0, 1, 1, R4 ;  /* 0x3f803f8000057831 */ /* 0x020fe20000200004 */
[----:B------:R-:W-:Y:S05]  /*23c0*/  YIELD ;  /* 0x0000000000007946 */ /* 0x000fea0003800000 */
[----:B------:R-:W2:Y:S02]  /*23d0*/  ATOMG.E.CAS.STRONG.GPU PT, R5, [R2+-0x2], R4, R5 ;  /* 0xfffffe04020573a9 */ /* 0x000ea400001ee105 */
[----:B--2---:R-:W-:-:S13]  /*23e0*/  ISETP.NE.AND P0, PT, R4, R5, PT ;  /* 0x000000050400720c */ /* 0x004fda0003f05270 */
[----:B------:R-:W-:Y:S05]  /*23f0*/  @!P0 EXIT ;  /* 0x000000000000894d */ /* 0x000fea0003800000 */
[----:B------:R-:W-:Y:S01]  /*2400*/  IMAD.MOV.U32 R4, RZ, RZ, R5 ;  /* 0x000000ffff047224 */ /* 0x000fe200078e0005 */
[----:B------:R-:W-:Y:S05]  /*2410*/  BRA `(.L_x_1563) ;  /* 0xffffff9000007947 */ /* 0x000fea000383ffff */
.L_x_1558:
[----:B------:R0:W5:Y:S01]  /*2420*/  LDG.E R4, [R2.64] ;  /* 0x0000000a02047981 */ /* 0x000162000c1e1900 */
[----:B------:R-:W1:Y:S02]  /*2430*/  I2F.RZ R5, RZ ;  /* 0x000000ff00057306 */ /* 0x000e64000020d400 */
[----:B-1----:R-:W-:-:S04]  /*2440*/  F2FP.BF16.PACK_AB.RZ R5, RZ, R5 ;  /* 0x00000005ff05723e */ /* 0x002fc800000190ff */
[----:B0-----:R-:W-:-:S04]  /*2450*/  PRMT R6, R6, 0x5410, R5 ;  /* 0x0000541006067816 */ /* 0x001fc80000000005 */
.L_x_1564:
[----:B------:R-:W-:Y:S01]  /*2460*/  PRMT R6, R0, 0x7632, R6 ;  /* 0x0000763200067816 */ /* 0x000fe20000000006 */
[----:B------:R-:W-:Y:S04]  /*2470*/  YIELD ;  /* 0x0000000000007946 */ /* 0x000fe80003800000 */
[----:B-----5:R-:W-:-:S06]  /*2480*/  HFMA2.BF16_V2 R5, R6, 1, 1, R4 ;  /* 0x3f803f8006057831 */ /* 0x020fcc0000200004 */
[----:B------:R-:W2:Y:S02]  /*2490*/  ATOMG.E.CAS.STRONG.GPU PT, R5, [R2], R4, R5 ;  /* 0x00000004020573a9 */ /* 0x000ea400001ee105 */
[----:B--2---:R-:W-:Y:S01]  /*24a0*/  ISETP.NE.AND P0, PT, R4, R5, PT ;  /* 0x000000050400720c */ /* 0x004fe20003f05270 */
[----:B------:R-:W-:-:S12]  /*24b0*/  IMAD.MOV.U32 R4, RZ, RZ, R5 ;  /* 0x000000ffff047224 */ /* 0x000fd800078e0005 */
[----:B------:R-:W-:Y:S05]  /*24c0*/  @P0 BRA `(.L_x_1564) ;  /* 0xffffff9000000947 */ /* 0x000fea000383ffff */
[----:B------:R-:W-:Y:S05]  /*24d0*/  EXIT ;  /* 0x000000000000794d */ /* 0x000fea0003800000 */
.L_x_1565:
        /* <DEDUP_REMOVED lines=10> */
.L_x_1771:


//--------------------- .text._ZN2at6native54_GLOBAL__N__aa9a477a_21_UpSampleBilinear2d_cu_607db5e338upsample_bilinear2d_backward_out_frameIN3c104HalfEfEEvmiiiiT0_S5_bPT_PKS6_ --------------------------
	.section	.text._ZN2at6native54_GLOBAL__N__aa9a477a_21_UpSampleBilinear2d_cu_607db5e338upsample_bilinear2d_backward_out_frameIN3c104HalfEfEEvmiiiiT0_S5_bPT_PKS6_,"ax",@progbits
	.sectioninfo	@"SHI_REGISTERS=32"
	.align	128
.text._ZN2at6native54_GLOBAL__N__aa9a477a_21_UpSampleBilinear2d_cu_607db5e338upsample_bilinear2d_backward_out_frameIN3c104HalfEfEEvmiiiiT0_S5_bPT_PKS6_:
        .type           _ZN2at6native54_GLOBAL__N__aa9a477a_21_UpSampleBilinear2d_cu_607db5e338upsample_bilinear2d_backward_out_frameIN3c104HalfEfEEvmiiiiT0_S5_bPT_PKS6_,@function
        .size           _ZN2at6native54_GLOBAL__N__aa9a477a_21_UpSampleBilinear2d_cu_607db5e338upsample_bilinear2d_backward_out_frameIN3c104HalfEfEEvmiiiiT0_S5_bPT_PKS6_,(.L_x_1772 - _ZN2at6native54_GLOBAL__N__aa9a477a_21_UpSampleBilinear2d_cu_607db5e338upsample_bilinear2d_backward_out_frameIN3c104HalfEfEEvmiiiiT0_S5_bPT_PKS6_)
        .other          _ZN2at6native54_GLOBAL__N__aa9a477a_21_UpSampleBilinear2d_cu_607db5e338upsample_bilinear2d_backward_out_frameIN3c104HalfEfEEvmiiiiT0_S5_bPT_PKS6_,@"STO_CUDA_ENTRY STV_DEFAULT"
_ZN2at6native54_GLOBAL__N__aa9a477a_21_UpSampleBilinear2d_cu_607db5e338upsample_bilinear2d_backward_out_frameIN3c104HalfEfEEvmiiiiT0_S5_bPT_PKS6_:
        /* <DEDUP_REMOVED lines=22> */
.L_x_1621:
[----:B------:R-:W-:Y:S01]  /*0160*/  LOP3.LUT R0, R8, UR10, RZ, 0xfc, !PT ;  /* 0x0000000a08007c12 */ /* 0x000fe2000f8efcff */
[----:B------:R-:W-:Y:S01]  /*0170*/  YIELD ;  /* 0x0000000000007946 */ /* 0x000fe20003800000 */
[----:B------:R-:W-:Y:S02]  /*0180*/  BSSY B0, `(.L_x_1566) ;  /* 0x0000023000007945 */ /* 0x000fe40003800000 */
[----:B------:R-:W-:-:S13]  /*0190*/  ISETP.NE.U32.AND P0, PT, R0, RZ, PT ;  /* 0x000000ff0000720c */ /* 0x000fda0003f05070 */
[----:B0-----:R-:W-:Y:S05]  /*01a0*/  @!P0 BRA `(.L_x_1567) ;  /* 0x000000b000008947 */ /* 0x001fea0003800000 */
[----:B------:R-:W-:Y:S01]  /*01b0*/  IMAD.MOV.U32 R7, RZ, RZ, R9 ;  /* 0x000000ffff077224 */ /* 0x000fe200078e0009 */
[----:B------:R-:W-:Y:S01]  /*01c0*/  MOV R4, 0x210 ;  /* 0x0000021000047802 */ /* 0x000fe20000000f00 */
[----:B------:R-:W-:Y:S02]  /*01d0*/  IMAD.MOV.U32 R10, RZ, RZ, R8 ;  /* 0x000000ffff0a7224 */ /* 0x000fe400078e0008 */
[----:B------:R-:W-:Y:S02]  /*01e0*/  IMAD.MOV.U32 R6, RZ, RZ, c[0x0][0x174] ;  /* 0x00005d00ff067624 */ /* 0x000fe400078e00ff */
[----:B------:R-:W-:Y:S02]  /*01f0*/  IMAD.U32 R5, RZ, RZ, UR10 ;  /* 0x0000000aff057e24 */ /* 0x000fe4000f8e00ff */
[----:B------:R-:W-:Y:S05]  /*0200*/  CALL.REL.NOINC `($__internal_21_$__cuda_sm20_div_u64) ;  /* 0x00001b9000007944 */ /* 0x000fea0003c00000 */
[--C-:B------:R-:W-:Y:S02]  /*0210*/  IMAD.MOV R0, RZ, RZ, -R16.reuse ;  /* 0x000000ffff007224 */ /* 0x100fe400078e0a10 */
[----:B------:R-:W-:Y:S02]  /*0220*/  IMAD.MOV.U32 R2, RZ, RZ, R16 ;  /* 0x000000ffff027224 */ /* 0x000fe400078e0010 */
[----:B------:R-:W-:-:S02]  /*0230*/  IMAD R0, R0, c[0x0][0x174], R9 ;  /* 0x00005d0000007a24 */ /* 0x000fc400078e0209 */
[----:B------:R-:W-:Y:S01]  /*0240*/  IMAD.MOV.U32 R3, RZ, RZ, R17 ;  /* 0x000000ffff037224 */ /* 0x000fe200078e0011 */
[----:B------:R-:W-:Y:S05]  /*0250*/  BRA `(.L_x_1568) ;  /* 0x0000015000007947 */ /* 0x000fea0003800000 */
.L_x_1567:
        /* <DEDUP_REMOVED lines=15> */
[----:B------:R-:W-:Y:S01]  /*0350*/  ISETP.GE.U32.AND P1, PT, R3, c[0x0][0x174], PT ;  /* 0x00005d0003007a0c */ /* 0x000fe20003f26070 */
[----:B------:R-:W-:-:S12]  /*0360*/  IMAD.MOV.U32 R3, RZ, RZ, RZ ;  /* 0x000000ffff037224 */ /* 0x000fd800078e00ff */
[----:B------:R-:W-:Y:S02]  /*0370*/  @P1 IADD3 R2, R2, 0x1, RZ ;  /* 0x0000000102021810 */ /* 0x000fe40007ffe0ff */
[----:B------:R-:W-:-:S05]  /*0380*/  @!P2 LOP3.LUT R2, RZ, c[0x0][0x174], RZ, 0x33, !PT ;  /* 0x00005d00ff02aa12 */ /* 0x000fca00078e33ff */
[----:B------:R-:W-:-:S04]  /*0390*/  IMAD.MOV R0, RZ, RZ, -R2 ;  /* 0x000000ffff007224 */ /* 0x000fc800078e0a02 */
[----:B------:R-:W-:Y:S02]  /*03a0*/  IMAD R0, R0, c[0x0][0x174], R9 ;  /* 0x00005d0000007a24 */ /* 0x000fe400078e0209 */
.L_x_1568:
[----:B------:R-:W-:Y:S05]  /*03b0*/  BSYNC B0 ;  /* 0x0000000000007941 */ /* 0x000fea0003800000 */
.L_x_1566:
        /* <DEDUP_REMOVED lines=9> */
[----:B------:R-:W-:Y:S05]  /*0450*/  CALL.REL.NOINC `($__internal_21_$__cuda_sm20_div_u64) ;  /* 0x0000194000007944 */ /* 0x000fea0003c00000 */
[----:B------:R-:W-:-:S04]  /*0460*/  IMAD.MOV R3, RZ, RZ, -R16 ;  /* 0x000000ffff037224 */ /* 0x000fc800078e0a10 */
[----:B------:R-:W-:Y:S01]  /*0470*/  IMAD R6, R3, c[0x0][0x170], R2 ;  /* 0x00005c0003067a24 */ /* 0x000fe200078e0202 */
[----:B------:R-:W-:Y:S05]  /*0480*/  BRA `(.L_x_1571) ;  /* 0x0000015000007947 */ /* 0x000fea0003800000 */
.L_x_1570:
[----:B------:R-:W0:Y:S01]  /*0490*/  I2F.U32.RP R3, c[0x0][0x170] ;  /* 0x00005c0000037b06 */ /* 0x000e220000209000 */
[----:B------:R-:W-:Y:S01]  /*04a0*/  ISETP.NE.U32.AND P2, PT, RZ, c[0x0][0x170], PT ;  /* 0x00005c00ff007a0c */ /* 0x000fe20003f45070 */
[----:B------:R-:W-:-:S06]  /*04b0*/  IMAD.MOV.U32 R17, RZ, RZ, RZ ;  /* 0x000000ffff117224 */ /* 0x000fcc00078e00ff */
        /* <DEDUP_REMOVED lines=18> */
.L_x_1571:
[----:B------:R-:W-:Y:S05]  /*05e0*/  BSYNC B0 ;  /* 0x0000000000007941 */ /* 0x000fea0003800000 */
.L_x_1569:
[----:B------:R-:W-:-:S04]  /*05f0*/  LEA R2, P0, R9, c[0x0][0x190], 0x1 ;  /* 0x0000640009027a11 */ /* 0x000fc800078008ff */
[----:B------:R-:W-:-:S05]  /*0600*/  LEA.HI.X R3, R9, c[0x0][0x194], R8, 0x1, P0 ;  /* 0x0000650009037a11 */ /* 0x000fca00000f0c08 */
[----:B------:R0:W2:Y:S01]  /*0610*/  LDG.E.U16.CONSTANT R7, [R2.64] ;  /* 0x0000000802077981 */ /* 0x0000a2000c1e9500 */
[----:B------:R-:W1:Y:S01]  /*0620*/  I2F R6, R6 ;  /* 0x0000000600067306 */ /* 0x000e620000201400 */
[----:B------:R-:W-:Y:S01]  /*0630*/  ULDC.S8 UR4, c[0x0][0x180] ;  /* 0x0000600000047ab9 */ /* 0x000fe20000000200 */
[----:B------:R-:W-:Y:S01]  /*0640*/  IMAD.MOV.U32 R14, RZ, RZ, c[0x0][0x168] ;  /* 0x00005a00ff0e7624 */ /* 0x000fe200078e00ff */
[----:B------:R-:W-:Y:S01]  /*0650*/  ISETP.NE.AND P1, PT, RZ, UR4, PT ;  /* 0x00000004ff007c0c */ /* 0x000fe2000bf25270 */
[----:B------:R-:W-:Y:S01]  /*0660*/  IMAD.MOV.U32 R24, RZ, RZ, c[0x0][0x16c] ;  /* 0x00005b00ff187624 */ /* 0x000fe200078e00ff */
[----:B------:R-:W-:Y:S01]  /*0670*/  BSSY B0, `(.L_x_1572) ;  /* 0x0000075000007945 */ /* 0x000fe20003800000 */
[----:B------:R-:W-:Y:S01]  /*0680*/  IMAD.WIDE.U32 R12, R14, c[0x0][0x160], RZ ;  /* 0x000058000e0c7a25 */ /* 0x000fe200078e00ff */
[----:B------:R-:W-:Y:S01]  /*0690*/  SHF.R.S32.HI R11, RZ, 0x1f, R14 ;  /* 0x0000001fff0b7819 */ /* 0x000fe2000001140e */
[----:B------:R-:W3:Y:S01]  /*06a0*/  I2F R0, R0 ;  /* 0x0000000000007306 */ /* 0x000ee20000201400 */
[----:B------:R-:W-:-:S07]  /*06b0*/  SHF.R.S32.HI R26, RZ, 0x1f, R24 ;  /* 0x0000001fff1a7819 */ /* 0x000fce0000011418 */
[----:B------:R-:W-:Y:S02]  /*06c0*/  @!P1 IMAD.MOV.U32 R5, RZ, RZ, c[0x0][0x178] ;  /* 0x00005e00ff059624 */ /* 0x000fe400078e00ff */
[----:B-1----:R-:W-:Y:S02]  /*06d0*/  @!P1 FADD.FTZ R4, R6, 0.5 ;  /* 0x3f00000006049421 */ /* 0x002fe40000010000 */
[----:B------:R-:W-:Y:S02]  /*06e0*/  @!P1 IMAD.MOV.U32 R10, RZ, RZ, c[0x0][0x17c] ;  /* 0x00005f00ff0a9624 */ /* 0x000fe400078e00ff */
[----:B------:R-:W-:Y:S02]  /*06f0*/  @!P1 FFMA.FTZ R4, R4, R5, -0.5 ;  /* 0xbf00000004049423 */ /* 0x000fe40000010005 */
[----:B---3--:R-:W-:Y:S02]  /*0700*/  @!P1 FADD.FTZ R5, R0, 0.5 ;  /* 0x3f00000000059421 */ /* 0x008fe40000010000 */
[----:B0-----:R-:W-:Y:S01]  /*0710*/  @P1 FMUL.FTZ R3, R6, c[0x0][0x178] ;  /* 0x00005e0006031a20 */ /* 0x001fe20000410000 */
[----:B------:R-:W-:Y:S01]  /*0720*/  @!P1 FSETP.GEU.FTZ.AND P0, PT, R4, RZ, PT ;  /* 0x000000ff0400920b */ /* 0x000fe20003f1e000 */
[----:B------:R-:W-:-:S02]  /*0730*/  @!P1 FFMA.FTZ R5, R5, R10, -0.5 ;  /* 0xbf00000005059423 */ /* 0x000fc4000001000a */
[----:B------:R-:W-:Y:S01]  /*0740*/  @P1 FMUL.FTZ R2, R0, c[0x0][0x17c] ;  /* 0x00005f0000021a20 */ /* 0x000fe20000410000 */
[----:B------:R-:W-:Y:S01]  /*0750*/  @!P1 FSEL R3, R4, RZ, P0 ;  /* 0x000000ff04039208 */ /* 0x000fe20000000000 */
[----:B------:R-:W-:Y:S01]  /*0760*/  IMAD R4, R17, c[0x0][0x168], RZ ;  /* 0x00005a0011047a24 */ /* 0x000fe200078e02ff */
[----:B------:R-:W-:Y:S01]  /*0770*/  @!P1 FSETP.GEU.FTZ.AND P0, PT, R5, RZ, PT ;  /* 0x000000ff0500920b */ /* 0x000fe20003f1e000 */
[C---:B------:R-:W-:Y:S01]  /*0780*/  IMAD R10, R11.reuse, c[0x0][0x160], RZ ;  /* 0x000058000b0a7a24 */ /* 0x040fe200078e02ff */
[----:B------:R-:W0:Y:S01]  /*0790*/  F2I.FTZ.TRUNC.NTZ R6, R3 ;  /* 0x0000000300067305 */ /* 0x000e22000021f100 */
[----:B------:R-:W-:Y:S01]  /*07a0*/  IMAD R11, R11, R16, R4 ;  /* 0x000000100b0b7224 */ /* 0x000fe200078e0204 */
[----:B------:R-:W-:Y:S01]  /*07b0*/  @!P1 FSEL R2, R5, RZ, P0 ;  /* 0x000000ff05029208 */ /* 0x000fe20000000000 */
[----:B------:R-:W-:Y:S02]  /*07c0*/  IMAD R15, R14, c[0x0][0x164], R10 ;  /* 0x000059000e0f7a24 */ /* 0x000fe400078e020a */
[----:B------:R-:W-:-:S03]  /*07d0*/  IMAD.WIDE.U32 R16, R16, c[0x0][0x168], RZ ;  /* 0x00005a0010107a25 */ /* 0x000fc600078e00ff */
[----:B------:R-:W1:Y:S01]  /*07e0*/  F2I.FTZ.TRUNC.NTZ R5, R2 ;  /* 0x0000000200057305 */ /* 0x000e62000021f100 */
[----:B------:R-:W-:Y:S02]  /*07f0*/  IMAD.IADD R10, R13, 0x1, R15 ;  /* 0x000000010d0a7824 */ /* 0x000fe400078e020f */
[----:B------:R-:W-:Y:S02]  /*0800*/  IMAD.IADD R4, R17, 0x1, R11 ;  /* 0x0000000111047824 */ /* 0x000fe400078e020b */
[----:B------:R-:W-:-:S03]  /*0810*/  IMAD R13, R10, c[0x0][0x16c], RZ ;  /* 0x00005b000a0d7a24 */ /* 0x000fc600078e02ff */
[----:B0-----:R-:W0:Y:S01]  /*0820*/  I2F R0, R6 ;  /* 0x0000000600007306 */ /* 0x001e220000201400 */
[----:B------:R-:W-:Y:S01]  /*0830*/  IADD3 R11, P0, R6, R16, RZ ;  /* 0x00000010060b7210 */ /* 0x000fe20007f1e0ff */
[----:B------:R-:W-:Y:S02]  /*0840*/  IMAD R21, R26, R12, R13 ;  /* 0x0000000c1a157224 */ /* 0x000fe400078e020d */
[----:B------:R-:W-:Y:S01]  /*0850*/  IMAD.WIDE.U32 R12, R12, R24, c[0x2][0x0] ;  /* 0x008000000c0c7625 */ /* 0x000fe200078e0018 */
[----:B------:R-:W-:-:S03]  /*0860*/  LEA.HI.X.SX32 R10, R6, R4, 0x1, P0 ;  /* 0x00000004060a7211 */ /* 0x000fc600000f0eff */
[----:B-1----:R-:W1:Y:S01]  /*0870*/  I2F R19, R5 ;  /* 0x0000000500137306 */ /* 0x002e620000201400 */
[----:B------:R-:W-:-:S04]  /*0880*/  IMAD.WIDE.U32 R14, R11, c[0x0][0x16c], RZ ;  /* 0x00005b000b0e7a25 */ /* 0x000fc800078e00ff */
[----:B------:R-:W-:Y:S02]  /*0890*/  IMAD R10, R10, c[0x0][0x16c], RZ ;  /* 0x00005b000a0a7a24 */ /* 0x000fe400078e02ff */
[----:B0-----:R-:W-:Y:S02]  /*08a0*/  FADD.FTZ R3, -R0, R3 ;  /* 0x0000000300037221 */ /* 0x001fe40000010100 */
[----:B------:R-:W-:Y:S02]  /*08b0*/  IMAD R23, R26, R11, R10 ;  /* 0x0000000b1a177224 */ /* 0x000fe400078e020a */
[----:B------:R-:W-:Y:S01]  /*08c0*/  IMAD.IADD R0, R13, 0x1, R21 ;  /* 0x000000010d007824 */ /* 0x000fe200078e0215 */
[----:B------:R-:W-:Y:S01]  /*08d0*/  SHF.R.S32.HI R21, RZ, 0x1f, R5 ;  /* 0x0000001fff157819 */ /* 0x000fe20000011405 */
[----:B------:R-:W-:Y:S02]  /*08e0*/  IMAD.IADD R23, R15, 0x1, R23 ;  /* 0x000000010f177824 */ /* 0x000fe400078e0217 */
[----:B-1----:R-:W-:Y:S01]  /*08f0*/  FADD.FTZ R2, -R19, R2 ;  /* 0x0000000213027221 */ /* 0x002fe20000010100 */
[----:B------:R-:W-:Y:S01]  /*0900*/  IADD3 R19, P3, R5, R14, RZ ;  /* 0x0000000e05137210 */ /* 0x000fe20007f7e0ff */
[----:B------:R-:W-:-:S02]  /*0910*/  FADD.FTZ R22, -R3, 1 ;  /* 0x3f80000003167421 */ /* 0x000fc40000010100 */
[----:B------:R-:W-:Y:S01]  /*0920*/  FADD.FTZ R20, -R2, 1 ;  /* 0x3f80000002147421 */ /* 0x000fe20000010100 */
[----:B------:R-:W-:Y:S01]  /*0930*/  LEA R10, P2, R19, c[0x0][0x188], 0x1 ;  /* 0x00006200130a7a11 */ /* 0x000fe200078408ff */
[----:B------:R-:W-:Y:S01]  /*0940*/  IMAD.X R18, R21, 0x1, R23, P3 ;  /* 0x0000000115127824 */ /* 0x000fe200018e0617 */
[----:B------:R-:W-:Y:S01]  /*0950*/  ISETP.GT.U32.AND P0, PT, R12, R19, PT ;  /* 0x000000130c00720c */ /* 0x000fe20003f04070 */
[----:B------:R-:W-:Y:S01]  /*0960*/  FMUL.FTZ R28, R22, R20 ;  /* 0x00000014161c7220 */ /* 0x000fe20000410000 */
[----:B------:R-:W-:Y:S02]  /*0970*/  LOP3.LUT R27, R10, 0x3, RZ, 0xc0, !PT ;  /* 0x000000030a1b7812 */ /* 0x000fe400078ec0ff */
[----:B------:R-:W-:Y:S02]  /*0980*/  ISETP.GT.U32.AND.EX P0, PT, R0, R18, PT, P0 ;  /* 0x000000120000720c */ /* 0x000fe40003f04100 */
[----:B------:R-:W-:-:S04]  /*0990*/  ISETP.NE.U32.AND P1, PT, R27, RZ, PT ;  /* 0x000000ff1b00720c */ /* 0x000fc80003f25070 */
[----:B------:R-:W-:Y:S01]  /*09a0*/  ISETP.NE.AND.EX P1, PT, RZ, RZ, PT, P1 ;  /* 0x000000ffff00720c */ /* 0x000fe20003f25310 */
[----:B--2---:R-:W-:-:S05]  /*09b0*/  HADD2.F32 R11, -RZ, R7.H0_H0 ;  /* 0x20000007ff0b7230 */ /* 0x004fca0000004100 */
[----:B------:R-:W-:-:S05]  /*09c0*/  FMUL.FTZ R11, R28, R11 ;  /* 0x0000000b1c0b7220 */ /* 0x000fca0000410000 */
[----:B------:R-:W-:Y:S02]  /*09d0*/  F2FP.PACK_AB R25, RZ, R11 ;  /* 0x0000000bff19723e */ /* 0x000fe400000000ff */
[----:B------:R-:W-:Y:S01]  /*09e0*/  LEA.HI.X R11, R19, c[0x0][0x18c], R18, 0x1, P2 ;  /* 0x00006300130b7a11 */ /* 0x000fe200010f0c12 */
[----:B------:R-:W-:Y:S05]  /*09f0*/  @!P1 BRA P0, `(.L_x_1573) ;  /* 0x000002b000009947 */ /* 0x000fea0000000000 */
[----:B------:R-:W-:Y:S01]  /*0a00*/  ISETP.NE.U32.AND P1, PT, R19, RZ, PT ;  /* 0x000000ff1300720c */ /* 0x000fe20003f25070 */
[----:B------:R-:W-:Y:S01]  /*0a10*/  BSSY B1, `(.L_x_1574) ;  /* 0x0000028000017945 */ /* 0x000fe20003800000 */
[----:B------:R-:W-:Y:S02]  /*0a20*/  ISETP.NE.U32.AND P0, PT, R27, RZ, PT ;  /* 0x000000ff1b00720c */ /* 0x000fe40003f05070 */
[----:B------:R-:W-:Y:S02]  /*0a30*/  ISETP.NE.AND.EX P1, PT, R18, RZ, PT, P1 ;  /* 0x000000ff1200720c */ /* 0x000fe40003f25310 */
[----:B------:R-:W-:-:S13]  /*0a40*/  ISETP.NE.AND.EX P0, PT, RZ, RZ, PT, P0 ;  /* 0x000000ffff00720c */ /* 0x000fda0003f05300 */
[----:B------:R-:W-:Y:S05]  /*0a50*/  @P0 BRA P1, `(.L_x_1575) ;  /* 0x0000011000000947 */ /* 0x000fea0000800000 */
[C---:B------:R-:W-:Y:S01]  /*0a60*/  LOP3.LUT R18, R10.reuse, 0xfffffffd, RZ, 0xc0, !PT ;  /* 0xfffffffd0a127812 */ /* 0x040fe200078ec0ff */
[----:B------:R-:W-:Y:S01]  /*0a70*/  IMAD.MOV.U32 R19, RZ, RZ, R11 ;  /* 0x000000ffff137224 */ /* 0x000fe200078e000b */
[----:B------:R-:W-:Y:S01]  /*0a80*/  ULDC.64 UR14, c[0x0][0x118] ;  /* 0x00004600000e7ab9 */ /* 0x000fe20000000a00 */
[----:B------:R-:W-:Y:S01]  /*0a90*/  LOP3.LUT R27, R10, 0x2, RZ, 0xc0, !PT ;  /* 0x000000020a1b7812 */ /* 0x000fe200078ec0ff */
[----:B------:R-:W-:Y:S01]  /*0aa0*/  IMAD.MOV.U32 R28, RZ, RZ, 0x3254 ;  /* 0x00003254ff1c7424 */ /* 0x000fe200078e00ff */
[----:B------:R-:W-:Y:S01]  /*0ab0*/  BSSY B2, `(.L_x_1576) ;  /* 0x000000a000027945 */ /* 0x000fe20003800000 */
[----:B------:R0:W1:Y:S01]  /*0ac0*/  LD.E R29, [R18.64] ;  /* 0x0000000e121d7980 */ /* 0x000062000c101900 */
[----:B------:R-:W-:-:S04]  /*0ad0*/  ISETP.EQ.U32.AND P0, PT, R27, RZ, PT ;  /* 0x000000ff1b00720c */ /* 0x000fc80003f02070 */
[----:B------:R-:W-:Y:S02]  /*0ae0*/  SEL R28, R28, 0x7610, P0 ;  /* 0x000076101c1c7807 */ /* 0x000fe40000000000 */
.L_x_1577:
[----:B-1----:R-:W-:-:S05]  /*0af0*/  HADD2 R27, R29, R25.H0_H0 ;  /* 0x200000191d1b7230 */ /* 0x002fca0000000000 */
[----:B------:R-:W-:-:S06]  /*0b00*/  PRMT R27, R29, R28, R27 ;  /* 0x0000001c1d1b7216 */ /* 0x000fcc000000001b */
[----:B------:R-:W1:Y:S02]  /*0b10*/  ATOM.E.CAS.STRONG.GPU PT, R27, [R18], R29, R27 ;  /* 0x0000001d121b738b */ /* 0x000e6400001ee11b */
[----:B-1----:R-:W-:Y:S01]  /*0b20*/  ISETP.NE.U32.AND P0, PT, R27, R29, PT ;  /* 0x0000001d1b00720c */ /* 0x002fe20003f05070 */
[----:B------:R-:W-:-:S12]  /*0b30*/  IMAD.MOV.U32 R29, RZ, RZ, R27 ;  /* 0x000000ffff1d7224 */ /* 0x000fd800078e001b */
[----:B------:R-:W-:Y:S05]  /*0b40*/  @P0 BRA `(.L_x_1577) ;  /* 0xffffffa000000947 */ /* 0x000fea000383ffff */
[----:B------:R-:W-:Y:S05]  /*0b50*/  BSYNC B2 ;  /* 0x0000000000027941 */ /* 0x000fea0003800000 */
.L_x_1576:
[----:B------:R-:W-:Y:S05]  /*0b60*/  BRA `(.L_x_1578) ;  /* 0x0000012000007947 */ /* 0x000fea0003800000 */
.L_x_1575:
[----:B------:R-:W-:-:S05]  /*0b70*/  PRMT R19, RZ, 0x5410, R25 ;  /* 0x00005410ff137816 */ /* 0x000fca0000000019 */
[----:B------:R-:W2:Y:S02]  /*0b80*/  ATOM.E.ADD.F16x2.RN.STRONG.GPU P0, RZ, [R10.64+-0x2], R19 ;  /* 0xfffffe130aff798a */ /* 0x000ea4000810e9c8 */
[----:B--2---:R-:W-:Y:S05]  /*0b90*/  @P0 BRA `(.L_x_1578) ;  /* 0x000000f000000947 */ /* 0x004fea0003800000 */
[----:B------:R-:W0:Y:S02]  /*0ba0*/  QSPC.E.S P0, RZ, [R10+-0x2] ;  /* 0xfffffe000aff73aa */ /* 0x000e240000000500 */
[----:B0-----:R-:W-:Y:S05]  /*0bb0*/  @!P0 BRA `(.L_x_1579) ;  /* 0x000000a000008947 */ /* 0x001fea0003800000 */
[----:B------:R-:W-:-:S04]  /*0bc0*/  IADD3 R10, R10, -0x2, RZ ;  /* 0xfffffffe0a0a7810 */ /* 0x000fc80007ffe0ff */
[----:B------:R-:W-:-:S05]  /*0bd0*/  LOP3.LUT R19, R10, 0xffffff, RZ, 0xc0, !PT ;  /* 0x00ffffff0a137812 */ /* 0x000fca00078ec0ff */
.L_x_1580:
[----:B------:R-:W0:Y:S02]  /*0be0*/  LDS R10, [R19] ;  /* 0x00000000130a7984 */ /* 0x000e240000000800 */
[C---:B0-----:R-:W-:Y:S02]  /*0bf0*/  HADD2 R18, R10.reuse.H1_H1, R25.H0_H0 ;  /* 0x200000190a127230 */ /* 0x041fe40000000c00 */
[----:B------:R-:W-:-:S05]  /*0c00*/  HADD2 R11, R10.H0_H0, RZ.H0_H0 ;  /* 0x200000ff0a0b7230 */ /* 0x000fca0000000800 */
[----:B------:R-:W-:-:S06]  /*0c10*/  PRMT R11, R11, 0x5410, R18 ;  /* 0x000054100b0b7816 */ /* 0x000fcc0000000012 */
[----:B------:R-:W0:Y:S02]  /*0c20*/  ATOMS.CAST.SPIN R11, [R19], R10, R11 ;  /* 0x0000000a130b738d */ /* 0x000e24000180000b */
[----:B0-----:R-:W-:-:S13]  /*0c30*/  ISETP.EQ.U32.AND P0, PT, R11, 0x1, PT ;  /* 0x000000010b00780c */ /* 0x001fda0003f02070 */
[----:B------:R-:W-:Y:S05]  /*0c40*/  @!P0 BRA `(.L_x_1580) ;  /* 0xffffff9000008947 */ /* 0x000fea000383ffff */
[----:B------:R-:W-:Y:S05]  /*0c50*/  BRA `(.L_x_1578) ;  /* 0x0000003000007947 */ /* 0x000fea0003800000 */
.L_x_1579:
[----:B------:R-:W2:Y:S02]  /*0c60*/  LD.E R18, [R10.64+-0x2] ;  /* 0xfffffe080a127980 */ /* 0x000ea4000c101900 */
[----:B--2---:R-:W-:-:S05]  /*0c70*/  IMAD.IADD R19, R19, 0x1, R18 ;  /* 0x0000000113137824 */ /* 0x004fca00078e0212 */
[----:B------:R0:W-:Y:S02]  /*0c80*/  ST.E [R10.64+-0x2], R19 ;  /* 0xfffffe130a007985 */ /* 0x0001e4000c101908 */
.L_x_1578:
[----:B------:R-:W-:Y:S05]  /*0c90*/  BSYNC B1 ;  /* 0x0000000000017941 */ /* 0x000fea0003800000 */
.L_x_1574:
[----:B------:R-:W-:Y:S05]  /*0ca0*/  BRA `(.L_x_1581) ;  /* 0x0000011000007947 */ /* 0x000fea0003800000 */
.L_x_1573:
[----:B------:R-:W-:-:S05]  /*0cb0*/  PRMT R19, R25, 0x5410, RZ ;  /* 0x0000541019137816 */ /* 0x000fca00000000ff */
[----:B------:R-:W2:Y:S02]  /*0cc0*/  ATOM.E.ADD.F16x2.RN.STRONG.GPU P0, RZ, [R10.64], R19 ;  /* 0x000000130aff798a */ /* 0x000ea4000810e9c8 */
[----:B--2---:R-:W-:Y:S05]  /*0cd0*/  @P0 BRA `(.L_x_1581) ;  /* 0x000000e000000947 */ /* 0x004fea0003800000 */
[----:B------:R-:W0:Y:S02]  /*0ce0*/  QSPC.E.S P0, RZ, [R10] ;  /* 0x000000000aff73aa */ /* 0x000e240000000500 */
[----:B0-----:R-:W-:Y:S05]  /*0cf0*/  @!P0 BRA `(.L_x_1582) ;  /* 0x0000009000008947 */ /* 0x001fea0003800000 */
[----:B------:R-:W-:-:S05]  /*0d00*/  LOP3.LUT R19, R10, 0xffffff, RZ, 0xc0, !PT ;  /* 0x00ffffff0a137812 */ /* 0x000fca00078ec0ff */
.L_x_1583:
[----:B------:R-:W0:Y:S02]  /*0d10*/  LDS R10, [R19] ;  /* 0x00000000130a7984 */ /* 0x000e240000000800 */
[C---:B0-----:R-:W-:Y:S02]  /*0d20*/  HADD2 R18, R10.reuse.H1_H1, RZ.H0_H0 ;  /* 0x200000ff0a127230 */ /* 0x041fe40000000c00 */
[----:B------:R-:W-:-:S05]  /*0d30*/  HADD2 R11, R10.H0_H0, R25.H0_H0 ;  /* 0x200000190a0b7230 */ /* 0x000fca0000000800 */
[----:B------:R-:W-:-:S06]  /*0d40*/  PRMT R11, R11, 0x5410, R18 ;  /* 0x000054100b0b7816 */ /* 0x000fcc0000000012 */
[----:B------:R-:W0:Y:S02]  /*0d50*/  ATOMS.CAST.SPIN R11, [R19], R10, R11 ;  /* 0x0000000a130b738d */ /* 0x000e24000180000b */
[----:B0-----:R-:W-:-:S13]  /*0d60*/  ISETP.EQ.U32.AND P0, PT, R11, 0x1, PT ;  /* 0x000000010b00780c */ /* 0x001fda0003f02070 */
[----:B------:R-:W-:Y:S05]  /*0d70*/  @!P0 BRA `(.L_x_1583) ;  /* 0xffffff9000008947 */ /* 0x000fea000383ffff */
[----:B------:R-:W-:Y:S05]  /*0d80*/  BRA `(.L_x_1581) ;  /* 0x0000003000007947 */ /* 0x000fea0003800000 */
.L_x_1582:
[----:B------:R-:W2:Y:S02]  /*0d90*/  LD.E R18, [R10.64] ;  /* 0x000000080a127980 */ /* 0x000ea4000c101900 */
[----:B--2---:R-:W-:-:S05]  /*0da0*/  IMAD.IADD R19, R19, 0x1, R18 ;  /* 0x0000000113137824 */ /* 0x004fca00078e0212 */
[----:B------:R0:W-:Y:S02]  /*0db0*/  ST.E [R10.64], R19 ;  /* 0x000000130a007985 */ /* 0x0001e4000c101908 */
.L_x_1581:
[----:B------:R-:W-:Y:S05]  /*0dc0*/  BSYNC B0 ;  /* 0x0000000000007941 */ /* 0x000fea0003800000 */
.L_x_1572:
[----:B------:R-:W-:Y:S01]  /*0dd0*/  IADD3 R24, R24, -0x1, RZ ;  /* 0xffffffff18187810 */ /* 0x000fe20007ffe0ff */
[----:B0-----:R-:W-:Y:S01]  /*0de0*/  HADD2.F32 R11, -RZ, R7.H0_H0 ;  /* 0x20000007ff0b7230 */ /* 0x001fe20000004100 */
[C---:B------:R-:W-:Y:S01]  /*0df0*/  IADD3 R18, R5.reuse, 0x1, RZ ;  /* 0x0000000105127810 */ /* 0x040fe20007ffe0ff */
[----:B------:R-:W-:Y:S01]  /*0e00*/  FMUL.FTZ R22, R22, R2 ;  /* 0x0000000216167220 */ /* 0x000fe20000410000 */
[----:B------:R-:W-:Y:S01]  /*0e10*/  ISETP.GE.AND P0, PT, R5, R24, PT ;  /* 0x000000180500720c */ /* 0x000fe20003f06270 */
[----:B------:R-:W-:Y:S02]  /*0e20*/  BSSY B0, `(.L_x_1584) ;  /* 0x000004b000007945 */ /* 0x000fe40003800000 */
[----:B------:R-:W-:-:S05]  /*0e30*/  FMUL.FTZ R22, R11, R22 ;  /* 0x000000160b167220 */ /* 0x000fca0000410000 */
[----:B------:R-:W-:-:S05]  /*0e40*/  F2FP.PACK_AB R19, RZ, R22 ;  /* 0x00000016ff13723e */ /* 0x000fca00000000ff */
        /* <DEDUP_REMOVED lines=10> */
[----:B------:R-:W-:-:S11]  /*0ef0*/  LEA.HI.X R11, R15, c[0x0][0x18c], R23, 0x1, P2 ;  /* 0x000063000f0b7a11 */ /* 0x000fd600010f0c17 */
        /* <DEDUP_REMOVED lines=16> */
.L_x_1589:
[----:B-1----:R-:W-:-:S05]  /*1000*/  HADD2 R22, R23, R19.H0_H0 ;  /* 0x2000001317167230 */ /* 0x002fca0000000000 */
[----:B------:R-:W-:-:S05]  /*1010*/  PRMT R25, R23, R27, R22 ;  /* 0x0000001b17197216 */ /* 0x000fca0000000016 */
[----:B------:R-:W1:Y:S02]  /*1020*/  ATOM.E.CAS.STRONG.GPU PT, R22, [R14], R23, R25 ;  /* 0x000000170e16738b */ /* 0x000e6400001ee119 */
[----:B-1----:R-:W-:Y:S01]  /*1030*/  ISETP.NE.U32.AND P0, PT, R22, R23, PT ;  /* 0x000000171600720c */ /* 0x002fe20003f05070 */
[----:B------:R-:W-:-:S12]  /*1040*/  IMAD.MOV.U32 R23, RZ, RZ, R22 ;  /* 0x000000ffff177224 */ /* 0x000fd800078e0016 */
[----:B------:R-:W-:Y:S05]  /*1050*/  @P0 BRA `(.L_x_1589) ;  /* 0xffffffa000000947 */ /* 0x000fea000383ffff */
[----:B------:R-:W-:Y:S05]  /*1060*/  BSYNC B2 ;  /* 0x0000000000027941 */ /* 0x000fea0003800000 */
.L_x_1588:
[----:B------:R-:W-:Y:S05]  /*1070*/  BRA `(.L_x_1590) ;  /* 0x0000012000007947 */ /* 0x000fea0003800000 */
.L_x_1587:
[----:B------:R-:W-:-:S05]  /*1080*/  PRMT R15, RZ, 0x5410, R19 ;  /* 0x00005410ff0f7816 */ /* 0x000fca0000000013 */
[----:B------:R-:W2:Y:S02]  /*1090*/  ATOM.E.ADD.F16x2.RN.STRONG.GPU P0, RZ, [R10.64+-0x2], R15 ;  /* 0xfffffe0f0aff798a */ /* 0x000ea4000810e9c8 */
[----:B--2---:R-:W-:Y:S05]  /*10a0*/  @P0 BRA `(.L_x_1590) ;  /* 0x000000f000000947 */ /* 0x004fea0003800000 */
[----:B------:R-:W0:Y:S02]  /*10b0*/  QSPC.E.S P0, RZ, [R10+-0x2] ;  /* 0xfffffe000aff73aa */ /* 0x000e240000000500 */
[----:B0-----:R-:W-:Y:S05]  /*10c0*/  @!P0 BRA `(.L_x_1591) ;  /* 0x000000a000008947 */ /* 0x001fea0003800000 */
[----:B------:R-:W-:-:S04]  /*10d0*/  IADD3 R10, R10, -0x2, RZ ;  /* 0xfffffffe0a0a7810 */ /* 0x000fc80007ffe0ff */
[----:B------:R-:W-:-:S05]  /*10e0*/  LOP3.LUT R15, R10, 0xffffff, RZ, 0xc0, !PT ;  /* 0x00ffffff0a0f7812 */ /* 0x000fca00078ec0ff */
.L_x_1592:
        /* <DEDUP_REMOVED lines=8> */
.L_x_1591:
[----:B------:R-:W2:Y:S02]  /*1170*/  LD.E R14, [R10.64+-0x2] ;  /* 0xfffffe080a0e7980 */ /* 0x000ea4000c101900 */
[----:B--2---:R-:W-:-:S05]  /*1180*/  IMAD.IADD R15, R15, 0x1, R14 ;  /* 0x000000010f0f7824 */ /* 0x004fca00078e020e */
[----:B------:R0:W-:Y:S02]  /*1190*/  ST.E [R10.64+-0x2], R15 ;  /* 0xfffffe0f0a007985 */ /* 0x0001e4000c101908 */
.L_x_1590:
[----:B------:R-:W-:Y:S05]  /*11a0*/  BSYNC B1 ;  /* 0x0000000000017941 */ /* 0x000fea0003800000 */
.L_x_1586:
[----:B------:R-:W-:Y:S05]  /*11b0*/  BRA `(.L_x_1593) ;  /* 0x0000011000007947 */ /* 0x000fea0003800000 */
.L_x_1585:
[----:B------:R-:W-:-:S05]  /*11c0*/  PRMT R15, R19, 0x5410, RZ ;  /* 0x00005410130f7816 */ /* 0x000fca00000000ff */
[----:B------:R-:W2:Y:S02]  /*11d0*/  ATOM.E.ADD.F16x2.RN.STRONG.GPU P0, RZ, [R10.64], R15 ;  /* 0x0000000f0aff798a */ /* 0x000ea4000810e9c8 */
[----:B--2---:R-:W-:Y:S05]  /*11e0*/  @P0 BRA `(.L_x_1593) ;  /* 0x000000e000000947 */ /* 0x004fea0003800000 */
[----:B------:R-:W0:Y:S02]  /*11f0*/  QSPC.E.S P0, RZ, [R10] ;  /* 0x000000000aff73aa */ /* 0x000e240000000500 */
[----:B0-----:R-:W-:Y:S05]  /*1200*/  @!P0 BRA `(.L_x_1594) ;  /* 0x0000009000008947 */ /* 0x001fea0003800000 */
[----:B------:R-:W-:-:S05]  /*1210*/  LOP3.LUT R15, R10, 0xffffff, RZ, 0xc0, !PT ;  /* 0x00ffffff0a0f7812 */ /* 0x000fca00078ec0ff */
.L_x_1595:
        /* <DEDUP_REMOVED lines=8> */
.L_x_1594:
[----:B------:R-:W2:Y:S02]  /*12a0*/  LD.E R14, [R10.64] ;  /* 0x000000080a0e7980 */ /* 0x000ea4000c101900 */
[----:B--2---:R-:W-:-:S05]  /*12b0*/  IMAD.IADD R15, R15, 0x1, R14 ;  /* 0x000000010f0f7824 */ /* 0x004fca00078e020e */
[----:B------:R0:W-:Y:S02]  /*12c0*/  ST.E [R10.64], R15 ;  /* 0x0000000f0a007985 */ /* 0x0001e4000c101908 */
.L_x_1593:
[----:B------:R-:W-:Y:S05]  /*12d0*/  BSYNC B0 ;  /* 0x0000000000007941 */ /* 0x000fea0003800000 */
.L_x_1584:
[----:B0-----:R-:W-:Y:S01]  /*12e0*/  IMAD.MOV.U32 R10, RZ, RZ, c[0x0][0x168] ;  /* 0x00005a00ff0a7624 */ /* 0x001fe200078e00ff */
[----:B------:R-:W-:Y:S01]  /*12f0*/  BSSY B0, `(.L_x_1596) ;  /* 0x0000055000007945 */ /* 0x000fe20003800000 */
[----:B------:R-:W-:-:S03]  /*1300*/  FMUL.FTZ R20, R3, R20 ;  /* 0x0000001403147220 */ /* 0x000fc60000410000 */
[----:B------:R-:W-:-:S04]  /*1310*/  IADD3 R11, R10, -0x1, RZ ;  /* 0xffffffff0a0b7810 */ /* 0x000fc80007ffe0ff */
[C---:B------:R-:W-:Y:S02]  /*1320*/  ISETP.GE.AND P0, PT, R6.reuse, R11, PT ;  /* 0x0000000b0600720c */ /* 0x040fe40003f06270 */
[----:B------:R-:W-:-:S11]  /*1330*/  IADD3 R11, R6, 0x1, RZ ;  /* 0x00000001060b7810 */ /* 0x000fd60007ffe0ff */
[----:B------:R-:W-:-:S05]  /*1340*/  @P0 IMAD.MOV R11, RZ, RZ, R6 ;  /* 0x000000ffff0b0224 */ /* 0x000fca00078e0206 */
[----:B------:R-:W-:-:S04]  /*1350*/  IADD3 R17, P0, R16, R11, RZ ;  /* 0x0000000b10117210 */ /* 0x000fc80007f1e0ff */
[----:B------:R-:W-:Y:S01]  /*1360*/  LEA.HI.X.SX32 R4, R11, R4, 0x1, P0 ;  /* 0x000000040b047211 */ /* 0x000fe200000f0eff */
[----:B------:R-:W-:-:S04]  /*1370*/  IMAD.WIDE.U32 R10, R17, c[0x0][0x16c], RZ ;  /* 0x00005b00110a7a25 */ /* 0x000fc800078e00ff */
[----:B------:R-:W-:Y:S01]  /*1380*/  IMAD R4, R4, c[0x0][0x16c], RZ ;  /* 0x00005b0004047a24 */ /* 0x000fe200078e02ff */
[----:B------:R-:W-:Y:S01]  /*1390*/  IADD3 R15, P3, R5, R10, RZ ;  /* 0x0000000a050f7210 */ /* 0x000fe20007f7e0ff */
[----:B------:R-:W-:Y:S02]  /*13a0*/  HADD2.F32 R5, -RZ, R7.H0_H0 ;  /* 0x20000007ff057230 */ /* 0x000fe40000004100 */
[----:B------:R-:W-:Y:S01]  /*13b0*/  IMAD R17, R26, R17, R4 ;  /* 0x000000111a117224 */ /* 0x000fe200078e0204 */
[----:B------:R-:W-:Y:S02]  /*13c0*/  LEA R4, P2, R15, c[0x0][0x188], 0x1 ;  /* 0x000062000f047a11 */ /* 0x000fe400078408ff */
[----:B------:R-:W-:Y:S01]  /*13d0*/  ISETP.GT.U32.AND P0, PT, R12, R15, PT ;  /* 0x0000000f0c00720c */ /* 0x000fe20003f04070 */
[----:B------:R-:W-:Y:S01]  /*13e0*/  IMAD.IADD R6, R11, 0x1, R17 ;  /* 0x000000010b067824 */ /* 0x000fe200078e0211 */
[----:B------:R-:W-:Y:S01]  /*13f0*/  LOP3.LUT R14, R4, 0x3, RZ, 0xc0, !PT ;  /* 0x00000003040e7812 */ /* 0x000fe200078ec0ff */
[----:B------:R-:W-:-:S02]  /*1400*/  FMUL.FTZ R20, R5, R20 ;  /* 0x0000001405147220 */ /* 0x000fc40000410000 */
[----:B------:R-:W-:Y:S01]  /*1410*/  IMAD.X R21, R21, 0x1, R6, P3 ;  /* 0x0000000115157824 */ /* 0x000fe200018e0606 */
[----:B------:R-:W-:Y:S02]  /*1420*/  ISETP.NE.U32.AND P1, PT, R14, RZ, PT ;  /* 0x000000ff0e00720c */ /* 0x000fe40003f25070 */
[----:B------:R-:W-:Y:S02]  /*1430*/  F2FP.PACK_AB R16, RZ, R20 ;  /* 0x00000014ff10723e */ /* 0x000fe400000000ff */
[----:B------:R-:W-:Y:S02]  /*1440*/  ISETP.NE.AND.EX P1, PT, RZ, RZ, PT, P1 ;  /* 0x000000ffff00720c */ /* 0x000fe40003f25310 */
[----:B------:R-:W-:Y:S02]  /*1450*/  ISETP.GT.U32.AND.EX P0, PT, R0, R21, PT, P0 ;  /* 0x000000150000720c */ /* 0x000fe40003f04100 */
        /* <DEDUP_REMOVED lines=17> */
.L_x_1601:
[----:B-1----:R-:W-:-:S05]  /*1570*/  HADD2 R20, R19, R16.H0_H0 ;  /* 0x2000001013147230 */ /* 0x002fca0000000000 */
[----:B------:R-:W-:-:S05]  /*1580*/  PRMT R17, R19, R21, R20 ;  /* 0x0000001513117216 */ /* 0x000fca0000000014 */
[----:B------:R-:W1:Y:S02]  /*1590*/  ATOM.E.CAS.STRONG.GPU PT, R20, [R14], R19, R17 ;  /* 0x000000130e14738b */ /* 0x000e6400001ee111 */
[----:B-1----:R-:W-:Y:S01]  /*15a0*/  ISETP.NE.U32.AND P0, PT, R20, R19, PT ;  /* 0x000000131400720c */ /* 0x002fe20003f05070 */
[----:B------:R-:W-:-:S12]  /*15b0*/  IMAD.MOV.U32 R19, RZ, RZ, R20 ;  /* 0x000000ffff137224 */ /* 0x000fd800078e0014 */
[----:B------:R-:W-:Y:S05]  /*15c0*/  @P0 BRA `(.L_x_1601) ;  /* 0xffffffa000000947 */ /* 0x000fea000383ffff */
[----:B------:R-:W-:Y:S05]  /*15d0*/  BSYNC B2 ;  /* 0x0000000000027941 */ /* 0x000fea0003800000 */
.L_x_1600:
[----:B------:R-:W-:Y:S05]  /*15e0*/  BRA `(.L_x_1602) ;  /* 0x0000012000007947 */ /* 0x000fea0003800000 */
.L_x_1599:
[----:B------:R-:W-:-:S05]  /*15f0*/  PRMT R15, RZ, 0x5410, R16 ;  /* 0x00005410ff0f7816 */ /* 0x000fca0000000010 */
[----:B------:R-:W2:Y:S02]  /*1600*/  ATOM.E.ADD.F16x2.RN.STRONG.GPU P0, RZ, [R4.64+-0x2], R15 ;  /* 0xfffffe0f04ff798a */ /* 0x000ea4000810e9c8 */
[----:B--2---:R-:W-:Y:S05]  /*1610*/  @P0 BRA `(.L_x_1602) ;  /* 0x000000f000000947 */ /* 0x004fea0003800000 */
[----:B------:R-:W0:Y:S02]  /*1620*/  QSPC.E.S P0, RZ, [R4+-0x2] ;  /* 0xfffffe0004ff73aa */ /* 0x000e240000000500 */
[----:B0-----:R-:W-:Y:S05]  /*1630*/  @!P0 BRA `(.L_x_1603) ;  /* 0x000000a000008947 */ /* 0x001fea0003800000 */
[----:B------:R-:W-:-:S04]  /*1640*/  IADD3 R4, R4, -0x2, RZ ;  /* 0xfffffffe04047810 */ /* 0x000fc80007ffe0ff */
[----:B------:R-:W-:-:S05]  /*1650*/  LOP3.LUT R15, R4, 0xffffff, RZ, 0xc0, !PT ;  /* 0x00ffffff040f7812 */ /* 0x000fca00078ec0ff */
.L_x_1604:
        /* <DEDUP_REMOVED lines=8> */
.L_x_1603:
[----:B------:R-:W2:Y:S02]  /*16e0*/  LD.E R14, [R4.64+-0x2] ;  /* 0xfffffe08040e7980 */ /* 0x000ea4000c101900 */
[----:B--2---:R-:W-:-:S05]  /*16f0*/  IMAD.IADD R15, R15, 0x1, R14 ;  /* 0x000000010f0f7824 */ /* 0x004fca00078e020e */
[----:B------:R0:W-:Y:S02]  /*1700*/  ST.E [R4.64+-0x2], R15 ;  /* 0xfffffe0f04007985 */ /* 0x0001e4000c101908 */
.L_x_1602:
[----:B------:R-:W-:Y:S05]  /*1710*/  BSYNC B1 ;  /* 0x0000000000017941 */ /* 0x000fea0003800000 */
.L_x_1598:
[----:B------:R-:W-:Y:S05]  /*1720*/  BRA `(.L_x_1605) ;  /* 0x0000011000007947 */ /* 0x000fea0003800000 */
.L_x_1597:
[----:B------:R-:W-:-:S05]  /*1730*/  PRMT R15, R16, 0x5410, RZ ;  /* 0x00005410100f7816 */ /* 0x000fca00000000ff */
[----:B------:R-:W2:Y:S02]  /*1740*/  ATOM.E.ADD.F16x2.RN.STRONG.GPU P0, RZ, [R4.64], R15 ;  /* 0x0000000f04ff798a */ /* 0x000ea4000810e9c8 */
[----:B--2---:R-:W-:Y:S05]  /*1750*/  @P0 BRA `(.L_x_1605) ;  /* 0x000000e000000947 */ /* 0x004fea0003800000 */
[----:B------:R-:W0:Y:S02]  /*1760*/  QSPC.E.S P0, RZ, [R4] ;  /* 0x0000000004ff73aa */ /* 0x000e240000000500 */
[----:B0-----:R-:W-:Y:S05]  /*1770*/  @!P0 BRA `(.L_x_1606) ;  /* 0x0000009000008947 */ /* 0x001fea0003800000 */
[----:B------:R-:W-:-:S05]  /*1780*/  LOP3.LUT R15, R4, 0xffffff, RZ, 0xc0, !PT ;  /* 0x00ffffff040f7812 */ /* 0x000fca00078ec0ff */
.L_x_1607:
        /* <DEDUP_REMOVED lines=8> */
.L_x_1606:
[----:B------:R-:W2:Y:S02]  /*1810*/  LD.E R14, [R4.64] ;  /* 0x00000008040e7980 */ /* 0x000ea4000c101900 */
[----:B--2---:R-:W-:-:S05]  /*1820*/  IMAD.IADD R15, R15, 0x1, R14 ;  /* 0x000000010f0f7824 */ /* 0x004fca00078e020e */
[----:B------:R0:W-:Y:S02]  /*1830*/  ST.E [R4.64], R15 ;  /* 0x0000000f04007985 */ /* 0x0001e4000c101908 */
.L_x_1605:
[----:B------:R-:W-:Y:S05]  /*1840*/  BSYNC B0 ;  /* 0x0000000000007941 */ /* 0x000fea0003800000 */
.L_x_1596:
[----:B------:R-:W-:Y:S01]  /*1850*/  IADD3 R11, P0, R18, R10, RZ ;  /* 0x0000000a120b7210 */ /* 0x000fe20007f1e0ff */
[----:B------:R-:W-:Y:S01]  /*1860*/  HADD2.F32 R7, -RZ, R7.H0_H0 ;  /* 0x20000007ff077230 */ /* 0x000fe20000004100 */
[----:B------:R-:W-:Y:S01]  /*1870*/  FMUL.FTZ R2, R3, R2 ;  /* 0x0000000203027220 */ /* 0x000fe20000410000 */
[----:B------:R-:W-:Y:S01]  /*1880*/  BSSY B0, `(.L_x_1608) ;  /* 0x0000048000007945 */ /* 0x000fe20003800000 */
[----:B0-----:R-:W-:Y:S01]  /*1890*/  LEA R4, P2, R11, c[0x0][0x188], 0x1 ;  /* 0x000062000b047a11 */ /* 0x001fe200078408ff */
[----:B------:R-:W-:Y:S01]  /*18a0*/  IMAD.X R6, R24, 0x1, R6, P0 ;  /* 0x0000000118067824 */ /* 0x000fe200000e0606 */
[----:B------:R-:W-:Y:S01]  /*18b0*/  ISETP.GT.U32.AND P1, PT, R12, R11, PT ;  /* 0x0000000b0c00720c */ /* 0x000fe20003f24070 */
[----:B------:R-:W-:Y:S01]  /*18c0*/  FMUL.FTZ R2, R7, R2 ;  /* 0x0000000207027220 */ /* 0x000fe20000410000 */
[----:B------:R-:W-:Y:S02]  /*18d0*/  LOP3.LUT R10, R4, 0x3, RZ, 0xc0, !PT ;  /* 0x00000003040a7812 */ /* 0x000fe400078ec0ff */
[----:B------:R-:W-:-:S02]  /*18e0*/  ISETP.GT.U32.AND.EX P1, PT, R0, R6, PT, P1 ;  /* 0x000000060000720c */ /* 0x000fc40003f24110 */
[----:B------:R-:W-:Y:S02]  /*18f0*/  ISETP.NE.U32.AND P0, PT, R10, RZ, PT ;  /* 0x000000ff0a00720c */ /* 0x000fe40003f05070 */
[----:B------:R-:W-:Y:S02]  /*1900*/  F2FP.PACK_AB R0, RZ, R2 ;  /* 0x00000002ff00723e */ /* 0x000fe400000000ff */
        /* <DEDUP_REMOVED lines=18> */
.L_x_1613:
[----:B-1----:R-:W-:-:S05]  /*1a30*/  HADD2 R6, R7, R0.H0_H0 ;  /* 0x2000000007067230 */ /* 0x002fca0000000000 */
[----:B------:R-:W-:-:S05]  /*1a40*/  PRMT R11, R7, R10, R6 ;  /* 0x0000000a070b7216 */ /* 0x000fca0000000006 */
[----:B------:R-:W1:Y:S02]  /*1a50*/  ATOM.E.CAS.STRONG.GPU PT, R6, [R2], R7, R11 ;  /* 0x000000070206738b */ /* 0x000e6400001ee10b */
[----:B-1----:R-:W-:Y:S01]  /*1a60*/  ISETP.NE.U32.AND P0, PT, R6, R7, PT ;  /* 0x000000070600720c */ /* 0x002fe20003f05070 */
[----:B------:R-:W-:-:S12]  /*1a70*/  IMAD.MOV.U32 R7, RZ, RZ, R6 ;  /* 0x000000ffff077224 */ /* 0x000fd800078e0006 */
[----:B------:R-:W-:Y:S05]  /*1a80*/  @P0 BRA `(.L_x_1613) ;  /* 0xffffffa000000947 */ /* 0x000fea000383ffff */
[----:B------:R-:W-:Y:S05]  /*1a90*/  BSYNC B2 ;  /* 0x0000000000027941 */ /* 0x000fea0003800000 */
.L_x_1612:
[----:B------:R-:W-:Y:S05]  /*1aa0*/  BRA `(.L_x_1614) ;  /* 0x0000012000007947 */ /* 0x000fea0003800000 */
.L_x_1611:
[----:B------:R-:W-:-:S05]  /*1ab0*/  PRMT R3, RZ, 0x5410, R0 ;  /* 0x00005410ff037816 */ /* 0x000fca0000000000 */
[----:B------:R-:W2:Y:S02]  /*1ac0*/  ATOM.E.ADD.F16x2.RN.STRONG.GPU P0, RZ, [R4.64+-0x2], R3 ;  /* 0xfffffe0304ff798a */ /* 0x000ea4000810e9c8 */
[----:B--2---:R-:W-:Y:S05]  /*1ad0*/  @P0 BRA `(.L_x_1614) ;  /* 0x000000f000000947 */ /* 0x004fea0003800000 */
[----:B------:R-:W0:Y:S02]  /*1ae0*/  QSPC.E.S P0, RZ, [R4+-0x2] ;  /* 0xfffffe0004ff73aa */ /* 0x000e240000000500 */
[----:B0-----:R-:W-:Y:S05]  /*1af0*/  @!P0 BRA `(.L_x_1615) ;  /* 0x000000a000008947 */ /* 0x001fea0003800000 */
[----:B------:R-:W-:-:S04]  /*1b00*/  IADD3 R4, R4, -0x2, RZ ;  /* 0xfffffffe04047810 */ /* 0x000fc80007ffe0ff */
[----:B------:R-:W-:-:S05]  /*1b10*/  LOP3.LUT R5, R4, 0xffffff, RZ, 0xc0, !PT ;  /* 0x00ffffff04057812 */ /* 0x000fca00078ec0ff */
.L_x_1616:
        /* <DEDUP_REMOVED lines=8> */
.L_x_1615:
[----:B------:R-:W2:Y:S02]  /*1ba0*/  LD.E R0, [R4.64+-0x2] ;  /* 0xfffffe0804007980 */ /* 0x000ea4000c101900 */
[----:B--2---:R-:W-:-:S05]  /*1bb0*/  IMAD.IADD R3, R3, 0x1, R0 ;  /* 0x0000000103037824 */ /* 0x004fca00078e0200 */
[----:B------:R0:W-:Y:S02]  /*1bc0*/  ST.E [R4.64+-0x2], R3 ;  /* 0xfffffe0304007985 */ /* 0x0001e4000c101908 */
.L_x_1614:
[----:B------:R-:W-:Y:S05]  /*1bd0*/  BSYNC B1 ;  /* 0x0000000000017941 */ /* 0x000fea0003800000 */
.L_x_1610:
[----:B------:R-:W-:Y:S05]  /*1be0*/  BRA `(.L_x_1617) ;  /* 0x0000011000007947 */ /* 0x000fea0003800000 */
.L_x_1609:
[----:B------:R-:W-:-:S05]  /*1bf0*/  PRMT R3, R0, 0x5410, RZ ;  /* 0x0000541000037816 */ /* 0x000fca00000000ff */
[----:B------:R-:W2:Y:S02]  /*1c00*/  ATOM.E.ADD.F16x2.RN.STRONG.GPU P0, RZ, [R4.64], R3 ;  /* 0x0000000304ff798a */ /* 0x000ea4000810e9c8 */
[----:B--2---:R-:W-:Y:S05]  /*1c10*/  @P0 BRA `(.L_x_1617) ;  /* 0x000000e000000947 */ /* 0x004fea0003800000 */
[----:B------:R-:W0:Y:S02]  /*1c20*/  QSPC.E.S P0, RZ, [R4] ;  /* 0x0000000004ff73aa */ /* 0x000e240000000500 */
[----:B0-----:R-:W-:Y:S05]  /*1c30*/  @!P0 BRA `(.L_x_1618) ;  /* 0x0000009000008947 */ /* 0x001fea0003800000 */
[----:B------:R-:W-:-:S05]  /*1c40*/  LOP3.LUT R5, R4, 0xffffff, RZ, 0xc0, !PT ;  /* 0x00ffffff04057812 */ /* 0x000fca00078ec0ff */
.L_x_1619:
        /* <DEDUP_REMOVED lines=8> */
.L_x_1618:
[----:B------:R-:W2:Y:S02]  /*1cd0*/  LD.E R0, [R4.64] ;  /* 0x0000000804007980 */ /* 0x000ea4000c101900 */
[----:B--2---:R-:W-:-:S05]  /*1ce0*/  IMAD.IADD R3, R3, 0x1, R0 ;  /* 0x0000000103037824 */ /* 0x004fca00078e0200 */
[----:B------:R0:W-:Y:S02]  /*1cf0*/  ST.E [R4.64], R3 ;  /* 0x0000000304007985 */ /* 0x0001e4000c101908 */
.L_x_1617:
[----:B------:R-:W-:Y:S05]  /*1d00*/  BSYNC B0 ;  /* 0x0000000000007941 */ /* 0x000fea0003800000 */
.L_x_1608:
        /* <DEDUP_REMOVED lines=8> */
.L_x_1620:
[----:B------:R-:W-:Y:S05]  /*1d90*/  EXIT ;  /* 0x000000000000794d */ /* 0x000fea0003800000 */
        .weak           $__internal_21_$__cuda_sm20_div_u64
        .type           $__internal_21_$__cuda_sm20_div_u64,@function
        .size           $__internal_21_$__cuda_sm20_div_u64,(.L_x_1772 - $__internal_21_$__cuda_sm20_div_u64)
$__internal_21_$__cuda_sm20_div_u64:
        /* <DEDUP_REMOVED lines=16> */
[----:B------:R-:W-:-:S04]  /*1ea0*/  IMAD.HI.U32 R14, P1, R13, R19, R14 ;  /* 0x000000130d0e7227 */ /* 0x000fc8000782000e */
[----:B------:R-:W-:Y:S01]  /*1eb0*/  IMAD.X R11, R11, 0x1, R13, P0 ;  /* 0x000000010b0b7824 */ /* 0x000fe200000e060d */
[----:B------:R-:W-:-:S04]  /*1ec0*/  IADD3 R15, P2, R17, R14, RZ ;  /* 0x0000000e110f7210 */ /* 0x000fc80007f5e0ff */
[----:B------:R-:W-:Y:S01]  /*1ed0*/  IADD3.X R11, RZ, RZ, R11, P2, P1 ;  /* 0x000000ffff0b7210 */ /* 0x000fe200017e240b */
[----:B------:R-:W-:-:S04]  /*1ee0*/  IMAD.WIDE.U32 R12, R15, R6, RZ ;  /* 0x000000060f0c7225 */ /* 0x000fc800078e00ff */
[----:B------:R-:W-:Y:S01]  /*1ef0*/  IMAD R13, R15, R5, R13 ;  /* 0x000000050f0d7224 */ /* 0x000fe200078e020d */
[----:B------:R-:W-:-:S03]  /*1f00*/  IADD3 R17, P0, RZ, -R12, RZ ;  /* 0x8000000cff117210 */ /* 0x000fc60007f1e0ff */
[----:B------:R-:W-:Y:S02]  /*1f10*/  IMAD R13, R11, R6, R13 ;  /* 0x000000060b0d7224 */ /* 0x000fe400078e020d */
[----:B------:R-:W-:-:S04]  /*1f20*/  IMAD.HI.U32 R14, R15, R17, RZ ;  /* 0x000000110f0e7227 */ /* 0x000fc800078e00ff */
[----:B------:R-:W-:Y:S02]  /*1f30*/  IMAD.X R12, RZ, RZ, ~R13, P0 ;  /* 0x000000ffff0c7224 */ /* 0x000fe400000e0e0d */
[----:B------:R-:W-:Y:S02]  /*1f40*/  IMAD.MOV.U32 R13, RZ, RZ, RZ ;  /* 0x000000ffff0d7224 */ /* 0x000fe400078e00ff */
[----:B------:R-:W-:-:S04]  /*1f50*/  IMAD.WIDE.U32 R14, P0, R15, R12, R14 ;  /* 0x0000000c0f0e7225 */ /* 0x000fc8000780000e */
[C---:B------:R-:W-:Y:S02]  /*1f60*/  IMAD R16, R11.reuse, R12, RZ ;  /* 0x0000000c0b107224 */ /* 0x040fe400078e02ff */
[----:B------:R-:W-:-:S04]  /*1f70*/  IMAD.HI.U32 R15, P1, R11, R17, R14 ;  /* 0x000000110b0f7227 */ /* 0x000fc8000782000e */
[----:B------:R-:W-:Y:S01]  /*1f80*/  IMAD.HI.U32 R12, R11, R12, RZ ;  /* 0x0000000c0b0c7227 */ /* 0x000fe200078e00ff */
[----:B------:R-:W-:-:S03]  /*1f90*/  IADD3 R15, P2, R16, R15, RZ ;  /* 0x0000000f100f7210 */ /* 0x000fc60007f5e0ff */
[----:B------:R-:W-:Y:S02]  /*1fa0*/  IMAD.X R11, R12, 0x1, R11, P0 ;  /* 0x000000010c0b7824 */ /* 0x000fe400000e060b */
[----:B------:R-:W-:-:S03]  /*1fb0*/  IMAD.HI.U32 R12, R15, R7, RZ ;  /* 0x000000070f0c7227 */ /* 0x000fc600078e00ff */
[----:B------:R-:W-:-:S03]  /*1fc0*/  IADD3.X R11, RZ, RZ, R11, P2, P1 ;  /* 0x000000ffff0b7210 */ /* 0x000fc600017e240b */
        /* <DEDUP_REMOVED lines=16> */
[----:B------:R-:W-:Y:S01]  /*20d0*/  IMAD.X R14, R16, 0x1, ~R5, P1 ;  /* 0x00000001100e7824 */ /* 0x000fe200008e0e05 */
[----:B------:R-:W-:Y:S01]  /*20e0*/  ISETP.NE.U32.AND P1, PT, R6, RZ, PT ;  /* 0x000000ff0600720c */ /* 0x000fe20003f25070 */
[----:B------:R-:W-:Y:S01]  /*20f0*/  IMAD.X R12, RZ, RZ, R11, P2 ;  /* 0x000000ffff0c7224 */ /* 0x000fe200010e060b */
[----:B------:R-:W-:Y:S02]  /*2100*/  SEL R15, R10, R15, P0 ;  /* 0x0000000f0a0f7207 */ /* 0x000fe40000000000 */
[----:B------:R-:W-:-:S02]  /*2110*/  SEL R7, R7, R17, P0 ;  /* 0x0000001107077207 */ /* 0x000fc40000000000 */
[----:B------:R-:W-:Y:S02]  /*2120*/  SEL R14, R14, R16, P0 ;  /* 0x000000100e0e7207 */ /* 0x000fe40000000000 */
[----:B------:R-:W-:Y:S02]  /*2130*/  SEL R10, R12, R11, P0 ;  /* 0x0000000b0c0a7207 */ /* 0x000fe40000000000 */
[----:B------:R-:W-:Y:S02]  /*2140*/  IADD3 R16, P2, R15, 0x1, RZ ;  /* 0x000000010f107810 */ /* 0x000fe40007f5e0ff */
[----:B------:R-:W-:Y:S02]  /*2150*/  ISETP.GE.U32.AND P0, PT, R7, R6, PT ;  /* 0x000000060700720c */ /* 0x000fe40003f06070 */
[----:B------:R-:W-:Y:S01]  /*2160*/  ISETP.NE.AND.EX P1, PT, R5, RZ, PT, P1 ;  /* 0x000000ff0500720c */ /* 0x000fe20003f25310 */
[----:B------:R-:W-:Y:S01]  /*2170*/  IMAD.X R17, RZ, RZ, R10, P2 ;  /* 0x000000ffff117224 */ /* 0x000fe200010e060a */
[----:B------:R-:W-:Y:S01]  /*2180*/  ISETP.GE.U32.AND.EX P0, PT, R14, R5, PT, P0 ;  /* 0x000000050e00720c */ /* 0x000fe20003f06100 */
[----:B------:R-:W-:-:S03]  /*2190*/  IMAD.MOV.U32 R5, RZ, RZ, 0x0 ;  /* 0x00000000ff057424 */ /* 0x000fc600078e00ff */
[----:B------:R-:W-:Y:S02]  /*21a0*/  SEL R16, R16, R15, P0 ;  /* 0x0000000f10107207 */ /* 0x000fe40000000000 */
[----:B------:R-:W-:Y:S02]  /*21b0*/  SEL R17, R17, R10, P0 ;  /* 0x0000000a11117207 */ /* 0x000fe40000000000 */
[----:B------:R-:W-:Y:S02]  /*21c0*/  SEL R16, R16, 0xffffffff, P1 ;  /* 0xffffffff10107807 */ /* 0x000fe40000800000 */
[----:B------:R-:W-:Y:S01]  /*21d0*/  SEL R17, R17, 0xffffffff, P1 ;  /* 0xffffffff11117807 */ /* 0x000fe20000800000 */
[----:B------:R-:W-:Y:S06]  /*21e0*/  RET.REL.NODEC R4 `(_ZN2at6native54_GLOBAL__N__aa9a477a_21_UpSampleBilinear2d_cu_607db5e338upsample_bilinear2d_backward_out_frameIN3c104HalfEfEEvmiiiiT0_S5_bPT_PKS6_) ;  /* 0xffffde1004007950 */ /* 0x000fec0003c3ffff */
.L_x_1622:
        /* <DEDUP_REMOVED lines=9> */
.L_x_1772:


//--------------------- .text._ZN2at6native54_GLOBAL__N__aa9a477a_21_UpSampleBilinear2d_cu_607db5e343upsample_bilinear2d_backward_nhwc_out_frameIN3c104HalfEfEEviiiiT0_S5_bPT_PKS6_imm --------------------------
	.section	.text._ZN2at6native54_GLOBAL__N__aa9a477a_21_UpSampleBilinear2d_cu_607db5e343upsample_bilinear2d_backward_nhwc_out_frameIN3c104HalfEfEEviiiiT0_S5_bPT_PKS6_imm,"ax",@progbits
	.sectioninfo	@"SHI_REGISTERS=28"
	.align	128
.text._ZN2at6native54_GLOBAL__N__aa9a477a_21_UpSampleBilinear2d_cu_607db5e343upsample_bilinear2d_backward_nhwc_out_frameIN3c104HalfEfEEviiiiT0_S5_bPT_PKS6_imm:
        .type           _ZN2at6native54_GLOBAL__N__aa9a477a_21_UpSampleBilinear2d_cu_607db5e343upsample_bilinear2d_backward_nhwc_out_frameIN3c104HalfEfEEviiiiT0_S5_bPT_PKS6_imm,@function
        .size           _ZN2at6native54_GLOBAL__N__aa9a477a_21_UpSampleBilinear2d_cu_607db5e343upsample_bilinear2d_backward_nhwc_out_frameIN3c104HalfEfEEviiiiT0_S5_bPT_PKS6_imm,(.L_x_1774 - _ZN2at6native54_GLOBAL__N__aa9a477a_21_UpSampleBilinear2d_cu_607db5e343upsample_bilinear2d_backward_nhwc_out_frameIN3c104HalfEfEEviiiiT0_S5_bPT_PKS6_imm)
        .other          _ZN2at6native54_GLOBAL__N__aa9a477a_21_UpSampleBilinear2d_cu_607db5e343upsample_bilinear2d_backward_nhwc_out_frameIN3c104HalfEfEEviiiiT0_S5_bPT_PKS6_imm,@"STO_CUDA_ENTRY STV_DEFAULT"
_ZN2at6native54_GLOBAL__N__aa9a477a_21_UpSampleBilinear2d_cu_607db5e343upsample_bilinear2d_backward_nhwc_out_frameIN3c104HalfEfEEviiiiT0_S5_bPT_PKS6_imm:
        /* <DEDUP_REMOVED lines=11> */
[----:B------:R-:W-:Y:S01]  /*00b0*/  IABS R6, c[0x0][0x16c] ;  /* 0x00005b0000067a13 */ /* 0x000fe20000000000 */
[----:B------:R-:W0:Y:S01]  /*00c0*/  I2F.RP R3, R0 ;  /* 0x0000000000037306 */ /* 0x000e220000209400 */
[----:B------:R-:W-:Y:S02]  /*00d0*/  LEA.HI.X R13, R2, c[0x0][0x18c], R7, 0x1, P0 ;  /* 0x00006300020d7a11 */ /* 0x000fe400000f0c07 */
[----:B------:R-:W-:Y:S02]  /*00e0*/  IABS R10, c[0x0][0x168] ;  /* 0x00005a00000a7a13 */ /* 0x000fe40000000000 */
[----:B------:R-:W-:Y:S01]  /*00f0*/  LOP3.LUT R14, RZ, c[0x0][0x16c], RZ, 0x33, !PT ;  /* 0x00005b00ff0e7a12 */ /* 0x000fe200078e33ff */
[----:B------:R1:W2:Y:S01]  /*0100*/  LDG.E.U16.CONSTANT R12, [R12.64] ;  /* 0x0000000c0c0c7981 */ /* 0x0002a2000c1e9500 */
[----:B------:R-:W-:Y:S01]  /*0110*/  ISETP.NE.AND P4, PT, RZ, c[0x0][0x168], PT ;  /* 0x00005a00ff007a0c */ /* 0x000fe20003f85270 */
[----:B------:R-:W-:-:S02]  /*0120*/  ULDC.S8 UR4, c[0x0][0x178] ;  /* 0x00005e0000047ab9 */ /* 0x000fc40000000200 */
[----:B------:R-:W-:Y:S02]  /*0130*/  ULDC UR5, c[0x0][0x164] ;  /* 0x0000590000057ab9 */ /* 0x000fe40000000800 */
[----:B------:R-:W-:Y:S02]  /*0140*/  ULDC UR6, c[0x0][0x190] ;  /* 0x0000640000067ab9 */ /* 0x000fe40000000800 */
[----:B------:R-:W-:Y:S01]  /*0150*/  UMOV UR9, 0x1 ;  /* 0x0000000100097882 */ /* 0x000fe20000000000 */
[----:B0-----:R-:W0:Y:S01]  /*0160*/  MUFU.RCP R3, R3 ;  /* 0x0000000300037308 */ /* 0x001e220000001000 */
[----:B------:R-:W-:Y:S01]  /*0170*/  ULDC.64 UR10, c[0x0][0x1a0] ;  /* 0x00006800000a7ab9 */ /* 0x000fe20000000a00 */
[----:B0-----:R-:W-:-:S06]  /*0180*/  IADD3 R4, R3, 0xffffffe, RZ ;  /* 0x0ffffffe03047810 */ /* 0x001fcc0007ffe0ff */
[----:B------:R0:W3:Y:S01]  /*0190*/  F2I.FTZ.U32.TRUNC.NTZ R5, R4 ;  /* 0x0000000400057305 */ /* 0x0000e2000021f000 */
[----:B------:R-:W-:Y:S01]  /*01a0*/  IABS R3, R2 ;  /* 0x0000000200037213 */ /* 0x000fe20000000000 */
[----:B0-----:R-:W-:Y:S02]  /*01b0*/  IMAD.MOV.U32 R4, RZ, RZ, RZ ;  /* 0x000000ffff047224 */ /* 0x001fe400078e00ff */
[----:B---3--:R-:W-:-:S04]  /*01c0*/  IMAD.MOV R7, RZ, RZ, -R5 ;  /* 0x000000ffff077224 */ /* 0x008fc800078e0a05 */
[----:B------:R-:W-:Y:S01]  /*01d0*/  IMAD R7, R7, R0, RZ ;  /* 0x0000000007077224 */ /* 0x000fe200078e02ff */
[----:B------:R-:W0:Y:S03]  /*01e0*/  I2F.RP R8, R6 ;  /* 0x0000000600087306 */ /* 0x000e260000209400 */
[----:B------:R-:W-:-:S06]  /*01f0*/  IMAD.HI.U32 R4, R5, R7, R4 ;  /* 0x0000000705047227 */ /* 0x000fcc00078e0004 */
[----:B------:R-:W-:-:S04]  /*0200*/  IMAD.HI.U32 R4, R4, R3, RZ ;  /* 0x0000000304047227 */ /* 0x000fc800078e00ff */
[----:B------:R-:W-:-:S04]  /*0210*/  IMAD.MOV R5, RZ, RZ, -R4 ;  /* 0x000000ffff057224 */ /* 0x000fc800078e0a04 */
[C---:B------:R-:W-:Y:S01]  /*0220*/  IMAD R3, R0.reuse, R5, R3 ;  /* 0x0000000500037224 */ /* 0x040fe200078e0203 */
[----:B0-----:R-:W0:Y:S04]  /*0230*/  MUFU.RCP R8, R8 ;  /* 0x0000000800087308 */ /* 0x001e280000001000 */
[----:B------:R-:W-:Y:S02]  /*0240*/  ISETP.GT.U32.AND P1, PT, R0, R3, PT ;  /* 0x000000030000720c */ /* 0x000fe40003f24070 */
[----:B------:R-:W-:-:S11]  /*0250*/  LOP3.LUT R7, R2, c[0x0][0x190], RZ, 0x3c, !PT ;  /* 0x0000640002077a12 */ /* 0x000fd600078e3cff */
[----:B------:R-:W-:Y:S01]  /*0260*/  @!P1 IMAD.IADD R3, R3, 0x1, -R0 ;  /* 0x0000000103039824 */ /* 0x000fe200078e0a00 */
[----:B0-----:R-:W-:-:S04]  /*0270*/  IADD3 R5, R8, 0xffffffe, RZ ;  /* 0x0ffffffe08057810 */ /* 0x001fc80007ffe0ff */
[----:B------:R-:W-:Y:S02]  /*0280*/  ISETP.GE.U32.AND P0, PT, R3, R0, PT ;  /* 0x000000000300720c */ /* 0x000fe40003f06070 */
[----:B------:R-:W0:Y:S01]  /*0290*/  F2I.FTZ.U32.TRUNC.NTZ R5, R5 ;  /* 0x0000000500057305 */ /* 0x000e22000021f000 */
[----:B------:R-:W-:Y:S02]  /*02a0*/  ISETP.GE.AND P2, PT, R7, RZ, PT ;  /* 0x000000ff0700720c */ /* 0x000fe40003f46270 */
[----:B------:R-:W-:Y:S02]  /*02b0*/  @!P1 IADD3 R4, R4, 0x1, RZ ;  /* 0x0000000104049810 */ /* 0x000fe40007ffe0ff */
[----:B------:R-:W-:-:S06]  /*02c0*/  LOP3.LUT R8, RZ, c[0x0][0x190], RZ, 0x33, !PT ;  /* 0x00006400ff087a12 */ /* 0x000fcc00078e33ff */
[----:B------:R-:W-:Y:S02]  /*02d0*/  @P0 IADD3 R4, R4, 0x1, RZ ;  /* 0x0000000104040810 */ /* 0x000fe40007ffe0ff */
[----:B------:R-:W-:-:S03]  /*02e0*/  ISETP.NE.AND P0, PT, RZ, c[0x0][0x190], PT ;  /* 0x00006400ff007a0c */ /* 0x000fc60003f05270 */
[----:B------:R-:W-:Y:S02]  /*02f0*/  @!P2 IMAD.MOV R4, RZ, RZ, -R4 ;  /* 0x000000ffff04a224 */ /* 0x000fe400078e0a04 */
[----:B0-----:R-:W-:-:S03]  /*0300*/  IMAD.MOV R7, RZ, RZ, -R5 ;  /* 0x000000ffff077224 */ /* 0x001fc600078e0a05 */
[----:B------:R-:W-:Y:S01]  /*0310*/  SEL R9, R8, R4, !P0 ;  /* 0x0000000408097207 */ /* 0x000fe20004000000 */
[----:B------:R-:W-:Y:S02]  /*0320*/  IMAD R7, R7, R6, RZ ;  /* 0x0000000607077224 */ /* 0x000fe400078e02ff */
[----:B------:R-:W-:Y:S01]  /*0330*/  IMAD.MOV.U32 R4, RZ, RZ, RZ ;  /* 0x000000ffff047224 */ /* 0x000fe200078e00ff */
[----:B------:R-:W-:-:S03]  /*0340*/  IABS R11, R9 ;  /* 0x00000009000b7213 */ /* 0x000fc60000000000 */
[----:B------:R-:W-:-:S04]  /*0350*/  IMAD.HI.U32 R4, R5, R7, R4 ;  /* 0x0000000705047227 */ /* 0x000fc800078e0004 */
[----:B------:R-:W-:Y:S02]  /*0360*/  IMAD.MOV.U32 R7, RZ, RZ, R10 ;  /* 0x000000ffff077224 */ /* 0x000fe400078e000a */
[----:B------:R-:W-:Y:S02]  /*0370*/  IMAD.HI.U32 R4, R4, R11, RZ ;  /* 0x0000000b04047227 */ /* 0x000fe400078e00ff */
[----:B-1----:R-:W0:Y:S02]  /*0380*/  I2F.RP R13, R7 ;  /* 0x00000007000d7306 */ /* 0x002e240000209400 */
[----:B------:R-:W-:-:S04]  /*0390*/  IMAD.MOV R5, RZ, RZ, -R4 ;  /* 0x000000ffff057224 */ /* 0x000fc800078e0a04 */
[----:B------:R-:W-:-:S05]  /*03a0*/  IMAD R11, R6, R5, R11 ;  /* 0x00000005060b7224 */ /* 0x000fca00078e020b */
[----:B------:R-:W-:Y:S01]  /*03b0*/  ISETP.GT.U32.AND P2, PT, R6, R11, PT ;  /* 0x0000000b0600720c */ /* 0x000fe20003f44070 */
[----:B0-----:R-:W0:Y:S01]  /*03c0*/  MUFU.RCP R13, R13 ;  /* 0x0000000d000d7308 */ /* 0x001e220000001000 */
[----:B------:R-:W-:-:S11]  /*03d0*/  LOP3.LUT R10, R9, c[0x0][0x16c], RZ, 0x3c, !PT ;  /* 0x00005b00090a7a12 */ /* 0x000fd600078e3cff */
[----:B------:R-:W-:-:S05]  /*03e0*/  @!P2 IMAD.IADD R11, R11, 0x1, -R6 ;  /* 0x000000010b0ba824 */ /* 0x000fca00078e0a06 */
[----:B------:R-:W-:Y:S02]  /*03f0*/  ISETP.GE.U32.AND P1, PT, R11, R6, PT ;  /* 0x000000060b00720c */ /* 0x000fe40003f26070 */
[----:B0-----:R-:W-:Y:S02]  /*0400*/  IADD3 R5, R13, 0xffffffe, RZ ;  /* 0x0ffffffe0d057810 */ /* 0x001fe40007ffe0ff */
[----:B------:R-:W-:-:S04]  /*0410*/  ISETP.GE.AND P3, PT, R10, RZ, PT ;  /* 0x000000ff0a00720c */ /* 0x000fc80003f66270 */
[----:B------:R-:W0:Y:S01]  /*0420*/  F2I.FTZ.U32.TRUNC.NTZ R5, R5 ;  /* 0x0000000500057305 */ /* 0x000e22000021f000 */
[----:B------:R-:W-:-:S04]  /*0430*/  @!P2 IADD3 R4, R4, 0x1, RZ ;  /* 0x000000010404a810 */ /* 0x000fc80007ffe0ff */
[----:B------:R-:W-:Y:S02]  /*0440*/  @P1 IADD3 R4, R4, 0x1, RZ ;  /* 0x0000000104041810 */ /* 0x000fe40007ffe0ff */
[----:B------:R-:W-:-:S03]  /*0450*/  ISETP.NE.AND P2, PT, RZ, c[0x0][0x16c], PT ;  /* 0x00005b00ff007a0c */ /* 0x000fc60003f45270 */
[----:B------:R-:W-:-:S05]  /*0460*/  @!P3 IMAD.MOV R4, RZ, RZ, -R4 ;  /* 0x000000ffff04b224 */ /* 0x000fca00078e0a04 */
[----:B------:R-:W-:Y:S01]  /*0470*/  SEL R10, R14, R4, !P2 ;  /* 0x000000040e0a7207 */ /* 0x000fe20005000000 */
[----:B0-----:R-:W-:Y:S02]  /*0480*/  IMAD.MOV R16, RZ, RZ, -R5 ;  /* 0x000000ffff107224 */ /* 0x001fe400078e0a05 */
[----:B------:R-:W-:Y:S01]  /*0490*/  IMAD.MOV.U32 R4, RZ, RZ, RZ ;  /* 0x000000ffff047224 */ /* 0x000fe200078e00ff */
[----:B------:R-:W-:Y:S01]  /*04a0*/  IABS R15, R10 ;  /* 0x0000000a000f7213 */ /* 0x000fe20000000000 */
[----:B------:R-:W-:-:S04]  /*04b0*/  IMAD R13, R16, R7, RZ ;  /* 0x00000007100d7224 */ /* 0x000fc800078e02ff */
        /* <DEDUP_REMOVED lines=11> */
[----:B------:R-:W-:-:S03]  /*0570*/  ISETP.GE.AND P3, PT, R9, RZ, PT ;  /* 0x000000ff0900720c */ /* 0x000fc60003f66270 */
[----:B------:R-:W-:Y:S01]  /*0580*/  @!P5 IMAD.MOV R16, RZ, RZ, -R16 ;  /* 0x000000ffff10d224 */ /* 0x000fe200078e0a10 */
[----:B------:R-:W-:Y:S01]  /*0590*/  ISETP.GT.U32.AND P5, PT, R6, R11, PT ;  /* 0x0000000b0600720c */ /* 0x000fe20003fa4070 */
[----:B------:R-:W-:Y:S01]  /*05a0*/  IMAD.IADD R6, R11, 0x1, -R6 ;  /* 0x000000010b067824 */ /* 0x000fe200078e0a06 */
[----:B------:R-:W-:-:S04]  /*05b0*/  LOP3.LUT R13, RZ, c[0x0][0x168], RZ, 0x33, !PT ;  /* 0x00005a00ff0d7a12 */ /* 0x000fc800078e33ff */
        /* <DEDUP_REMOVED lines=8> */
[----:B0-----:R-:W-:Y:S01]  /*0640*/  @!P5 FADD.FTZ R6, R16, 0.5 ;  /* 0x3f0000001006d421 */ /* 0x001fe20000010000 */
[----:B------:R-:W-:-:S03]  /*0650*/  ISETP.GE.U32.AND P2, PT, R4, R7, PT ;  /* 0x000000070400720c */ /* 0x000fc60003f46070 */
[----:B------:R-:W-:Y:S01]  /*0660*/  @!P5 FFMA.FTZ R6, R6, R9, -0.5 ;  /* 0xbf0000000606d423 */ /* 0x000fe20000010009 */
[----:B------:R-:W-:Y:S01]  /*0670*/  LOP3.LUT R10, R10, c[0x0][0x168], RZ, 0x3c, !PT ;  /* 0x00005a000a0a7a12 */ /* 0x000fe200078e3cff */
[----:B------:R-:W-:-:S03]  /*0680*/  @!P5 IMAD.MOV.U32 R7, RZ, RZ, c[0x0][0x174] ;  /* 0x00005d00ff07d624 */ /* 0x000fc600078e00ff */
[----:B------:R-:W-:Y:S01]  /*0690*/  @!P5 FSETP.GEU.FTZ.AND P3, PT, R6, RZ, PT ;  /* 0x000000ff0600d20b */ /* 0x000fe20003f7e000 */
[----:B-1----:R-:W-:Y:S02]  /*06a0*/  @!P5 FADD.FTZ R4, R11, 0.5 ;  /* 0x3f0000000b04d421 */ /* 0x002fe40000010000 */
[----:B------:R-:W-:Y:S01]  /*06b0*/  @P5 FMUL.FTZ R14, R16, c[0x0][0x170] ;  /* 0x00005c00100e5a20 */ /* 0x000fe20000410000 */
[----:B------:R-:W-:Y:S01]  /*06c0*/  @!P5 FSEL R14, R6, RZ, P3 ;  /* 0x000000ff060ed208 */ /* 0x000fe20001800000 */
[----:B------:R-:W-:Y:S01]  /*06d0*/  @!P5 FFMA.FTZ R6, R4, R7, -0.5 ;  /* 0xbf0000000406d423 */ /* 0x000fe20000010007 */
[----:B------:R-:W-:Y:S02]  /*06e0*/  ISETP.GE.AND P3, PT, R10, RZ, PT ;  /* 0x000000ff0a00720c */ /* 0x000fe40003f66270 */
[----:B------:R-:W-:Y:S01]  /*06f0*/  @!P1 IADD3 R5, R5, 0x1, RZ ;  /* 0x0000000105059810 */ /* 0x000fe20007ffe0ff */
[----:B------:R-:W0:Y:S01]  /*0700*/  F2I.FTZ.TRUNC.NTZ R4, R14 ;  /* 0x0000000e00047305 */ /* 0x000e22000021f100 */
[----:B------:R-:W-:-:S02]  /*0710*/  @!P5 FSETP.GEU.FTZ.AND P1, PT, R6, RZ, PT ;  /* 0x000000ff0600d20b */ /* 0x000fc40003f3e000 */
[----:B------:R-:W-:Y:S01]  /*0720*/  @P2 IADD3 R5, R5, 0x1, RZ ;  /* 0x0000000105052810 */ /* 0x000fe20007ffe0ff */
[----:B------:R-:W-:Y:S01]  /*0730*/  @P5 FMUL.FTZ R15, R11, c[0x0][0x174] ;  /* 0x00005d000b0f5a20 */ /* 0x000fe20000410000 */
[----:B------:R-:W-:-:S03]  /*0740*/  @!P5 FSEL R15, R6, RZ, P1 ;  /* 0x000000ff060fd208 */ /* 0x000fc60000800000 */
[----:B------:R-:W-:-:S04]  /*0750*/  IMAD.MOV.U32 R6, RZ, RZ, R5 ;  /* 0x000000ffff067224 */ /* 0x000fc800078e0005 */
[----:B------:R-:W-:Y:S01]  /*0760*/  @!P3 IMAD.MOV R6, RZ, RZ, -R6 ;  /* 0x000000ffff06b224 */ /* 0x000fe200078e0a06 */
[----:B------:R-:W1:Y:S01]  /*0770*/  F2I.FTZ.TRUNC.NTZ R11, R15 ;  /* 0x0000000f000b7305 */ /* 0x000e62000021f100 */
[----:B0-----:R-:W-:-:S03]  /*0780*/  SHF.R.S32.HI R5, RZ, 0x1f, R4 ;  /* 0x0000001fff057819 */ /* 0x001fc60000011404 */
[----:B------:R-:W-:Y:S01]  /*0790*/  SEL R13, R13, R6, !P4 ;  /* 0x000000060d0d7207 */ /* 0x000fe20006000000 */
[----:B------:R-:W-:Y:S01]  /*07a0*/  USHF.R.S32.HI UR5, URZ, 0x1f, UR5 ;  /* 0x0000001f3f057899 */ /* 0x000fe20008011405 */
[----:B------:R-:W-:-:S03]  /*07b0*/  ISETP.GE.AND P2, PT, R2, RZ, PT ;  /* 0x000000ff0200720c */ /* 0x000fc60003f46270 */
[----:B------:R-:W-:Y:S01]  /*07c0*/  IMAD.WIDE R16, R13, c[0x0][0x160], R4 ;  /* 0x000058000d107a25 */ /* 0x000fe200078e0204 */
[----:B------:R-:W-:-:S03]  /*07d0*/  ISETP.GT.U32.AND P1, PT, R0, R3, PT ;  /* 0x000000030000720c */ /* 0x000fc60003f24070 */
[----:B------:R-:W-:Y:S02]  /*07e0*/  IMAD R9, R17, c[0x0][0x164], RZ ;  /* 0x0000590011097a24 */ /* 0x000fe400078e02ff */
[----:B------:R-:W-:Y:S02]  /*07f0*/  IMAD.IADD R2, R3, 0x1, -R0 ;  /* 0x0000000103027824 */ /* 0x000fe400078e0a00 */
[----:B------:R-:W-:Y:S01]  /*0800*/  IMAD.WIDE.U32 R6, R16, c[0x0][0x164], RZ ;  /* 0x0000590010067a25 */ /* 0x000fe200078e00ff */
[----:B-1----:R-:W-:-:S03]  /*0810*/  SHF.R.S32.HI R10, RZ, 0x1f, R11 ;  /* 0x0000001fff0a7819 */ /* 0x002fc6000001140b */
[----:B------:R-:W-:Y:S01]  /*0820*/  IMAD R21, R16, UR5, R9 ;  /* 0x0000000510157c24 */ /* 0x000fe2000f8e0209 */
[----:B------:R-:W-:Y:S02]  /*0830*/  SEL R9, R2, R3, !P1 ;  /* 0x0000000302097207 */ /* 0x000fe40004800000 */
[----:B------:R-:W-:Y:S01]  /*0840*/  IADD3 R16, P1, R11, R6, RZ ;  /* 0x000000060b107210 */ /* 0x000fe20007f3e0ff */
[----:B------:R-:W-:Y:S01]  /*0850*/  IMAD.IADD R21, R7, 0x1, R21 ;  /* 0x0000000107157824 */ /* 0x000fe200078e0215 */
[----:B------:R-:W0:Y:S01]  /*0860*/  I2F R0, R11 ;  /* 0x0000000b00007306 */ /* 0x000e220000201400 */
[----:B------:R-:W-:Y:S02]  /*0870*/  @!P2 IMAD.MOV R9, RZ, RZ, -R9 ;  /* 0x000000ffff09a224 */ /* 0x000fe400078e0a09 */
[----:B------:R-:W-:-:S05]  /*0880*/  IMAD.X R2, R10, 0x1, R21, P1 ;  /* 0x000000010a027824 */ /* 0x000fca00008e0615 */
[----:B------:R-:W1:Y:S01]  /*0890*/  I2F R3, R4 ;  /* 0x0000000400037306 */ /* 0x000e620000201400 */
[----:B------:R-:W-:Y:S01]  /*08a0*/  IMAD R17, R2, c[0x0][0x190], RZ ;  /* 0x0000640002117a24 */ /* 0x000fe200078e02ff */
[----:B------:R-:W-:Y:S01]  /*08b0*/  SEL R2, R8, R9, !P0 ;  /* 0x0000000908027207 */ /* 0x000fe20004000000 */
[----:B------:R-:W-:Y:S01]  /*08c0*/  IMAD.WIDE.U32 R8, R16, c[0x0][0x190], RZ ;  /* 0x0000640010087a25 */ /* 0x000fe200078e00ff */
[----:B------:R-:W-:Y:S02]  /*08d0*/  USHF.R.S32.HI UR6, URZ, 0x1f, UR6 ;  /* 0x0000001f3f067899 */ /* 0x000fe40008011406 */
[----:B------:R-:W-:Y:S02]  /*08e0*/  UIADD3 UR7, UP0, -UR9, UR10, URZ ;  /* 0x0000000a09077290 */ /* 0x000fe4000ff1e13f */
[----:B------:R-:W-:Y:S01]  /*08f0*/  IADD3 R18, P2, R2, R8, RZ ;  /* 0x0000000802127210 */ /* 0x000fe20007f5e0ff */
[----:B0-----:R-:W-:Y:S02]  /*0900*/  FADD.FTZ R15, -R0, R15 ;  /* 0x0000000f000f7221 */ /* 0x001fe40000010100 */
[----:B------:R-:W-:Y:S01]  /*0910*/  IMAD R17, R16, UR6, R17 ;  /* 0x0000000610117c24 */ /* 0x000fe2000f8e0211 */
[----:B------:R-:W-:Y:S01]  /*0920*/  LEA R8, P3, R18, c[0x0][0x180], 0x1 ;  /* 0x0000600012087a11 */ /* 0x000fe200078608ff */
[----:B------:R-:W-:Y:S01]  /*0930*/  UIADD3.X UR8, UR11, -0x1, URZ, UP0, !UPT ;  /* 0xffffffff0b087890 */ /* 0x000fe200087fe43f */
[----:B-1----:R-:W-:Y:S01]  /*0940*/  FADD.FTZ R0, -R3, R14 ;  /* 0x0000000e03007221 */ /* 0x002fe20000010100 */
[----:B------:R-:W-:Y:S01]  /*0950*/  SHF.R.S32.HI R3, RZ, 0x1f, R2 ;  /* 0x0000001fff037819 */ /* 0x000fe20000011402 */
[----:B------:R-:W-:Y:S01]  /*0960*/  IMAD.IADD R19, R9, 0x1, R17 ;  /* 0x0000000109137824 */ /* 0x000fe200078e0211 */
[----:B------:R-:W-:-:S02]  /*0970*/  LOP3.LUT R20, R8, 0x3, RZ, 0xc0, !PT ;  /* 0x0000000308147812 */ /* 0x000fc400078ec0ff */
[----:B------:R-:W-:Y:S01]  /*0980*/  IMAD.U32 R16, RZ, RZ, UR8 ;  /* 0x00000008ff107e24 */ /* 0x000fe2000f8e00ff */
[----:B------:R-:W-:Y:S01]  /*0990*/  ISETP.LT.U32.AND P1, PT, R18, UR7, PT ;  /* 0x0000000712007c0c */ /* 0x000fe2000bf21070 */
[----:B------:R-:W-:Y:S01]  /*09a0*/  IMAD.X R19, R3, 0x1, R19, P2 ;  /* 0x0000000103137824 */ /* 0x000fe200010e0613 */
[----:B------:R-:W-:Y:S01]  /*09b0*/  ISETP.NE.U32.AND P0, PT, R20, RZ, PT ;  /* 0x000000ff1400720c */ /* 0x000fe20003f05070 */
[----:B------:R-:W-:Y:S02]  /*09c0*/  FADD.FTZ R17, -R15, 1 ;  /* 0x3f8000000f117421 */ /* 0x000fe40000010100 */
[----:B------:R-:W-:Y:S01]  /*09d0*/  FADD.FTZ R14, -R0, 1 ;  /* 0x3f800000000e7421 */ /* 0x000fe20000010100 */
[----:B------:R-:W-:Y:S02]  /*09e0*/  ISETP.NE.AND.EX P0, PT, RZ, RZ, PT, P0 ;  /* 0x000000ffff00720c */ /* 0x000fe40003f05300 */
[----:B------:R-:W-:Y:S01]  /*09f0*/  ISETP.GT.U32.AND.EX P1, PT, R16, R19, PT, P1 ;  /* 0x000000131000720c */ /* 0x000fe20003f24110 */
[----:B--2---:R-:W-:Y:S01]  /*0a00*/  HADD2.F32 R12, -RZ, R12.H0_H0 ;  /* 0x2000000cff0c7230 */ /* 0x004fe20000004100 */
[----:B------:R-:W-:Y:S01]  /*0a10*/  FMUL.FTZ R9, R14, R17 ;  /* 0x000000110e097220 */ /* 0x000fe20000410000 */
[----:B------:R-:W-:Y:S03]  /*0a20*/  BSSY B0, `(.L_x_1623) ;  /* 0x0000041000007945 */ /* 0x000fe60003800000 */
        /* <DEDUP_REMOVED lines=14> */
[----:B------:R-:W-:Y:S02]  /*0b10*/  BSSY B2, `(.L_x_1627) ;  /* 0x000000b000027945 */ /* 0x000fe40003800000 */
[----:B------:R0:W1:Y:S01]  /*0b20*/  LD.E R23, [R18.64] ;  /* 0x0000000a12177980 */ /* 0x000062000c101900 */
[----:B------:R-:W-:Y:S01]  /*0b30*/  ISETP.EQ.U32.AND P0, PT, R20, RZ, PT ;  /* 0x000000ff1400720c */ /* 0x000fe20003f02070 */
[----:B------:R-:W-:-:S05]  /*0b40*/  IMAD.MOV.U32 R20, RZ, RZ, 0x3254 ;  /* 0x00003254ff147424 */ /* 0x000fca00078e00ff */
[----:B------:R-:W-:Y:S02]  /*0b50*/  SEL R22, R20, 0x7610, P0 ;  /* 0x0000761014167807 */ /* 0x000fe40000000000 */
.L_x_1628:
[----:B-1----:R-:W-:-:S05]  /*0b60*/  HADD2 R20, R23, R16.H0_H0 ;  /* 0x2000001017147230 */ /* 0x002fca0000000000 */
[----:B------:R-:W-:-:S05]  /*0b70*/  PRMT R25, R23, R22, R20 ;  /* 0x0000001617197216 */ /* 0x000fca0000000014 */
[----:B------:R-:W1:Y:S02]  /*0b80*/  ATOM.E.CAS.STRONG.GPU PT, R20, [R18], R23, R25 ;  /* 0x000000171214738b */ /* 0x000e6400001ee119 */
[----:B-1----:R-:W-:Y:S01]  /*0b90*/  ISETP.NE.U32.AND P0, PT, R20, R23, PT ;  /* 0x000000171400720c */ /* 0x002fe20003f05070 */
[----:B------:R-:W-:-:S12]  /*0ba0*/  IMAD.MOV.U32 R23, RZ, RZ, R20 ;  /* 0x000000ffff177224 */ /* 0x000fd800078e0014 */
[----:B------:R-:W-:Y:S05]  /*0bb0*/  @P0 BRA `(.L_x_1628) ;  /* 0xffffffa000000947 */ /* 0x000fea000383ffff */
[----:B------:R-:W-:Y:S05]  /*0bc0*/  BSYNC B2 ;  /* 0x0000000000027941 */ /* 0x000fea0003800000 */
.L_x_1627:
[----:B------:R-:W-:Y:S05]  /*0bd0*/  BRA `(.L_x_1629) ;  /* 0x0000012000007947 */ /* 0x000fea0003800000 */
.L_x_1626:
[----:B------:R-:W-:-:S05]  /*0be0*/  PRMT R19, RZ, 0x5410, R16 ;  /* 0x00005410ff137816 */ /* 0x000fca0000000010 */
[----:B------:R-:W2:Y:S02]  /*0bf0*/  ATOM.E.ADD.F16x2.RN.STRONG.GPU P0, RZ, [R8.64+-0x2], R19 ;  /* 0xfffffe1308ff798a */ /* 0x000ea4000810e9cc */
[----:B--2---:R-:W-:Y:S05]  /*0c00*/  @P0 BRA `(.L_x_1629) ;  /* 0x000000f000000947 */ /* 0x004fea0003800000 */
[----:B------:R-:W0:Y:S02]  /*0c10*/  QSPC.E.S P0, RZ, [R8+-0x2] ;  /* 0xfffffe0008ff73aa */ /* 0x000e240000000500 */
[----:B0-----:R-:W-:Y:S05]  /*0c20*/  @!P0 BRA `(.L_x_1630) ;  /* 0x000000a000008947 */ /* 0x001fea0003800000 */
[----:B------:R-:W-:-:S04]  /*0c30*/  IADD3 R8, R8, -0x2, RZ ;  /* 0xfffffffe08087810 */ /* 0x000fc80007ffe0ff */
[----:B------:R-:W-:-:S05]  /*0c40*/  LOP3.LUT R19, R8, 0xffffff, RZ, 0xc0, !PT ;  /* 0x00ffffff08137812 */ /* 0x000fca00078ec0ff */
.L_x_1631:
        /* <DEDUP_REMOVED lines=8> */
.L_x_1630:
[----:B------:R-:W2:Y:S02]  /*0cd0*/  LD.E R16, [R8.64+-0x2] ;  /* 0xfffffe0c08107980 */ /* 0x000ea4000c101900 */
[----:B--2---:R-:W-:-:S05]  /*0ce0*/  IMAD.IADD R19, R19, 0x1, R16 ;  /* 0x0000000113137824 */ /* 0x004fca00078e0210 */
[----:B------:R0:W-:Y:S02]  /*0cf0*/  ST.E [R8.64+-0x2], R19 ;  /* 0xfffffe1308007985 */ /* 0x0001e4000c10190c */
.L_x_1629:
[----:B------:R-:W-:Y:S05]  /*0d00*/  BSYNC B1 ;  /* 0x0000000000017941 */ /* 0x000fea0003800000 */
.L_x_1625:
[----:B------:R-:W-:Y:S05]  /*0d10*/  BRA `(.L_x_1632) ;  /* 0x0000011000007947 */ /* 0x000fea0003800000 */
.L_x_1624:
[----:B------:R-:W-:-:S05]  /*0d20*/  PRMT R19, R16, 0x5410, RZ ;  /* 0x0000541010137816 */ /* 0x000fca00000000ff */
[----:B------:R-:W2:Y:S02]  /*0d30*/  ATOM.E.ADD.F16x2.RN.STRONG.GPU P0, RZ, [R8.64], R19 ;  /* 0x0000001308ff798a */ /* 0x000ea4000810e9cc */
[----:B--2---:R-:W-:Y:S05]  /*0d40*/  @P0 BRA `(.L_x_1632) ;  /* 0x000000e000000947 */ /* 0x004fea0003800000 */
[----:B------:R-:W0:Y:S02]  /*0d50*/  QSPC.E.S P0, RZ, [R8] ;  /* 0x0000000008ff73aa */ /* 0x000e240000000500 */
[----:B0-----:R-:W-:Y:S05]  /*0d60*/  @!P0 BRA `(.L_x_1633) ;  /* 0x0000009000008947 */ /* 0x001fea0003800000 */
[----:B------:R-:W-:-:S05]  /*0d70*/  LOP3.LUT R19, R8, 0xffffff, RZ, 0xc0, !PT ;  /* 0x00ffffff08137812 */ /* 0x000fca00078ec0ff */
.L_x_1634:
        /* <DEDUP_REMOVED lines=8> */
.L_x_1633:
[----:B------:R-:W2:Y:S02]  /*0e00*/  LD.E R16, [R8.64] ;  /* 0x0000000c08107980 */ /* 0x000ea4000c101900 */
[----:B--2---:R-:W-:-:S05]  /*0e10*/  IMAD.IADD R19, R19, 0x1, R16 ;  /* 0x0000000113137824 */ /* 0x004fca00078e0210 */
[----:B------:R0:W-:Y:S02]  /*0e20*/  ST.E [R8.64], R19 ;  /* 0x0000001308007985 */ /* 0x0001e4000c10190c */
.L_x_1632:
[----:B------:R-:W-:Y:S05]  /*0e30*/  BSYNC B0 ;  /* 0x0000000000007941 */ /* 0x000fea0003800000 */
.L_x_1623:
[----:B------:R-:W-:Y:S01]  /*0e40*/  ULDC UR4, c[0x0][0x164] ;  /* 0x0000590000047ab9 */ /* 0x000fe20000000800 */
[C---:B0-----:R-:W-:Y:S01]  /*0e50*/  IADD3 R9, R11.reuse, 0x1, RZ ;  /* 0x000000010b097810 */ /* 0x041fe20007ffe0ff */
        /* <DEDUP_REMOVED lines=10> */
[----:B------:R-:W-:-:S04]  /*0f00*/  IMAD R16, R21, c[0x0][0x190], RZ ;  /* 0x0000640015107a24 */ /* 0x000fc800078e02ff */
[----:B------:R-:W-:Y:S01]  /*0f10*/  IMAD R21, R7, UR6, R16 ;  /* 0x0000000607157c24 */ /* 0x000fe2000f8e0210 */
[----:B------:R-:W-:Y:S01]  /*0f20*/  LOP3.LUT R16, R6, 0x3, RZ, 0xc0, !PT ;  /* 0x0000000306107812 */ /* 0x000fe200078ec0ff */
[----:B------:R-:W-:Y:S02]  /*0f30*/  FMUL.FTZ R7, R14, R15 ;  /* 0x0000000f0e077220 */ /* 0x000fe40000410000 */
[----:B------:R-:W-:Y:S01]  /*0f40*/  IMAD.U32 R14, RZ, RZ, UR8 ;  /* 0x00000008ff0e7e24 */ /* 0x000fe2000f8e00ff */
[----:B------:R-:W-:Y:S01]  /*0f50*/  ISETP.NE.U32.AND P0, PT, R16, RZ, PT ;  /* 0x000000ff1000720c */ /* 0x000fe20003f05070 */
[----:B------:R-:W-:Y:S02]  /*0f60*/  IMAD.IADD R21, R19, 0x1, R21 ;  /* 0x0000000113157824 */ /* 0x000fe400078e0215 */
[----:B------:R-:W-:Y:S01]  /*0f70*/  FMUL.FTZ R7, R12, R7 ;  /* 0x000000070c077220 */ /* 0x000fe20000410000 */
[----:B------:R-:W-:Y:S02]  /*0f80*/  ISETP.NE.AND.EX P0, PT, RZ, RZ, PT, P0 ;  /* 0x000000ffff00720c */ /* 0x000fe40003f05300 */
[----:B------:R-:W-:-:S02]  /*0f90*/  ISETP.GT.U32.AND.EX P1, PT, R14, R21, PT, P1 ;  /* 0x000000150e00720c */ /* 0x000fc40003f24110 */
[----:B------:R-:W-:Y:S02]  /*0fa0*/  F2FP.PACK_AB R14, RZ, R7 ;  /* 0x00000007ff0e723e */ /* 0x000fe400000000ff */
[----:B------:R-:W-:-:S09]  /*0fb0*/  LEA.HI.X R7, R18, c[0x0][0x184], R21, 0x1, P2 ;  /* 0x0000610012077a11 */ /* 0x000fd200010f0c15 */
[----:B------:R-:W-:Y:S05]  /*0fc0*/  @!P0 BRA P1, `(.L_x_1636) ;  /* 0x000002b000008947 */ /* 0x000fea0000800000 */
[----:B------:R-:W-:Y:S02]  /*0fd0*/  ISETP.NE.U32.AND P1, PT, R18, RZ, PT ;  /* 0x000000ff1200720c */ /* 0x000fe40003f25070 */
        /* <DEDUP_REMOVED lines=13> */
.L_x_1639:
[----:B-1----:R-:W-:-:S05]  /*10b0*/  HADD2 R16, R21, R14.H0_H0 ;  /* 0x2000000e15107230 */ /* 0x002fca0000000000 */
[----:B------:R-:W-:-:S05]  /*10c0*/  PRMT R23, R21, R20, R16 ;  /* 0x0000001415177216 */ /* 0x000fca0000000010 */
[----:B------:R-:W1:Y:S02]  /*10d0*/  ATOM.E.CAS.STRONG.GPU PT, R16, [R18], R21, R23 ;  /* 0x000000151210738b */ /* 0x000e6400001ee117 */
[----:B-1----:R-:W-:Y:S01]  /*10e0*/  ISETP.NE.U32.AND P0, PT, R16, R21, PT ;  /* 0x000000151000720c */ /* 0x002fe20003f05070 */
[----:B------:R-:W-:-:S12]  /*10f0*/  IMAD.MOV.U32 R21, RZ, RZ, R16 ;  /* 0x000000ffff157224 */ /* 0x000fd800078e0010 */
[----:B------:R-:W-:Y:S05]  /*1100*/  @P0 BRA `(.L_x_1639) ;  /* 0xffffffa000000947 */ /* 0x000fea000383ffff */
[----:B------:R-:W-:Y:S05]  /*1110*/  BSYNC B1 ;  /* 0x0000000000017941 */ /* 0x000fea0003800000 */
.L_x_1638:
[----:B------:R-:W-:Y:S05]  /*1120*/  BRA `(.L_x_1640) ;  /* 0x0000028000007947 */ /* 0x000fea0003800000 */
.L_x_1637:
[----:B------:R-:W-:-:S05]  /*1130*/  PRMT R19, RZ, 0x5410, R14 ;  /* 0x00005410ff137816 */ /* 0x000fca000000000e */
[----:B------:R-:W2:Y:S02]  /*1140*/  ATOM.E.ADD.F16x2.RN.STRONG.GPU P0, RZ, [R6.64+-0x2], R19 ;  /* 0xfffffe1306ff798a */ /* 0x000ea4000810e9cc */
[----:B--2---:R-:W-:Y:S05]  /*1150*/  @P0 BRA `(.L_x_1640) ;  /* 0x0000025000000947 */ /* 0x004fea0003800000 */
[----:B------:R-:W0:Y:S02]  /*1160*/  QSPC.E.S P0, RZ, [R6+-0x2] ;  /* 0xfffffe0006ff73aa */ /* 0x000e240000000500 */
[----:B0-----:R-:W-:Y:S05]  /*1170*/  @!P0 BRA `(.L_x_1641) ;  /* 0x000000c000008947 */ /* 0x001fea0003800000 */
[----:B------:R-:W-:Y:S01]  /*1180*/  IADD3 R6, R6, -0x2, RZ ;  /* 0xfffffffe06067810 */ /* 0x000fe20007ffe0ff */
[----:B------:R-:W-:Y:S03]  /*1190*/  BSSY B1, `(.L_x_1642) ;  /* 0x0000009000017945 */ /* 0x000fe60003800000 */
[----:B------:R-:W-:-:S05]  /*11a0*/  LOP3.LUT R18, R6, 0xffffff, RZ, 0xc0, !PT ;  /* 0x00ffffff06127812 */ /* 0x000fca00078ec0ff */
.L_x_1643:
[----:B------:R-:W0:Y:S02]  /*11b0*/  LDS R6, [R18] ;  /* 0x0000000012067984 */ /* 0x000e240000000800 */
[----:B0-----:R-:W-:-:S02]  /*11c0*/  HADD2 R16, R6.H1_H1, R14.H0_H0 ;  /* 0x2000000e06107230 */ /* 0x001fc40000000c00 */
[----:B------:R-:W-:-:S05]  /*11d0*/  HADD2 R7, R6.H0_H0, RZ.H0_H0 ;  /* 0x200000ff06077230 */ /* 0x000fca0000000800 */
[----:B------:R-:W-:-:S06]  /*11e0*/  PRMT R7, R7, 0x5410, R16 ;  /* 0x0000541007077816 */ /* 0x000fcc0000000010 */
[----:B------:R-:W0:Y:S02]  /*11f0*/  ATOMS.CAST.SPIN R7, [R18], R6, R7 ;  /* 0x000000061207738d */ /* 0x000e240001800007 */
[----:B0-----:R-:W-:-:S13]  /*1200*/  ISETP.EQ.U32.AND P0, PT, R7, 0x1, PT ;  /* 0x000000010700780c */ /* 0x001fda0003f02070 */
[----:B------:R-:W-:Y:S05]  /*1210*/  @!P0 BRA `(.L_x_1643) ;  /* 0xffffff9000008947 */ /* 0x000fea000383ffff */
[----:B------:R-:W-:Y:S05]  /*1220*/  BSYNC B1 ;  /* 0x0000000000017941 */ /* 0x000fea0003800000 */
.L_x_1642:
[----:B------:R-:W-:Y:S05]  /*1230*/  BRA `(.L_x_1640) ;  /* 0x0000017000007947 */ /* 0x000fea0003800000 */
.L_x_1641:
[----:B------:R-:W2:Y:S02]  /*1240*/  LD.E R14, [R6.64+-0x2] ;  /* 0xfffffe0c060e7980 */ /* 0x000ea4000c101900 */
[----:B--2---:R-:W-:-:S05]  /*1250*/  IMAD.IADD R19, R19, 0x1, R14 ;  /* 0x0000000113137824 */ /* 0x004fca00078e020e */
[----:B------:R0:W-:Y:S01]  /*1260*/  ST.E [R6.64+-0x2], R19 ;  /* 0xfffffe1306007985 */ /* 0x0001e2000c10190c */
[----:B------:R-:W-:Y:S05]  /*1270*/  BRA `(.L_x_1640) ;  /* 0x0000013000007947 */ /* 0x000fea0003800000 */
.L_x_1636:
[----:B------:R-:W-:-:S05]  /*1280*/  PRMT R19, R14, 0x5410, RZ ;  /* 0x000054100e137816 */ /* 0x000fca00000000ff */
[----:B------:R-:W2:Y:S02]  /*1290*/  ATOM.E.ADD.F16x2.RN.STRONG.GPU P0, RZ, [R6.64], R19 ;  /* 0x0000001306ff798a */ /* 0x000ea4000810e9cc */
[----:B--2---:R-:W-:Y:S05]  /*12a0*/  @P0 BRA `(.L_x_1640) ;  /* 0x0000010000000947 */ /* 0x004fea0003800000 */
[----:B------:R-:W0:Y:S02]  /*12b0*/  QSPC.E.S P0, RZ, [R6] ;  /* 0x0000000006ff73aa */ /* 0x000e240000000500 */
[----:B0-----:R-:W-:Y:S05]  /*12c0*/  @!P0 BRA `(.L_x_1644) ;  /* 0x000000b000008947 */ /* 0x001fea0003800000 */
[----:B------:R-:W-:Y:S01]  /*12d0*/  BSSY B1, `(.L_x_1645) ;  /* 0x0000009000017945 */ /* 0x000fe20003800000 */
[----:B------:R-:W-:-:S05]  /*12e0*/  LOP3.LUT R18, R6, 0xffffff, RZ, 0xc0, !PT ;  /* 0x00ffffff06127812 */ /* 0x000fca00078ec0ff */
.L_x_1646:
[----:B------:R-:W0:Y:S02]  /*12f0*/  LDS R6, [R18] ;  /* 0x0000000012067984 */ /* 0x000e240000000800 */
[C---:B0-----:R-:W-:Y:S02]  /*1300*/  HADD2 R16, R6.reuse.H1_H1, RZ.H0_H0 ;  /* 0x200000ff06107230 */ /* 0x041fe40000000c00 */
[----:B------:R-:W-:-:S05]  /*1310*/  HADD2 R7, R6.H0_H0, R14.H0_H0 ;  /* 0x2000000e06077230 */ /* 0x000fca0000000800 */
[----:B------:R-:W-:-:S06]  /*1320*/  PRMT R7, R7, 0x5410, R16 ;  /* 0x0000541007077816 */ /* 0x000fcc0000000010 */
[----:B------:R-:W0:Y:S02]  /*1330*/  ATOMS.CAST.SPIN R7, [R18], R6, R7 ;  /* 0x000000061207738d */ /* 0x000e240001800007 */
[----:B0-----:R-:W-:-:S13]  /*1340*/  ISETP.EQ.U32.AND P0, PT, R7, 0x1, PT ;  /* 0x000000010700780c */ /* 0x001fda0003f02070 */
[----:B------:R-:W-:Y:S05]  /*1350*/  @!P0 BRA `(.L_x_1646) ;  /* 0xffffff9000008947 */ /* 0x000fea000383ffff */
[----:B------:R-:W-:Y:S05]  /*1360*/  BSYNC B1 ;  /* 0x0000000000017941 */ /* 0x000fea0003800000 */
.L_x_1645:
[----:B------:R-:W-:Y:S05]  /*1370*/  BRA `(.L_x_1640) ;  /* 0x0000003000007947 */ /* 0x000fea0003800000 */
.L_x_1644:
[----:B------:R-:W2:Y:S02]  /*1380*/  LD.E R14, [R6.64] ;  /* 0x0000000c060e7980 */ /* 0x000ea4000c101900 */
[----:B--2---:R-:W-:-:S05]  /*1390*/  IMAD.IADD R19, R19, 0x1, R14 ;  /* 0x0000000113137824 */ /* 0x004fca00078e020e */
[----:B------:R0:W-:Y:S02]  /*13a0*/  ST.E [R6.64], R19 ;  /* 0x0000001306007985 */ /* 0x0001e4000c10190c */
.L_x_1640:
[----:B------:R-:W-:Y:S05]  /*13b0*/  BSYNC B0 ;  /* 0x0000000000007941 */ /* 0x000fea0003800000 */
.L_x_1635:
[----:B------:R-:W-:Y:S01]  /*13c0*/  ULDC UR4, c[0x0][0x160] ;  /* 0x0000580000047ab9 */ /* 0x000fe20000000800 */
[----:B0-----:R-:W-:Y:S01]  /*13d0*/  IADD3 R7, R4, 0x1, RZ ;  /* 0x0000000104077810 */ /* 0x001fe20007ffe0ff */
[----:B------:R-:W-:Y:S01]  /*13e0*/  UIADD3 UR4, -UR9, UR4, URZ ;  /* 0x0000000409047290 */ /* 0x000fe2000fffe13f */
[----:B------:R-:W-:Y:S01]  /*13f0*/  FMUL.FTZ R17, R0, R17 ;  /* 0x0000001100117220 */ /* 0x000fe20000410000 */
[----:B------:R-:W-:Y:S03]  /*1400*/  BSSY B0, `(.L_x_1647) ;  /* 0x000005b000007945 */ /* 0x000fe60003800000 */
[----:B------:R-:W-:Y:S01]  /*1410*/  FMUL.FTZ R17, R12, R17 ;  /* 0x000000110c117220 */ /* 0x000fe20000410000 */
[----:B------:R-:W-:-:S13]  /*1420*/  ISETP.GE.AND P0, PT, R4, UR4, PT ;  /* 0x0000000404007c0c */ /* 0x000fda000bf06270 */
[----:B------:R-:W-:-:S04]  /*1430*/  @P0 IMAD.MOV R7, RZ, RZ, R4 ;  /* 0x000000ffff070224 */ /* 0x000fc800078e0204 */
[--C-:B------:R-:W-:Y:S01]  /*1440*/  IMAD.MOV.U32 R4, RZ, RZ, R7.reuse ;  /* 0x000000ffff047224 */ /* 0x100fe200078e0007 */
[----:B------:R-:W-:-:S05]  /*1450*/  SHF.R.S32.HI R5, RZ, 0x1f, R7 ;  /* 0x0000001fff057819 */ /* 0x000fca0000011407 */
[----:B------:R-:W-:-:S04]  /*1460*/  IMAD.WIDE R6, R13, c[0x0][0x160], R4 ;  /* 0x000058000d067a25 */ /* 0x000fc800078e0204 */
[----:B------:R-:W-:Y:S02]  /*1470*/  IMAD R7, R7, c[0x0][0x164], RZ ;  /* 0x0000590007077a24 */ /* 0x000fe400078e02ff */
[----:B------:R-:W-:-:S04]  /*1480*/  IMAD.WIDE.U32 R4, R6, c[0x0][0x164], RZ ;  /* 0x0000590006047a25 */ /* 0x000fc800078e00ff */
[----:B------:R-:W-:Y:S01]  /*1490*/  IMAD R7, R6, UR5, R7 ;  /* 0x0000000506077c24 */ /* 0x000fe2000f8e0207 */
[----:B------:R-:W-:Y:S01]  /*14a0*/  IADD3 R11, P0, R11, R4, RZ ;  /* 0x000000040b0b7210 */ /* 0x000fe20007f1e0ff */
[----:B------:R-:W-:Y:S02]  /*14b0*/  IMAD.MOV.U32 R6, RZ, RZ, R2 ;  /* 0x000000ffff067224 */ /* 0x000fe400078e0002 */
[----:B------:R-:W-:Y:S02]  /*14c0*/  IMAD.IADD R13, R5, 0x1, R7 ;  /* 0x00000001050d7824 */ /* 0x000fe400078e0207 */
[----:B------:R-:W-:Y:S02]  /*14d0*/  IMAD.MOV.U32 R7, RZ, RZ, R3 ;  /* 0x000000ffff077224 */ /* 0x000fe400078e0003 */
[----:B------:R-:W-:Y:S02]  /*14e0*/  IMAD.X R14, R10, 0x1, R13, P0 ;  /* 0x000000010a0e7824 */ /* 0x000fe400000e060d */
[----:B------:R-:W-:-:S04]  /*14f0*/  IMAD.WIDE.U32 R6, R11, c[0x0][0x190], R6 ;  /* 0x000064000b067a25 */ /* 0x000fc800078e0006 */
[----:B------:R-:W-:Y:S01]  /*1500*/  IMAD R14, R14, c[0x0][0x190], RZ ;  /* 0x000064000e0e7a24 */ /* 0x000fe200078e02ff */
[C---:B------:R-:W-:Y:S02]  /*1510*/  LEA R10, P2, R6.reuse, c[0x0][0x180], 0x1 ;  /* 0x00006000060a7a11 */ /* 0x040fe400078408ff */
[----:B------:R-:W-:Y:S01]  /*1520*/  ISETP.LT.U32.AND P1, PT, R6, UR7, PT ;  /* 0x0000000706007c0c */ /* 0x000fe2000bf21070 */
[----:B------:R-:W-:Y:S01]  /*1530*/  IMAD R11, R11, UR6, R14 ;  /* 0x000000060b0b7c24 */ /* 0x000fe2000f8e020e */
[----:B------:R-:W-:Y:S01]  /*1540*/  LOP3.LUT R16, R10, 0x3, RZ, 0xc0, !PT ;  /* 0x000000030a107812 */ /* 0x000fe200078ec0ff */
[----:B------:R-:W-:Y:S02]  /*1550*/  IMAD.U32 R14, RZ, RZ, UR8 ;  /* 0x00000008ff0e7e24 */ /* 0x000fe4000f8e00ff */
[----:B------:R-:W-:Y:S01]  /*1560*/  IMAD.IADD R19, R7, 0x1, R11 ;  /* 0x0000000107137824 */ /* 0x000fe200078e020b */
[----:B------:R-:W-:-:S04]  /*1570*/  ISETP.NE.U32.AND P0, PT, R16, RZ, PT ;  /* 0x000000ff1000720c */ /* 0x000fc80003f05070 */
[----:B------:R-:W-:Y:S02]  /*1580*/  ISETP.NE.AND.EX P0, PT, RZ, RZ, PT, P0 ;  /* 0x000000ffff00720c */ /* 0x000fe40003f05300 */
[----:B------:R-:W-:Y:S02]  /*1590*/  ISETP.GT.U32.AND.EX P1, PT, R14, R19, PT, P1 ;  /* 0x000000130e00720c */ /* 0x000fe40003f24110 */
        /* <DEDUP_REMOVED lines=17> */
.L_x_1651:
[----:B-1----:R-:W-:-:S05]  /*16b0*/  HADD2 R16, R17, R14.H0_H0 ;  /* 0x2000000e11107230 */ /* 0x002fca0000000000 */
[----:B------:R-:W-:-:S05]  /*16c0*/  PRMT R19, R17, R18, R16 ;  /* 0x0000001211137216 */ /* 0x000fca0000000010 */
[----:B------:R-:W1:Y:S02]  /*16d0*/  ATOM.E.CAS.STRONG.GPU PT, R16, [R6], R17, R19 ;  /* 0x000000110610738b */ /* 0x000e6400001ee113 */
[----:B-1----:R-:W-:Y:S01]  /*16e0*/  ISETP.NE.U32.AND P0, PT, R16, R17, PT ;  /* 0x000000111000720c */ /* 0x002fe20003f05070 */
[----:B------:R-:W-:-:S12]  /*16f0*/  IMAD.MOV.U32 R17, RZ, RZ, R16 ;  /* 0x000000ffff117224 */ /* 0x000fd800078e0010 */
[----:B------:R-:W-:Y:S05]  /*1700*/  @P0 BRA `(.L_x_1651) ;  /* 0xffffffa000000947 */ /* 0x000fea000383ffff */
[----:B------:R-:W-:Y:S05]  /*1710*/  BSYNC B1 ;  /* 0x0000000000017941 */ /* 0x000fea0003800000 */
.L_x_1650:
[----:B------:R-:W-:Y:S05]  /*1720*/  BRA `(.L_x_1652) ;  /* 0x0000028000007947 */ /* 0x000fea0003800000 */
.L_x_1649:
        /* <DEDUP_REMOVED lines=8> */
.L_x_1655:
        /* <DEDUP_REMOVED lines=8> */
.L_x_1654:
[----:B------:R-:W-:Y:S05]  /*1830*/  BRA `(.L_x_1652) ;  /* 0x0000017000007947 */ /* 0x000fea0003800000 */
.L_x_1653:
[----:B------:R-:W2:Y:S02]  /*1840*/  LD.E R6, [R10.64+-0x2] ;  /* 0xfffffe0c0a067980 */ /* 0x000ea4000c101900 */
[----:B--2---:R-:W-:-:S05]  /*1850*/  IMAD.IADD R7, R7, 0x1, R6 ;  /* 0x0000000107077824 */ /* 0x004fca00078e0206 */
[----:B------:R0:W-:Y:S01]  /*1860*/  ST.E [R10.64+-0x2], R7 ;  /* 0xfffffe070a007985 */ /* 0x0001e2000c10190c */
[----:B------:R-:W-:Y:S05]  /*1870*/  BRA `(.L_x_1652) ;  /* 0x0000013000007947 */ /* 0x000fea0003800000 */
.L_x_1648:
[----:B------:R-:W-:-:S05]  /*1880*/  PRMT R7, R14, 0x5410, RZ ;  /* 0x000054100e077816 */ /* 0x000fca00000000ff */
[----:B------:R-:W2:Y:S02]  /*1890*/  ATOM.E.ADD.F16x2.RN.STRONG.GPU P0, RZ, [R10.64], R7 ;  /* 0x000000070aff798a */ /* 0x000ea4000810e9cc */
[----:B--2---:R-:W-:Y:S05]  /*18a0*/  @P0 BRA `(.L_x_1652) ;  /* 0x0000010000000947 */ /* 0x004fea0003800000 */
[----:B------:R-:W0:Y:S02]  /*18b0*/  QSPC.E.S P0, RZ, [R10] ;  /* 0x000000000aff73aa */ /* 0x000e240000000500 */
[----:B0-----:R-:W-:Y:S05]  /*18c0*/  @!P0 BRA `(.L_x_1656) ;  /* 0x000000b000008947 */ /* 0x001fea0003800000 */
[----:B------:R-:W-:Y:S01]  /*18d0*/  BSSY B1, `(.L_x_1657) ;  /* 0x0000009000017945 */ /* 0x000fe20003800000 */
[----:B------:R-:W-:-:S05]  /*18e0*/  LOP3.LUT R11, R10, 0xffffff, RZ, 0xc0, !PT ;  /* 0x00ffffff0a0b7812 */ /* 0x000fca00078ec0ff */
.L_x_1658:
        /* <DEDUP_REMOVED lines=8> */
.L_x_1657:
[----:B------:R-:W-:Y:S05]  /*1970*/  BRA `(.L_x_1652) ;  /* 0x0000003000007947 */ /* 0x000fea0003800000 */
.L_x_1656:
[----:B------:R-:W2:Y:S02]  /*1980*/  LD.E R6, [R10.64] ;  /* 0x0000000c0a067980 */ /* 0x000ea4000c101900 */
[----:B--2---:R-:W-:-:S05]  /*1990*/  IMAD.IADD R7, R7, 0x1, R6 ;  /* 0x0000000107077824 */ /* 0x004fca00078e0206 */
[----:B------:R0:W-:Y:S02]  /*19a0*/  ST.E [R10.64], R7 ;  /* 0x000000070a007985 */ /* 0x0001e4000c10190c */
.L_x_1652:
[----:B------:R-:W-:Y:S05]  /*19b0*/  BSYNC B0 ;  /* 0x0000000000007941 */ /* 0x000fea0003800000 */
.L_x_1647:
[----:B------:R-:W-:Y:S01]  /*19c0*/  IADD3 R9, P0, R9, R4, RZ ;  /* 0x0000000409097210 */ /* 0x000fe20007f1e0ff */
[----:B------:R-:W-:Y:S02]  /*19d0*/  IMAD.MOV.U32 R4, RZ, RZ, R2 ;  /* 0x000000ffff047224 */ /* 0x000fe400078e0002 */
[----:B------:R-:W-:Y:S02]  /*19e0*/  IMAD.MOV.U32 R5, RZ, RZ, R3 ;  /* 0x000000ffff057224 */ /* 0x000fe400078e0003 */
[----:B------:R-:W-:Y:S02]  /*19f0*/  IMAD.X R8, R8, 0x1, R13, P0 ;  /* 0x0000000108087824 */ /* 0x000fe400000e060d */
[----:B------:R-:W-:-:S04]  /*1a00*/  IMAD.WIDE.U32 R4, R9, c[0x0][0x190], R4 ;  /* 0x0000640009047a25 */ /* 0x000fc800078e0004 */
[----:B------:R-:W-:Y:S01]  /*1a10*/  IMAD R8, R8, c[0x0][0x190], RZ ;  /* 0x0000640008087a24 */ /* 0x000fe200078e02ff */
[----:B------:R-:W-:Y:S01]  /*1a20*/  LEA R2, P2, R4, c[0x0][0x180], 0x1 ;  /* 0x0000600004027a11 */ /* 0x000fe200078408ff */
[----:B------:R-:W-:Y:S01]  /*1a30*/  FMUL.FTZ R15, R0, R15 ;  /* 0x0000000f000f7220 */ /* 0x000fe20000410000 */
[----:B------:R-:W-:Y:S01]  /*1a40*/  ISETP.LT.U32.AND P1, PT, R4, UR7, PT ;  /* 0x0000000704007c0c */ /* 0x000fe2000bf21070 */
[----:B------:R-:W-:Y:S01]  /*1a50*/  IMAD R9, R9, UR6, R8 ;  /* 0x0000000609097c24 */ /* 0x000fe2000f8e0208 */
[----:B0-----:R-:W-:Y:S01]  /*1a60*/  LOP3.LUT R6, R2, 0x3, RZ, 0xc0, !PT ;  /* 0x0000000302067812 */ /* 0x001fe200078ec0ff */
[----:B------:R-:W-:Y:S02]  /*1a70*/  IMAD.U32 R0, RZ, RZ, UR8 ;  /* 0x00000008ff007e24 */ /* 0x000fe4000f8e00ff */
[----:B------:R-:W-:Y:S01]  /*1a80*/  IMAD.IADD R9, R5, 0x1, R9 ;  /* 0x0000000105097824 */ /* 0x000fe200078e0209 */
[----:B------:R-:W-:Y:S01]  /*1a90*/  ISETP.NE.U32.AND P0, PT, R6, RZ, PT ;  /* 0x000000ff0600720c */ /* 0x000fe20003f05070 */
[----:B------:R-:W-:-:S03]  /*1aa0*/  FMUL.FTZ R15, R12, R15 ;  /* 0x0000000f0c0f7220 */ /* 0x000fc60000410000 */
[----:B------:R-:W-:Y:S02]  /*1ab0*/  ISETP.GT.U32.AND.EX P1, PT, R0, R9, PT, P1 ;  /* 0x000000090000720c */ /* 0x000fe40003f24110 */
[----:B------:R-:W-:Y:S02]  /*1ac0*/  ISETP.NE.AND.EX P0, PT, RZ, RZ, PT, P0 ;  /* 0x000000ffff00720c */ /* 0x000fe40003f05300 */
        /* <DEDUP_REMOVED lines=12> */
[----:B------:R-:W-:Y:S02]  /*1b90*/  IMAD.MOV.U32 R8, RZ, RZ, 0x3254 ;  /* 0x00003254ff087424 */ /* 0x000fe400078e00ff */
[----:B------:R0:W1:Y:S01]  /*1ba0*/  LD.E R7, [R4.64] ;  /* 0x0000000404077980 */ /* 0x000062000c101900 */
[----:B------:R-:W-:-:S04]  /*1bb0*/  ISETP.EQ.U32.AND P0, PT, R6, RZ, PT ;  /* 0x000000ff0600720c */ /* 0x000fc80003f02070 */
[----:B------:R-:W-:Y:S02]  /*1bc0*/  SEL R8, R8, 0x7610, P0 ;  /* 0x0000761008087807 */ /* 0x000fe40000000000 */
.L_x_1661:
[----:B-1----:R-:W-:-:S05]  /*1bd0*/  HADD2 R6, R7, R0.H0_H0 ;  /* 0x2000000007067230 */ /* 0x002fca0000000000 */
[----:B------:R-:W-:-:S05]  /*1be0*/  PRMT R9, R7, R8, R6 ;  /* 0x0000000807097216 */ /* 0x000fca0000000006 */
[----:B------:R-:W1:Y:S02]  /*1bf0*/  ATOM.E.CAS.STRONG.GPU PT, R6, [R4], R7, R9 ;  /* 0x000000070406738b */ /* 0x000e6400001ee109 */
[----:B-1----:R-:W-:Y:S01]  /*1c00*/  ISETP.NE.U32.AND P0, PT, R6, R7, PT ;  /* 0x000000070600720c */ /* 0x002fe20003f05070 */
[----:B------:R-:W-:-:S12]  /*1c10*/  IMAD.MOV.U32 R7, RZ, RZ, R6 ;  /* 0x000000ffff077224 */ /* 0x000fd800078e0006 */
[----:B------:R-:W-:Y:S05]  /*1c20*/  @P0 BRA `(.L_x_1661) ;  /* 0xffffffa000000947 */ /* 0x000fea000383ffff */
[----:B------:R-:W-:Y:S05]  /*1c30*/  EXIT ;  /* 0x000000000000794d */ /* 0x000fea0003800000 */
.L_x_1660:
[----:B------:R-:W-:-:S05]  /*1c40*/  PRMT R5, RZ, 0x5410, R0 ;  /* 0x00005410ff057816 */ /* 0x000fca0000000000 */
[----:B------:R-:W2:Y:S02]  /*1c50*/  ATOM.E.ADD.F16x2.RN.STRONG.GPU P0, RZ, [R2.64+-0x2], R5 ;  /* 0xfffffe0502ff798a */ /* 0x000ea4000810e9cc */
[----:B--2---:R-:W-:Y:S05]  /*1c60*/  @P0 EXIT ;  /* 0x000000000000094d */ /* 0x004fea0003800000 */
[----:B------:R-:W0:Y:S02]  /*1c70*/  QSPC.E.S P0, RZ, [R2+-0x2] ;  /* 0xfffffe0002ff73aa */ /* 0x000e240000000500 */
[----:B0-----:R-:W-:Y:S05]  /*1c80*/  @!P0 BRA `(.L_x_1662) ;  /* 0x000000a000008947 */ /* 0x001fea0003800000 */
[----:B------:R-:W-:-:S04]  /*1c90*/  IADD3 R2, R2, -0x2, RZ ;  /* 0xfffffffe02027810 */ /* 0x000fc80007ffe0ff */
[----:B------:R-:W-:-:S05]  /*1ca0*/  LOP3.LUT R5, R2, 0xffffff, RZ, 0xc0, !PT ;  /* 0x00ffffff02057812 */ /* 0x000fca00078ec0ff */
.L_x_1663:
[----:B------:R-:W0:Y:S02]  /*1cb0*/  LDS R2, [R5] ;  /* 0x0000000005027984 */ /* 0x000e240000000800 */
[C---:B0-----:R-:W-:Y:S02]  /*1cc0*/  HADD2 R4, R2.reuse.H1_H1, R0.H0_H0 ;  /* 0x2000000002047230 */ /* 0x041fe40000000c00 */
[----:B------:R-:W-:-:S05]  /*1cd0*/  HADD2 R3, R2.H0_H0, RZ.H0_H0 ;  /* 0x200000ff02037230 */ /* 0x000fca0000000800 */
[----:B------:R-:W-:-:S06]  /*1ce0*/  PRMT R3, R3, 0x5410, R4 ;  /* 0x0000541003037816 */ /* 0x000fcc0000000004 */
[----:B------:R-:W0:Y:S02]  /*1cf0*/  ATOMS.CAST.SPIN R3, [R5], R2, R3 ;  /* 0x000000020503738d */ /* 0x000e240001800003 */
[----:B0-----:R-:W-:-:S13]  /*1d00*/  ISETP.EQ.U32.AND P0, PT, R3, 0x1, PT ;  /* 0x000000010300780c */ /* 0x001fda0003f02070 */
[----:B------:R-:W-:Y:S05]  /*1d10*/  @!P0 BRA `(.L_x_1663) ;  /* 0xffffff9000008947 */ /* 0x000fea000383ffff */
[----:B------:R-:W-:Y:S05]  /*1d20*/  EXIT ;  /* 0x000000000000794d */ /* 0x000fea0003800000 */
.L_x_1662:
[----:B------:R-:W2:Y:S02]  /*1d30*/  LD.E R0, [R2.64+-0x2] ;  /* 0xfffffe0c02007980 */ /* 0x000ea4000c101900 */
[----:B--2---:R-:W-:-:S05]  /*1d40*/  IMAD.IADD R5, R5, 0x1, R0 ;  /* 0x0000000105057824 */ /* 0x004fca00078e0200 */
[----:B------:R-:W-:Y:S01]  /*1d50*/  ST.E [R2.64+-0x2], R5 ;  /* 0xfffffe0502007985 */ /* 0x000fe2000c10190c */
[----:B------:R-:W-:Y:S05]  /*1d60*/  EXIT ;  /* 0x000000000000794d */ /* 0x000fea0003800000 */
.L_x_1659:
[----:B------:R-:W-:-:S05]  /*1d70*/  PRMT R5, R0, 0x5410, RZ ;  /* 0x0000541000057816 */ /* 0x000fca00000000ff */
[----:B------:R-:W2:Y:S02]  /*1d80*/  ATOM.E.ADD.F16x2.RN.STRONG.GPU P0, RZ, [R2.64], R5 ;  /* 0x0000000502ff798a */ /* 0x000ea4000810e9cc */
[----:B--2---:R-:W-:Y:S05]  /*1d90*/  @P0 EXIT ;  /* 0x000000000000094d */ /* 0x004fea0003800000 */
[----:B------:R-:W0:Y:S02]  /*1da0*/  QSPC.E.S P0, RZ, [R2] ;  /* 0x0000000002ff73aa */ /* 0x000e240000000500 */
[----:B0-----:R-:W-:Y:S05]  /*1db0*/  @!P0 BRA `(.L_x_1664) ;  /* 0x0000009000008947 */ /* 0x001fea0003800000 */
[----:B------:R-:W-:-:S05]  /*1dc0*/  LOP3.LUT R5, R2, 0xffffff, RZ, 0xc0, !PT ;  /* 0x00ffffff02057812 */ /* 0x000fca00078ec0ff */
.L_x_1665:
[----:B------:R-:W0:Y:S02]  /*1dd0*/  LDS R2, [R5] ;  /* 0x0000000005027984 */ /* 0x000e240000000800 */
[C---:B0-----:R-:W-:Y:S02]  /*1de0*/  HADD2 R4, R2.reuse.H1_H1, RZ.H0_H0 ;  /* 0x200000ff02047230 */ /* 0x041fe40000000c00 */
[----:B------:R-:W-:-:S05]  /*1df0*/  HADD2 R3, R2.H0_H0, R0.H0_H0 ;  /* 0x2000000002037230 */ /* 0x000fca0000000800 */
[----:B------:R-:W-:-:S06]  /*1e00*/  PRMT R3, R3, 0x5410, R4 ;  /* 0x0000541003037816 */ /* 0x000fcc0000000004 */
[----:B------:R-:W0:Y:S02]  /*1e10*/  ATOMS.CAST.SPIN R3, [R5], R2, R3 ;  /* 0x000000020503738d */ /* 0x000e240001800003 */
[----:B0-----:R-:W-:-:S13]  /*1e20*/  ISETP.EQ.U32.AND P0, PT, R3, 0x1, PT ;  /* 0x000000010300780c */ /* 0x001fda0003f02070 */
[----:B------:R-:W-:Y:S05]  /*1e30*/  @!P0 BRA `(.L_x_1665) ;  /* 0xffffff9000008947 */ /* 0x000fea000383ffff */
[----:B------:R-:W-:Y:S05]  /*1e40*/  EXIT ;  /* 0x000000000000794d */ /* 0x000fea0003800000 */
.L_x_1664:
[----:B------:R-:W2:Y:S02]  /*1e50*/  LD.E R0, [R2.64] ;  /* 0x0000000c02007980 */ /* 0x000ea4000c101900 */
[----:B--2---:R-:W-:-:S05]  /*1e60*/  IMAD.IADD R5, R5, 0x1, R0 ;  /* 0x0000000105057824 */ /* 0x004fca00078e0200 */
[----:B------:R-:W-:Y:S01]  /*1e70*/  ST.E [R2.64], R5 ;  /* 0x0000000502007985 */ /* 0x000fe2000c10190c */
[----:B------:R-:W-:Y:S05]  /*1e80*/  EXIT ;  /* 0x000000000000794d */ /* 0x000fea0003800000 */
.L_x_1666:
        /* <DEDUP_REMOVED lines=15> */
.L_x_1774:


//--------------------- .text._ZN2at6native54_GLOBAL__N__aa9a477a_21_UpSampleBilinear2d_cu_607db5e338upsample_bilinear2d_backward_out_frameIffEEvmiiiiT0_S3_bPT_PKS4_ --------------------------
	.section	.text._ZN2at6native54_GLOBAL__N__aa9a477a_21_UpSampleBilinear2d_cu_607db5e338upsample_bilinear2d_backward_out_frameIffEEvmiiiiT0_S3_bPT_PKS4_,"ax",@progbits
	.sectioninfo	@"SHI_REGISTERS=30"
	.align	128
.text._ZN2at6native54_GLOBAL__N__aa9a477a_21_UpSampleBilinear2d_cu_607db5e338upsample_bilinear2d_backward_out_frameIffEEvmiiiiT0_S3_bPT_PKS4_:
        .type           _ZN2at6native54_GLOBAL__N__aa9a477a_21_UpSampleBilinear2d_cu_607db5e338upsample_bilinear2d_backward_out_frameIffEEvmiiiiT0_S3_bPT_PKS4_,@function
        .size           _ZN2at6native54_GLOBAL__N__aa9a477a_21_UpSampleBilinear2d_cu_607db5e338upsample_bilinear2d_backward_out_frameIffEEvmiiiiT0_S3_bPT_PKS4_,(.L_x_1775 - _ZN2at6native54_GLOBAL__N__aa9a477a_21_UpSampleBilinear2d_cu_607db5e338upsample_bilinear2d_backward_out_frameIffEEvmiiiiT0_S3_bPT_PKS4_)
        .other          _ZN2at6native54_GLOBAL__N__aa9a477a_21_UpSampleBilinear2d_cu_607db5e338upsample_bilinear2d_backward_out_frameIffEEvmiiiiT0_S3_bPT_PKS4_,@"STO_CUDA_ENTRY STV_DEFAULT"
_ZN2at6native54_GLOBAL__N__aa9a477a_21_UpSampleBilinear2d_cu_607db5e338upsample_bilinear2d_backward_out_frameIffEEvmiiiiT0_S3_bPT_PKS4_:
        /* <DEDUP_REMOVED lines=20> */
[----:B------:R-:W-:Y:S01]  /*0140*/  ULDC.S8 UR4, c[0x0][0x180] ;  /* 0x0000600000047ab9 */ /* 0x000fe20000000200 */
[----:B------:R-:W-:Y:S01]  /*0150*/  HFMA2.MMA R0, -RZ, RZ, 0, 0 ;  /* 0x00000000ff007435 */ /* 0x000fe200000001ff */
[----:B------:R-:W-:Y:S01]  /*0160*/  ISETP.NE.AND P0, PT, RZ, UR4, PT ;  /* 0x00000004ff007c0c */ /* 0x000fe2000bf05270 */
[----:B------:R-:W-:Y:S02]  /*0170*/  ULDC.64 UR8, c[0x0][0x168] ;  /* 0x00005a0000087ab9 */ /* 0x000fe40000000a00 */
[----:B------:R-:W-:Y:S02]  /*0180*/  ULDC UR5, c[0x0][0x0] ;  /* 0x0000000000057ab9 */ /* 0x000fe40000000800 */
[----:B------:R-:W-:Y:S02]  /*0190*/  ULDC UR11, c[0x0][0xc] ;  /* 0x00000300000b7ab9 */ /* 0x000fe40000000800 */
[----:B------:R-:W-:Y:S02]  /*01a0*/  USHF.R.S32.HI UR8, URZ, 0x1f, UR8 ;  /* 0x0000001f3f087899 */ /* 0x000fe40008011408 */
[----:B------:R-:W-:-:S02]  /*01b0*/  USHF.R.S32.HI UR9, URZ, 0x1f, UR9 ;  /* 0x0000001f3f097899 */ /* 0x000fc40008011409 */
[----:B------:R-:W-:Y:S02]  /*01c0*/  UIMAD UR4, UR5, UR11, URZ ;  /* 0x0000000b050472a4 */ /* 0x000fe4000f8e023f */
[----:B------:R-:W-:Y:S01]  /*01d0*/  ULDC.64 UR14, c[0x0][0x118] ;  /* 0x00004600000e7ab9 */ /* 0x000fe20000000a00 */
[----:B------:R-:W-:Y:S05]  /*01e0*/  @!P0 BRA `(.L_x_1667) ;  /* 0x0000092000008947 */ /* 0x000fea0003800000 */
.L_x_1674:
[----:B------:R-:W-:Y:S01]  /*01f0*/  LOP3.LUT R2, R0, UR17, RZ, 0xfc, !PT ;  /* 0x0000001100027c12 */ /* 0x000fe2000f8efcff */
[----:B------:R-:W-:Y:S01]  /*0200*/  YIELD ;  /* 0x0000000000007946 */ /* 0x000fe20003800000 */
[----:B------:R-:W-:Y:S02]  /*0210*/  BSSY B0, `(.L_x_1668) ;  /* 0x0000023000007945 */ /* 0x000fe40003800000 */
[----:B------:R-:W-:-:S13]  /*0220*/  ISETP.NE.U32.AND P0, PT, R2, RZ, PT ;  /* 0x000000ff0200720c */ /* 0x000fda0003f05070 */
[----:B0-----:R-:W-:Y:S05]  /*0230*/  @!P0 BRA `(.L_x_1669) ;  /* 0x000000b000008947 */ /* 0x001fea0003800000 */
[----:B------:R-:W-:Y:S01]  /*0240*/  IMAD.MOV.U32 R12, RZ, RZ, R3 ;  /* 0x000000ffff0c7224 */ /* 0x000fe200078e0003 */
[----:B------:R-:W-:Y:S01]  /*0250*/  MOV R11, c[0x0][0x174] ;  /* 0x00005d00000b7a02 */ /* 0x000fe20000000f00 */
[----:B------:R-:W-:Y:S01]  /*0260*/  IMAD.MOV.U32 R13, RZ, RZ, R0 ;  /* 0x000000ffff0d7224 */ /* 0x000fe200078e0000 */
[----:B------:R-:W-:Y:S01]  /*0270*/  MOV R2, 0x2a0 ;  /* 0x000002a000027802 */ /* 0x000fe20000000f00 */
[----:B------:R-:W-:Y:S02]  /*0280*/  IMAD.U32 R9, RZ, RZ, UR17 ;  /* 0x00000011ff097e24 */ /* 0x000fe4000f8e00ff */
[----:B------:R-:W-:Y:S05]  /*0290*/  CALL.REL.NOINC `($__internal_22_$__cuda_sm20_div_u64) ;  /* 0x0000120000007944 */ /* 0x000fea0003c00000 */
[----:B------:R-:W-:Y:S01]  /*02a0*/  IMAD.MOV R10, RZ, RZ, -R12 ;  /* 0x000000ffff0a7224 */ /* 0x000fe200078e0a0c */
[----:B------:R-:W-:Y:S01]  /*02b0*/  MOV R4, R12 ;  /* 0x0000000c00047202 */ /* 0x000fe20000000f00 */
[----:B------:R-:W-:Y:S02]  /*02c0*/  IMAD.MOV.U32 R5, RZ, RZ, R13 ;  /* 0x000000ffff057224 */ /* 0x000fe400078e000d */
[----:B------:R-:W-:Y:S01]  /*02d0*/  IMAD R10, R10, c[0x0][0x174], R3 ;  /* 0x00005d000a0a7a24 */ /* 0x000fe200078e0203 */
[----:B------:R-:W-:Y:S05]  /*02e0*/  BRA `(.L_x_1670) ;  /* 0x0000015000007947 */ /* 0x000fea0003800000 */
.L_x_1669:
[----:B------:R-:W0:Y:S01]  /*02f0*/  I2F.U32.RP R2, c[0x0][0x174] ;  /* 0x00005d0000027b06 */ /* 0x000e220000209000 */
[----:B------:R-:W-:-:S07]  /*0300*/  ISETP.NE.U32.AND P2, PT, RZ, c[0x0][0x174], PT ;  /* 0x00005d00ff007a0c */ /* 0x000fce0003f45070 */
[----:B0-----:R-:W0:Y:S02]  /*0310*/  MUFU.RCP R2, R2 ;  /* 0x0000000200027308 */ /* 0x001e240000001000 */
[----:B0-----:R-:W-:-:S06]  /*0320*/  IADD3 R4, R2, 0xffffffe, RZ ;  /* 0x0ffffffe02047810 */ /* 0x001fcc0007ffe0ff */
[----:B------:R0:W1:Y:S02]  /*0330*/  F2I.FTZ.U32.TRUNC.NTZ R5, R4 ;  /* 0x0000000400057305 */ /* 0x000064000021f000 */
[----:B0-----:R-:W-:Y:S01]  /*0340*/  HFMA2.MMA R4, -RZ, RZ, 0, 0 ;  /* 0x00000000ff047435 */ /* 0x001fe200000001ff */
[----:B-1----:R-:W-:-:S04]  /*0350*/  IMAD.MOV R7, RZ, RZ, -R5 ;  /* 0x000000ffff077224 */ /* 0x002fc800078e0a05 */
[----:B------:R-:W-:-:S05]  /*0360*/  IMAD R7, R7, c[0x0][0x174], RZ ;  /* 0x00005d0007077a24 */ /* 0x000fca00078e02ff */
[----:B------:R-:W-:-:S06]  /*0370*/  IMAD.HI.U32 R6, R5, R7, R4 ;  /* 0x0000000705067227 */ /* 0x000fcc00078e0004 */
[----:B------:R-:W-:-:S04]  /*0380*/  IMAD.HI.U32 R4, R6, R3, RZ ;  /* 0x0000000306047227 */ /* 0x000fc800078e00ff */
[----:B------:R-:W-:-:S04]  /*0390*/  IMAD.MOV R6, RZ, RZ, -R4 ;  /* 0x000000ffff067224 */ /* 0x000fc800078e0a04 */
[----:B------:R-:W-:-:S05]  /*03a0*/  IMAD R5, R6, c[0x0][0x174], R3 ;  /* 0x00005d0006057a24 */ /* 0x000fca00078e0203 */
[----:B------:R-:W-:-:S13]  /*03b0*/  ISETP.GE.U32.AND P0, PT, R5, c[0x0][0x174], PT ;  /* 0x00005d0005007a0c */ /* 0x000fda0003f06070 */
[----:B------:R-:W-:Y:S02]  /*03c0*/  @P0 IADD3 R5, R5, -c[0x0][0x174], RZ ;  /* 0x80005d0005050a10 */ /* 0x000fe40007ffe0ff */
[----:B------:R-:W-:Y:S02]  /*03d0*/  @P0 IADD3 R4, R4, 0x1, RZ ;  /* 0x0000000104040810 */ /* 0x000fe40007ffe0ff */
[----:B------:R-:W-:Y:S02]  /*03e0*/  ISETP.GE.U32.AND P1, PT, R5, c[0x0][0x174], PT ;  /* 0x00005d0005007a0c */ /* 0x000fe40003f26070 */
[----:B------:R-:W-:-:S11]  /*03f0*/  MOV R5, RZ ;  /* 0x000000ff00057202 */ /* 0x000fd60000000f00 */
[----:B------:R-:W-:Y:S02]  /*0400*/  @P1 IADD3 R4, R4, 0x1, RZ ;  /* 0x0000000104041810 */ /* 0x000fe40007ffe0ff */
[----:B------:R-:W-:-:S05]  /*0410*/  @!P2 LOP3.LUT R4, RZ, c[0x0][0x174], RZ, 0x33, !PT ;  /* 0x00005d00ff04aa12 */ /* 0x000fca00078e33ff */
[----:B------:R-:W-:-:S04]  /*0420*/  IMAD.MOV R10, RZ, RZ, -R4 ;  /* 0x000000ffff0a7224 */ /* 0x000fc800078e0a04 */
[----:B------:R-:W-:Y:S02]  /*0430*/  IMAD R10, R10, c[0x0][0x174], R3 ;  /* 0x00005d000a0a7a24 */ /* 0x000fe400078e0203 */
.L_x_1670:
[----:B------:R-:W-:Y:S05]  /*0440*/  BSYNC B0 ;  /* 0x0000000000007941 */ /* 0x000fea0003800000 */
.L_x_1668:
[----:B------:R-:W-:Y:S01]  /*0450*/  LOP3.LUT R2, R5, UR16, RZ, 0xfc, !PT ;  /* 0x0000001005027c12 */ /* 0x000fe2000f8efcff */
[----:B------:R-:W-:Y:S03]  /*0460*/  BSSY B0, `(.L_x_1671) ;  /* 0x0000021000007945 */ /* 0x000fe60003800000 */
[----:B------:R-:W-:-:S13]  /*0470*/  ISETP.NE.U32.AND P0, PT, R2, RZ, PT ;  /* 0x000000ff0200720c */ /* 0x000fda0003f05070 */
[----:B------:R-:W-:Y:S05]  /*0480*/  @!P0 BRA `(.L_x_1672) ;  /* 0x0000009000008947 */ /* 0x000fea0003800000 */
[----:B------:R-:W-:Y:S01]  /*0490*/  IMAD.MOV.U32 R12, RZ, RZ, R4 ;  /* 0x000000ffff0c7224 */ /* 0x000fe200078e0004 */
[----:B------:R-:W-:Y:S01]  /*04a0*/  MOV R11, c[0x0][0x170] ;  /* 0x00005c00000b7a02 */ /* 0x000fe20000000f00 */
[----:B------:R-:W-:Y:S01]  /*04b0*/  IMAD.MOV.U32 R13, RZ, RZ, R5 ;  /* 0x000000ffff0d7224 */ /* 0x000fe200078e0005 */
[----:B------:R-:W-:Y:S01]  /*04c0*/  MOV R2, 0x4f0 ;  /* 0x000004f000027802 */ /* 0x000fe20000000f00 */
[----:B------:R-:W-:Y:S02]  /*04d0*/  IMAD.U32 R9, RZ, RZ, UR16 ;  /* 0x00000010ff097e24 */ /* 0x000fe4000f8e00ff */
[----:B------:R-:W-:Y:S05]  /*04e0*/  CALL.REL.NOINC `($__internal_22_$__cuda_sm20_div_u64) ;  /* 0x00000fb000007944 */ /* 0x000fea0003c00000 */
[----:B------:R-:W-:-:S04]  /*04f0*/  IMAD.MOV R11, RZ, RZ, -R12 ;  /* 0x000000ffff0b7224 */ /* 0x000fc800078e0a0c */
[----:B------:R-:W-:Y:S01]  /*0500*/  IMAD R11, R11, c[0x0][0x170], R4 ;  /* 0x00005c000b0b7a24 */ /* 0x000fe200078e0204 */
[----:B------:R-:W-:Y:S05]  /*0510*/  BRA `(.L_x_1673) ;  /* 0x0000015000007947 */ /* 0x000fea0003800000 */
.L_x_1672:
[----:B------:R-:W0:Y:S01]  /*0520*/  I2F.U32.RP R2, c[0x0][0x170] ;  /* 0x00005c0000027b06 */ /* 0x000e220000209000 */
[----:B------:R-:W-:Y:S01]  /*0530*/  ISETP.NE.U32.AND P2, PT, RZ, c[0x0][0x170], PT ;  /* 0x00005c00ff007a0c */ /* 0x000fe20003f45070 */
[----:B------:R-:W-:-:S06]  /*0540*/  IMAD.MOV.U32 R13, RZ, RZ, RZ ;  /* 0x000000ffff0d7224 */ /* 0x000fcc00078e00ff */
[----:B0-----:R-:W0:Y:S02]  /*0550*/  MUFU.RCP R2, R2 ;  /* 0x0000000200027308 */ /* 0x001e240000001000 */
[----:B0-----:R-:W-:-:S06]  /*0560*/  IADD3 R6, R2, 0xffffffe, RZ ;  /* 0x0ffffffe02067810 */ /* 0x001fcc0007ffe0ff */
[----:B------:R0:W1:Y:S02]  /*0570*/  F2I.FTZ.U32.TRUNC.NTZ R7, R6 ;  /* 0x0000000600077305 */ /* 0x000064000021f000 */
[----:B0-----:R-:W-:Y:S01]  /*0580*/  IMAD.MOV.U32 R6, RZ, RZ, RZ ;  /* 0x000000ffff067224 */ /* 0x001fe200078e00ff */
[----:B-1----:R-:W-:-:S05]  /*0590*/  IADD3 R5, RZ, -R7, RZ ;  /* 0x80000007ff057210 */ /* 0x002fca0007ffe0ff */
        /* <DEDUP_REMOVED lines=10> */
[----:B------:R-:W-:-:S04]  /*0640*/  @!P2 LOP3.LUT R12, RZ, c[0x0][0x170], RZ, 0x33, !PT ;  /* 0x00005c00ff0caa12 */ /* 0x000fc800078e33ff */
[----:B------:R-:W-:-:S05]  /*0650*/  IADD3 R11, -R12, RZ, RZ ;  /* 0x000000ff0c0b7210 */ /* 0x000fca0007ffe1ff */
[----:B------:R-:W-:Y:S02]  /*0660*/  IMAD R11, R11, c[0x0][0x170], R4 ;  /* 0x00005c000b0b7a24 */ /* 0x000fe400078e0204 */
.L_x_1673:
[----:B------:R-:W-:Y:S05]  /*0670*/  BSYNC B0 ;  /* 0x0000000000007941 */ /* 0x000fea0003800000 */
.L_x_1671:
[C---:B------:R-:W-:Y:S01]  /*0680*/  LEA R4, P0, R3.reuse, c[0x0][0x190], 0x2 ;  /* 0x0000640003047a11 */ /* 0x040fe200078010ff */
[----:B------:R-:W0:Y:S01]  /*0690*/  I2F R6, R11 ;  /* 0x0000000b00067306 */ /* 0x000e220000201400 */
[----:B------:R-:W-:Y:S02]  /*06a0*/  ULDC.64 UR12, c[0x0][0x168] ;  /* 0x00005a00000c7ab9 */ /* 0x000fe40000000a00 */
[----:B------:R-:W-:-:S05]  /*06b0*/  LEA.HI.X R5, R3, c[0x0][0x194], R0, 0x2, P0 ;  /* 0x0000650003057a11 */ /* 0x000fca00000f1400 */
[----:B------:R1:W2:Y:S01]  /*06c0*/  LDG.E.CONSTANT R2, [R4.64] ;  /* 0x0000000e04027981 */ /* 0x0002a2000c1e9900 */
[----:B------:R-:W3:Y:S01]  /*06d0*/  I2F R10, R10 ;  /* 0x0000000a000a7306 */ /* 0x000ee20000201400 */
[----:B------:R-:W-:Y:S01]  /*06e0*/  UIADD3 UR5, UR12, -0x1, URZ ;  /* 0xffffffff0c057890 */ /* 0x000fe2000fffe03f */
[----:B0-----:R-:W-:Y:S02]  /*06f0*/  FMUL.FTZ R7, R6, c[0x0][0x178] ;  /* 0x00005e0006077a20 */ /* 0x001fe40000410000 */
[----:B-1----:R-:W-:-:S04]  /*0700*/  IMAD R5, R13, c[0x0][0x168], RZ ;  /* 0x00005a000d057a24 */ /* 0x002fc800078e02ff */
[----:B------:R-:W0:Y:S01]  /*0710*/  F2I.FTZ.TRUNC.NTZ R6, R7 ;  /* 0x0000000700067305 */ /* 0x000e22000021f100 */
[----:B------:R-:W-:Y:S02]  /*0720*/  IMAD R5, R12, UR8, R5 ;  /* 0x000000080c057c24 */ /* 0x000fe4000f8e0205 */
[----:B---3--:R-:W-:-:S05]  /*0730*/  FMUL.FTZ R9, R10, c[0x0][0x17c] ;  /* 0x00005f000a097a20 */ /* 0x008fca0000410000 */
[----:B------:R-:W1:Y:S01]  /*0740*/  F2I.FTZ.TRUNC.NTZ R8, R9 ;  /* 0x0000000900087305 */ /* 0x000e62000021f100 */
[----:B0-----:R-:W-:-:S07]  /*0750*/  ISETP.GE.AND P0, PT, R6, UR5, PT ;  /* 0x0000000506007c0c */ /* 0x001fce000bf06270 */
[----:B------:R-:W0:Y:S01]  /*0760*/  I2F R14, R6 ;  /* 0x00000006000e7306 */ /* 0x000e220000201400 */
[----:B------:R-:W-:Y:S01]  /*0770*/  UIADD3 UR5, UR13, -0x1, URZ ;  /* 0xffffffff0d057890 */ /* 0x000fe2000fffe03f */
[----:B------:R-:W-:-:S06]  /*0780*/  IADD3 R11, R6, 0x1, RZ ;  /* 0x00000001060b7810 */ /* 0x000fcc0007ffe0ff */
[----:B-1----:R-:W1:Y:S01]  /*0790*/  I2F R4, R8 ;  /* 0x0000000800047306 */ /* 0x002e620000201400 */
[C---:B------:R-:W-:Y:S02]  /*07a0*/  ISETP.GE.AND P1, PT, R8.reuse, UR5, PT ;  /* 0x0000000508007c0c */ /* 0x040fe4000bf26270 */
[----:B------:R-:W-:Y:S01]  /*07b0*/  IADD3 R10, R8, 0x1, RZ ;  /* 0x00000001080a7810 */ /* 0x000fe20007ffe0ff */
[----:B------:R-:W-:Y:S02]  /*07c0*/  @P0 IMAD.MOV R11, RZ, RZ, R6 ;  /* 0x000000ffff0b0224 */ /* 0x000fe400078e0206 */
[----:B0-----:R-:W-:Y:S01]  /*07d0*/  FADD.FTZ R27, R7, -R14 ;  /* 0x8000000e071b7221 */ /* 0x001fe20000010000 */
[--C-:B------:R-:W-:Y:S02]  /*07e0*/  SHF.R.S32.HI R7, RZ, 0x1f, R6.reuse ;  /* 0x0000001fff077819 */ /* 0x100fe40000011406 */
[----:B------:R-:W-:Y:S01]  /*07f0*/  SHF.R.S32.HI R15, RZ, 0x1f, R11 ;  /* 0x0000001fff0f7819 */ /* 0x000fe2000001140b */
[----:B------:R-:W-:Y:S01]  /*0800*/  FADD.FTZ R25, -R27, 1 ;  /* 0x3f8000001b197421 */ /* 0x000fe20000010100 */
[----:B------:R-:W-:Y:S01]  /*0810*/  MOV R14, R11 ;  /* 0x0000000b000e7202 */ /* 0x000fe20000000f00 */
[----:B------:R-:W-:-:S04]  /*0820*/  IMAD.WIDE.U32 R6, R12, c[0x0][0x168], R6 ;  /* 0x00005a000c067a25 */ /* 0x000fc800078e0006 */
[----:B------:R-:W-:-:S04]  /*0830*/  IMAD.WIDE.U32 R12, R12, c[0x0][0x168], R14 ;  /* 0x00005a000c0c7a25 */ /* 0x000fc800078e000e */
[----:B------:R-:W-:Y:S02]  /*0840*/  IMAD.IADD R7, R7, 0x1, R5 ;  /* 0x0000000107077824 */ /* 0x000fe400078e0205 */
[----:B------:R-:W-:Y:S02]  /*0850*/  @P1 IMAD.MOV R10, RZ, RZ, R8 ;  /* 0x000000ffff0a1224 */ /* 0x000fe400078e0208 */
[----:B-1----:R-:W-:Y:S01]  /*0860*/  FADD.FTZ R4, R9, -R4 ;  /* 0x8000000409047221 */ /* 0x002fe20000010000 */
[----:B------:R-:W-:Y:S01]  /*0870*/  SHF.R.S32.HI R9, RZ, 0x1f, R8 ;  /* 0x0000001fff097819 */ /* 0x000fe20000011408 */
[----:B------:R-:W-:Y:S01]  /*0880*/  IMAD R15, R7, c[0x0][0x16c], RZ ;  /* 0x00005b00070f7a24 */ /* 0x000fe200078e02ff */
[----:B------:R-:W-:Y:S01]  /*0890*/  IADD3 R7, R5, R13, RZ ;  /* 0x0000000d05077210 */ /* 0x000fe20007ffe0ff */
[----:B------:R-:W-:Y:S01]  /*08a0*/  FADD.FTZ R14, -R4, 1 ;  /* 0x3f800000040e7421 */ /* 0x000fe20000010100 */
[----:B------:R-:W-:Y:S01]  /*08b0*/  SHF.R.S32.HI R11, RZ, 0x1f, R10 ;  /* 0x0000001fff0b7819 */ /* 0x000fe2000001140a */
[----:B------:R-:W-:-:S02]  /*08c0*/  FMUL.FTZ R21, R27, R4 ;  /* 0x000000041b157220 */ /* 0x000fc40000410000 */
[----:B------:R-:W-:Y:S02]  /*08d0*/  FMUL.FTZ R23, R25, R4 ;  /* 0x0000000419177220 */ /* 0x000fe40000410000 */
[C---:B------:R-:W-:Y:S02]  /*08e0*/  IMAD R13, R6.reuse, UR9, R15 ;  /* 0x00000009060d7c24 */ /* 0x040fe4000f8e020f */
[----:B------:R-:W-:-:S04]  /*08f0*/  IMAD.WIDE.U32 R4, R6, c[0x0][0x16c], R8 ;  /* 0x00005b0006047a25 */ /* 0x000fc800078e0008 */
[----:B------:R-:W-:Y:S02]  /*0900*/  IMAD R15, R7, c[0x0][0x16c], RZ ;  /* 0x00005b00070f7a24 */ /* 0x000fe400078e02ff */
[----:B------:R-:W-:-:S04]  /*0910*/  IMAD.WIDE.U32 R6, R6, c[0x0][0x16c], R10 ;  /* 0x00005b0006067a25 */ /* 0x000fc800078e000a */
[----:B------:R-:W-:-:S04]  /*0920*/  IMAD.WIDE.U32 R8, R12, c[0x0][0x16c], R8 ;  /* 0x00005b000c087a25 */ /* 0x000fc800078e0008 */
[----:B------:R-:W-:Y:S01]  /*0930*/  IMAD.WIDE.U32 R10, R12, c[0x0][0x16c], R10 ;  /* 0x00005b000c0a7a25 */ /* 0x000fe200078e000a */
[----:B------:R-:W-:-:S03]  /*0940*/  LEA R16, P2, R8, c[0x0][0x188], 0x2 ;  /* 0x0000620008107a11 */ /* 0x000fc600078410ff */
[----:B------:R-:W-:Y:S01]  /*0950*/  IMAD R19, R12, UR9, R15 ;  /* 0x000000090c137c24 */ /* 0x000fe2000f8e020f */
[----:B------:R-:W-:Y:S01]  /*0960*/  LEA R12, P0, R4, c[0x0][0x188], 0x2 ;  /* 0x00006200040c7a11 */ /* 0x000fe200078010ff */
[----:B------:R-:W-:Y:S01]  /*0970*/  IMAD.IADD R17, R5, 0x1, R13 ;  /* 0x0000000105117824 */ /* 0x000fe200078e020d */
[----:B------:R-:W-:Y:S01]  /*0980*/  LEA R18, P3, R10, c[0x0][0x188], 0x2 ;  /* 0x000062000a127a11 */ /* 0x000fe200078610ff */
[----:B------:R-:W-:Y:S01]  /*0990*/  IMAD.IADD R15, R13, 0x1, R7 ;  /* 0x000000010d0f7824 */ /* 0x000fe200078e0207 */
[----:B------:R-:W-:Y:S01]  /*09a0*/  IADD3 R7, R9, R19, RZ ;  /* 0x0000001309077210 */ /* 0x000fe20007ffe0ff */
[-C--:B------:R-:W-:Y:S01]  /*09b0*/  FMUL.FTZ R25, R25, R14.reuse ;  /* 0x0000000e19197220 */ /* 0x080fe20000410000 */
[----:B------:R-:W-:Y:S01]  /*09c0*/  LEA.HI.X R13, R4, c[0x0][0x18c], R17, 0x2, P0 ;  /* 0x00006300040d7a11 */ /* 0x000fe200000f1411 */
[----:B------:R-:W-:Y:S01]  /*09d0*/  FMUL.FTZ R27, R27, R14 ;  /* 0x0000000e1b1b7220 */ /* 0x000fe20000410000 */
[----:B------:R-:W-:Y:S01]  /*09e0*/  IADD3 R3, P0, R3, UR4, RZ ;  /* 0x0000000403037c10 */ /* 0x000fe2000ff1e0ff */
[----:B------:R-:W-:Y:S01]  /*09f0*/  IMAD.IADD R5, R19, 0x1, R11 ;  /* 0x0000000113057824 */ /* 0x000fe200078e020b */
[----:B------:R-:W-:-:S02]  /*0a00*/  LEA R14, P1, R6, c[0x0][0x188], 0x2 ;  /* 0x00006200060e7a11 */ /* 0x000fc400078210ff */
[----:B------:R-:W-:Y:S01]  /*0a10*/  LEA.HI.X R17, R8, c[0x0][0x18c], R7, 0x2, P2 ;  /* 0x0000630008117a11 */ /* 0x000fe200010f1407 */
[----:B------:R-:W-:Y:S01]  /*0a20*/  IMAD.X R0, RZ, RZ, R0, P0 ;  /* 0x000000ffff007224 */ /* 0x000fe200000e0600 */
[----:B------:R-:W-:Y:S02]  /*0a30*/  ISETP.GE.U32.AND P0, PT, R3, UR6, PT ;  /* 0x0000000603007c0c */ /* 0x000fe4000bf06070 */
[----:B------:R-:W-:Y:S02]  /*0a40*/  LEA.HI.X R15, R6, c[0x0][0x18c], R15, 0x2, P1 ;  /* 0x00006300060f7a11 */ /* 0x000fe400008f140f */
[----:B------:R-:W-:Y:S02]  /*0a50*/  ISETP.GE.U32.AND.EX P0, PT, R0, UR10, PT, P0 ;  /* 0x0000000a00007c0c */ /* 0x000fe4000bf06100 */
[----:B------:R-:W-:Y:S01]  /*0a60*/  LEA.HI.X R19, R10, c[0x0][0x18c], R5, 0x2, P3 ;  /* 0x000063000a137a11 */ /* 0x000fe200018f1405 */
[----:B--2---:R-:W-:Y:S02]  /*0a70*/  FMUL.FTZ R25, R25, R2 ;  /* 0x0000000219197220 */ /* 0x004fe40000410000 */
[----:B------:R-:W-:-:S02]  /*0a80*/  FMUL.FTZ R23, R2, R23 ;  /* 0x0000001702177220 */ /* 0x000fc40000410000 */
[C---:B------:R-:W-:Y:S01]  /*0a90*/  FMUL.FTZ R27, R2.reuse, R27 ;  /* 0x0000001b021b7220 */ /* 0x040fe20000410000 */
[----:B------:R0:W-:Y:S01]  /*0aa0*/  RED.E.ADD.F32.FTZ.RN.STRONG.GPU [R12.64], R25 ;  /* 0x000000190c00798e */ /* 0x0001e2000c10e78e */
[----:B------:R-:W-:-:S03]  /*0ab0*/  FMUL.FTZ R21, R2, R21 ;  /* 0x0000001502157220 */ /* 0x000fc60000410000 */
[----:B------:R0:W-:Y:S04]  /*0ac0*/  RED.E.ADD.F32.FTZ.RN.STRONG.GPU [R14.64], R23 ;  /* 0x000000170e00798e */ /* 0x0001e8000c10e78e */
[----:B------:R0:W-:Y:S04]  /*0ad0*/  RED.E.ADD.F32.FTZ.RN.STRONG.GPU [R16.64], R27 ;  /* 0x0000001b1000798e */ /* 0x0001e8000c10e78e */
[----:B------:R0:W-:Y:S01]  /*0ae0*/  RED.E.ADD.F32.FTZ.RN.STRONG.GPU [R18.64], R21 ;  /* 0x000000151200798e */ /* 0x0001e2000c10e78e */
[----:B------:R-:W-:Y:S05]  /*0af0*/  @!P0 BRA `(.L_x_1674) ;  /* 0xfffff6f000008947 */ /* 0x000fea000383ffff */
[----:B------:R-:W-:Y:S05]  /*0b00*/  EXIT ;  /* 0x000000000000794d */ /* 0x000fea0003800000 */
.L_x_1667:
[----:B------:R-:W-:Y:S01]  /*0b10*/  LOP3.LUT R2, R0, UR17, RZ, 0xfc, !PT ;  /* 0x0000001100027c12 */ /* 0x000fe2000f8efcff */
[----:B------:R-:W-:Y:S01]  /*0b20*/  YIELD ;  /* 0x0000000000007946 */ /* 0x000fe20003800000 */
[----:B------:R-:W-:Y:S02]  /*0b30*/  BSSY B0, `(.L_x_1675) ;  /* 0x0000023000007945 */ /* 0x000fe40003800000 */
[----:B------:R-:W-:-:S13]  /*0b40*/  ISETP.NE.U32.AND P0, PT, R2, RZ, PT ;  /* 0x000000ff0200720c */ /* 0x000fda0003f05070 */
[----:B0-----:R-:W-:Y:S05]  /*0b50*/  @!P0 BRA `(.L_x_1676) ;  /* 0x000000b000008947 */ /* 0x001fea0003800000 */
[----:B------:R-:W-:Y:S01]  /*0b60*/  MOV R12, R3 ;  /* 0x00000003000c7202 */ /* 0x000fe20000000f00 */
[----:B------:R-:W-:Y:S01]  /*0b70*/  IMAD.MOV.U32 R13, RZ, RZ, R0 ;  /* 0x000000ffff0d7224 */ /* 0x000fe200078e0000 */
[----:B------:R-:W-:Y:S01]  /*0b80*/  MOV R9, UR17 ;  /* 0x0000001100097c02 */ /* 0x000fe20008000f00 */
[----:B------:R-:W-:Y:S01]  /*0b90*/  IMAD.MOV.U32 R11, RZ, RZ, c[0x0][0x174] ;  /* 0x00005d00ff0b7624 */ /* 0x000fe200078e00ff */
[----:B------:R-:W-:Y:S02]  /*0ba0*/  MOV R2, 0xbc0 ;  /* 0x00000bc000027802 */ /* 0x000fe40000000f00 */
[----:B------:R-:W-:Y:S05]  /*0bb0*/  CALL.REL.NOINC `($__internal_22_$__cuda_sm20_div_u64) ;  /* 0x000008e000007944 */ /* 0x000fea0003c00000 */
[--C-:B------:R-:W-:Y:S01]  /*0bc0*/  IMAD.MOV R8, RZ, RZ, -R12.reuse ;  /* 0x000000ffff087224 */ /* 0x100fe200078e0a0c */
[----:B------:R-:W-:Y:S01]  /*0bd0*/  MOV R5, R13 ;  /* 0x0000000d00057202 */ /* 0x000fe20000000f00 */
[----:B------:R-:W-:Y:S02]  /*0be0*/  IMAD.MOV.U32 R4, RZ, RZ, R12 ;  /* 0x000000ffff047224 */ /* 0x000fe400078e000c */
[----:B------:R-:W-:Y:S01]  /*0bf0*/  IMAD R8, R8, c[0x0][0x174], R3 ;  /* 0x00005d0008087a24 */ /* 0x000fe200078e0203 */
[----:B------:R-:W-:Y:S05]  /*0c00*/  BRA `(.L_x_1677) ;  /* 0x0000015000007947 */ /* 0x000fea0003800000 */
.L_x_1676:
[----:B------:R-:W0:Y:S01]  /*0c10*/  I2F.U32.RP R6, c[0x0][0x174] ;  /* 0x00005d0000067b06 */ /* 0x000e220000209000 */
[----:B------:R-:W-:Y:S01]  /*0c20*/  HFMA2.MMA R4, -RZ, RZ, 0, 0 ;  /* 0x00000000ff047435 */ /* 0x000fe200000001ff */
[----:B------:R-:W-:-:S06]  /*0c30*/  ISETP.NE.U32.AND P2, PT, RZ, c[0x0][0x174], PT ;  /* 0x00005d00ff007a0c */ /* 0x000fcc0003f45070 */
[----:B0-----:R-:W0:Y:S02]  /*0c40*/  MUFU.RCP R6, R6 ;  /* 0x0000000600067308 */ /* 0x001e240000001000 */
[----:B0-----:R-:W-:-:S06]  /*0c50*/  IADD3 R5, R6, 0xffffffe, RZ ;  /* 0x0ffffffe06057810 */ /* 0x001fcc0007ffe0ff */
[----:B------:R-:W0:Y:S02]  /*0c60*/  F2I.FTZ.U32.TRUNC.NTZ R5, R5 ;  /* 0x0000000500057305 */ /* 0x000e24000021f000 */
[----:B0-----:R-:W-:-:S04]  /*0c70*/  IMAD.MOV R7, RZ, RZ, -R5 ;  /* 0x000000ffff077224 */ /* 0x001fc800078e0a05 */
[----:B------:R-:W-:-:S04]  /*0c80*/  IMAD R7, R7, c[0x0][0x174], RZ ;  /* 0x00005d0007077a24 */ /* 0x000fc800078e02ff */
[----:B------:R-:W-:-:S04]  /*0c90*/  IMAD.HI.U32 R4, R5, R7, R4 ;  /* 0x0000000705047227 */ /* 0x000fc800078e0004 */
[----:B------:R-:W-:Y:S02]  /*0ca0*/  IMAD.MOV.U32 R5, RZ, RZ, RZ ;  /* 0x000000ffff057224 */ /* 0x000fe400078e00ff */
        /* <DEDUP_REMOVED lines=11> */
.L_x_1677:
[----:B------:R-:W-:Y:S05]  /*0d60*/  BSYNC B0 ;  /* 0x0000000000007941 */ /* 0x000fea0003800000 */
.L_x_1675:
[----:B------:R-:W-:Y:S01]  /*0d70*/  LOP3.LUT R2, R5, UR16, RZ, 0xfc, !PT ;  /* 0x0000001005027c12 */ /* 0x000fe2000f8efcff */
[----:B------:R-:W-:Y:S03]  /*0d80*/  BSSY B0, `(.L_x_1678) ;  /* 0x0000021000007945 */ /* 0x000fe60003800000 */
[----:B------:R-:W-:-:S13]  /*0d90*/  ISETP.NE.U32.AND P0, PT, R2, RZ, PT ;  /* 0x000000ff0200720c */ /* 0x000fda0003f05070 */
[----:B------:R-:W-:Y:S05]  /*0da0*/  @!P0 BRA `(.L_x_1679) ;  /* 0x0000009000008947 */ /* 0x000fea0003800000 */
[----:B------:R-:W-:Y:S01]  /*0db0*/  MOV R12, R4 ;  /* 0x00000004000c7202 */ /* 0x000fe20000000f00 */
[----:B------:R-:W-:Y:S01]  /*0dc0*/  IMAD.MOV.U32 R13, RZ, RZ, R5 ;  /* 0x000000ffff0d7224 */ /* 0x000fe200078e0005 */
[----:B------:R-:W-:Y:S01]  /*0dd0*/  MOV R11, c[0x0][0x170] ;  /* 0x00005c00000b7a02 */ /* 0x000fe20000000f00 */
[----:B------:R-:W-:Y:S01]  /*0de0*/  IMAD.U32 R9, RZ, RZ, UR16 ;  /* 0x00000010ff097e24 */ /* 0x000fe2000f8e00ff */
[----:B------:R-:W-:Y:S02]  /*0df0*/  MOV R2, 0xe10 ;  /* 0x00000e1000027802 */ /* 0x000fe40000000f00 */
[----:B------:R-:W-:Y:S05]  /*0e00*/  CALL.REL.NOINC `($__internal_22_$__cuda_sm20_div_u64) ;  /* 0x0000069000007944 */ /* 0x000fea0003c00000 */
[----:B------:R-:W-:-:S05]  /*0e10*/  IADD3 R5, -R12, RZ, RZ ;  /* 0x000000ff0c057210 */ /* 0x000fca0007ffe1ff */
[----:B------:R-:W-:Y:S01]  /*0e20*/  IMAD R10, R5, c[0x0][0x170], R4 ;  /* 0x00005c00050a7a24 */ /* 0x000fe200078e0204 */
[----:B------:R-:W-:Y:S05]  /*0e30*/  BRA `(.L_x_1680) ;  /* 0x0000015000007947 */ /* 0x000fea0003800000 */
.L_x_1679:
[----:B------:R-:W0:Y:S01]  /*0e40*/  I2F.U32.RP R9, c[0x0][0x170] ;  /* 0x00005c0000097b06 */ /* 0x000e220000209000 */
[----:B------:R-:W-:Y:S01]  /*0e50*/  ISETP.NE.U32.AND P2, PT, RZ, c[0x0][0x170], PT ;  /* 0x00005c00ff007a0c */ /* 0x000fe20003f45070 */
[----:B------:R-:W-:-:S06]  /*0e60*/  IMAD.MOV.U32 R13, RZ, RZ, RZ ;  /* 0x000000ffff0d7224 */ /* 0x000fcc00078e00ff */
        /* <DEDUP_REMOVED lines=18> */
.L_x_1680:
[----:B------:R-:W-:Y:S05]  /*0f90*/  BSYNC B0 ;  /* 0x0000000000007941 */ /* 0x000fea0003800000 */
.L_x_1678:
[----:B------:R-:W-:Y:S01]  /*0fa0*/  LEA R4, P0, R3, c[0x0][0x190], 0x2 ;  /* 0x0000640003047a11 */ /* 0x000fe200078010ff */
[----:B------:R-:W0:Y:S01]  /*0fb0*/  I2F R6, R10 ;  /* 0x0000000a00067306 */ /* 0x000e220000201400 */
[----:B------:R-:W-:-:S07]  /*0fc0*/  MOV R7, c[0x0][0x178] ;  /* 0x00005e0000077a02 */ /* 0x000fce0000000f00 */
[----:B------:R-:W1:Y:S01]  /*0fd0*/  I2F R8, R8 ;  /* 0x0000000800087306 */ /* 0x000e620000201400 */
[----:B------:R-:W-:Y:S01]  /*0fe0*/  LEA.HI.X R5, R3, c[0x0][0x194], R0, 0x2, P0 ;  /* 0x0000650003057a11 */ /* 0x000fe200000f1400 */
[----:B------:R-:W-:Y:S01]  /*0ff0*/  IMAD.MOV.U32 R14, RZ, RZ, c[0x0][0x17c] ;  /* 0x00005f00ff0e7624 */ /* 0x000fe200078e00ff */
[----:B------:R-:W-:-:S03]  /*1000*/  ULDC.64 UR12, c[0x0][0x168] ;  /* 0x00005a00000c7ab9 */ /* 0x000fc60000000a00 */
[----:B------:R2:W3:Y:S01]  /*1010*/  LDG.E.CONSTANT R2, [R4.64] ;  /* 0x0000000e04027981 */ /* 0x0004e2000c1e9900 */
[----:B------:R-:W-:Y:S01]  /*1020*/  UIADD3 UR12, UR12, -0x1, URZ ;  /* 0xffffffff0c0c7890 */ /* 0x000fe2000fffe03f */
[----:B0-----:R-:W-:Y:S01]  /*1030*/  FADD.FTZ R6, R6, 0.5 ;  /* 0x3f00000006067421 */ /* 0x001fe20000010000 */
[----:B------:R-:W-:-:S03]  /*1040*/  UIADD3 UR13, UR13, -0x1, URZ ;  /* 0xffffffff0d0d7890 */ /* 0x000fc6000fffe03f */
[----:B------:R-:W-:Y:S02]  /*1050*/  FFMA.FTZ R6, R6, R7, -0.5 ;  /* 0xbf00000006067423 */ /* 0x000fe40000010007 */
[----:B-1----:R-:W-:-:S03]  /*1060*/  FADD.FTZ R7, R8, 0.5 ;  /* 0x3f00000008077421 */ /* 0x002fc60000010000 */
[C---:B------:R-:W-:Y:S01]  /*1070*/  FSETP.GEU.FTZ.AND P0, PT, R6.reuse, RZ, PT ;  /* 0x000000ff0600720b */ /* 0x040fe20003f1e000 */
[----:B--2---:R-:W-:Y:S02]  /*1080*/  IMAD R5, R13, c[0x0][0x168], RZ ;  /* 0x00005a000d057a24 */ /* 0x004fe400078e02ff */
[----:B------:R-:W-:Y:S01]  /*1090*/  FFMA.FTZ R9, R7, R14, -0.5 ;  /* 0xbf00000007097423 */ /* 0x000fe2000001000e */
[----:B------:R-:W-:Y:S01]  /*10a0*/  FSEL R7, R6, RZ, P0 ;  /* 0x000000ff06077208 */ /* 0x000fe20000000000 */
[----:B------:R-:W-:-:S03]  /*10b0*/  IMAD R5, R12, UR8, R5 ;  /* 0x000000080c057c24 */ /* 0x000fc6000f8e0205 */
[----:B------:R-:W0:Y:S01]  /*10c0*/  F2I.FTZ.TRUNC.NTZ R6, R7 ;  /* 0x0000000700067305 */ /* 0x000e22000021f100 */
[----:B------:R-:W-:-:S04]  /*10d0*/  FSETP.GEU.FTZ.AND P0, PT, R9, RZ, PT ;  /* 0x000000ff0900720b */ /* 0x000fc80003f1e000 */
[----:B------:R-:W-:-:S04]  /*10e0*/  FSEL R9, R9, RZ, P0 ;  /* 0x000000ff09097208 */ /* 0x000fc80000000000 */
[----:B------:R-:W1:Y:S01]  /*10f0*/  F2I.FTZ.TRUNC.NTZ R8, R9 ;  /* 0x0000000900087305 */ /* 0x000e62000021f100 */
[----:B0-----:R-:W-:-:S07]  /*1100*/  ISETP.GE.AND P0, PT, R6, UR12, PT ;  /* 0x0000000c06007c0c */ /* 0x001fce000bf06270 */
[----:B------:R-:W0:Y:S01]  /*1110*/  I2F R4, R6 ;  /* 0x0000000600047306 */ /* 0x000e220000201400 */
[----:B------:R-:W-:-:S07]  /*1120*/  IADD3 R14, R6, 0x1, RZ ;  /* 0x00000001060e7810 */ /* 0x000fce0007ffe0ff */
[----:B-1----:R-:W1:Y:S01]  /*1130*/  I2F R10, R8 ;  /* 0x00000008000a7306 */ /* 0x002e620000201400 */
[----:B------:R-:W-:Y:S02]  /*1140*/  ISETP.GE.AND P1, PT, R8, UR13, PT ;  /* 0x0000000d08007c0c */ /* 0x000fe4000bf26270 */
[----:B------:R-:W-:Y:S01]  /*1150*/  @P0 IADD3 R14, R6, RZ, RZ ;  /* 0x000000ff060e0210 */ /* 0x000fe20007ffe0ff */
[----:B0-----:R-:W-:Y:S01]  /*1160*/  FADD.FTZ R27, R7, -R4 ;  /* 0x80000004071b7221 */ /* 0x001fe20000010000 */
[----:B------:R-:W-:Y:S02]  /*1170*/  SHF.R.S32.HI R7, RZ, 0x1f, R6 ;  /* 0x0000001fff077819 */ /* 0x000fe40000011406 */
[----:B------:R-:W-:Y:S01]  /*1180*/  SHF.R.S32.HI R15, RZ, 0x1f, R14 ;  /* 0x0000001fff0f7819 */ /* 0x000fe2000001140e */
[----:B------:R-:W-:Y:S02]  /*1190*/  FADD.FTZ R25, -R27, 1 ;  /* 0x3f8000001b197421 */ /* 0x000fe40000010100 */
[----:B------:R-:W-:-:S04]  /*11a0*/  IMAD.WIDE.U32 R6, R12, c[0x0][0x168], R6 ;  /* 0x00005a000c067a25 */ /* 0x000fc800078e0006 */
[----:B-1----:R-:W-:Y:S01]  /*11b0*/  FADD.FTZ R4, R9, -R10 ;  /* 0x8000000a09047221 */ /* 0x002fe20000010000 */
[----:B------:R-:W-:Y:S01]  /*11c0*/  IADD3 R7, R7, R5, RZ ;  /* 0x0000000507077210 */ /* 0x000fe20007ffe0ff */
[----:B------:R-:W-:Y:S01]  /*11d0*/  IMAD.WIDE.U32 R12, R12, c[0x0][0x168], R14 ;  /* 0x00005a000c0c7a25 */ /* 0x000fe200078e000e */
[----:B------:R-:W-:Y:S02]  /*11e0*/  IADD3 R10, R8, 0x1, RZ ;  /* 0x00000001080a7810 */ /* 0x000fe40007ffe0ff */
[--C-:B------:R-:W-:Y:S01]  /*11f0*/  SHF.R.S32.HI R9, RZ, 0x1f, R8.reuse ;  /* 0x0000001fff097819 */ /* 0x100fe20000011408 */
[----:B------:R-:W-:Y:S02]  /*1200*/  @P1 IMAD.MOV R10, RZ, RZ, R8 ;  /* 0x000000ffff0a1224 */ /* 0x000fe400078e0208 */
[----:B------:R-:W-:Y:S02]  /*1210*/  IMAD R15, R7, c[0x0][0x16c], RZ ;  /* 0x00005b00070f7a24 */ /* 0x000fe400078e02ff */
[----:B------:R-:W-:Y:S01]  /*1220*/  IMAD.IADD R7, R5, 0x1, R13 ;  /* 0x0000000105077824 */ /* 0x000fe200078e020d */
[----:B------:R-:W-:Y:S01]  /*1230*/  SHF.R.S32.HI R11, RZ, 0x1f, R10 ;  /* 0x0000001fff0b7819 */ /* 0x000fe2000001140a */
[----:B------:R-:W-:-:S02]  /*1240*/  FADD.FTZ R14, -R4, 1 ;  /* 0x3f800000040e7421 */ /* 0x000fc40000010100 */
[-C--:B------:R-:W-:Y:S02]  /*1250*/  FMUL.FTZ R21, R27, R4.reuse ;  /* 0x000000041b157220 */ /* 0x080fe40000410000 */
[----:B------:R-:W-:Y:S02]  /*1260*/  FMUL.FTZ R23, R25, R4 ;  /* 0x0000000419177220 */ /* 0x000fe40000410000 */
[C---:B------:R-:W-:Y:S02]  /*1270*/  IMAD R13, R6.reuse, UR9, R15 ;  /* 0x00000009060d7c24 */ /* 0x040fe4000f8e020f */
[----:B------:R-:W-:-:S04]  /*1280*/  IMAD.WIDE.U32 R4, R6, c[0x0][0x16c], R8 ;  /* 0x00005b0006047a25 */ /* 0x000fc800078e0008 */
[----:B------:R-:W-:Y:S01]  /*1290*/  IMAD R15, R7, c[0x0][0x16c], RZ ;  /* 0x00005b00070f7a24 */ /* 0x000fe200078e02ff */
[----:B------:R-:W-:Y:S01]  /*12a0*/  IADD3 R17, R5, R13, RZ ;  /* 0x0000000d05117210 */ /* 0x000fe20007ffe0ff */
        /* <DEDUP_REMOVED lines=8> */
[-C--:B------:R-:W-:Y:S01]  /*1330*/  FMUL.FTZ R25, R25, R14.reuse ;  /* 0x0000000e19197220 */ /* 0x080fe20000410000 */
[----:B------:R-:W-:Y:S01]  /*1340*/  LEA.HI.X R13, R4, c[0x0][0x18c], R17, 0x2, P0 ;  /* 0x00006300040d7a11 */ /* 0x000fe200000f1411 */
[----:B------:R-:W-:Y:S01]  /*1350*/  FMUL.FTZ R27, R27, R14 ;  /* 0x0000000e1b1b7220 */ /* 0x000fe20000410000 */
[----:B------:R-:W-:Y:S01]  /*1360*/  IADD3 R3, P0, R3, UR4, RZ ;  /* 0x0000000403037c10 */ /* 0x000fe2000ff1e0ff */
[----:B------:R-:W-:Y:S01]  /*1370*/  IMAD.IADD R5, R19, 0x1, R11 ;  /* 0x0000000113057824 */ /* 0x000fe200078e020b */
[----:B------:R-:W-:Y:S02]  /*1380*/  LEA R14, P1, R6, c[0x0][0x188], 0x2 ;  /* 0x00006200060e7a11 */ /* 0x000fe400078210ff */
[----:B------:R-:W-:-:S02]  /*1390*/  IADD3.X R0, RZ, R0, RZ, P0, !PT ;  /* 0x00000000ff007210 */ /* 0x000fc400007fe4ff */
[----:B------:R-:W-:Y:S02]  /*13a0*/  ISETP.GE.U32.AND P0, PT, R3, UR6, PT ;  /* 0x0000000603007c0c */ /* 0x000fe4000bf06070 */
[----:B------:R-:W-:Y:S02]  /*13b0*/  IADD3 R7, R9, R19, RZ ;  /* 0x0000001309077210 */ /* 0x000fe40007ffe0ff */
[----:B------:R-:W-:Y:S02]  /*13c0*/  ISETP.GE.U32.AND.EX P0, PT, R0, UR10, PT, P0 ;  /* 0x0000000a00007c0c */ /* 0x000fe4000bf06100 */
[----:B------:R-:W-:Y:S02]  /*13d0*/  LEA.HI.X R15, R6, c[0x0][0x18c], R15, 0x2, P1 ;  /* 0x00006300060f7a11 */ /* 0x000fe400008f140f */
[----:B------:R-:W-:Y:S02]  /*13e0*/  LEA.HI.X R17, R8, c[0x0][0x18c], R7, 0x2, P2 ;  /* 0x0000630008117a11 */ /* 0x000fe400010f1407 */
[----:B------:R-:W-:Y:S01]  /*13f0*/  LEA.HI.X R19, R10, c[0x0][0x18c], R5, 0x2, P3 ;  /* 0x000063000a137a11 */ /* 0x000fe200018f1405 */
[----:B---3--:R-:W-:-:S02]  /*1400*/  FMUL.FTZ R25, R25, R2 ;  /* 0x0000000219197220 */ /* 0x008fc40000410000 */
[C---:B------:R-:W-:Y:S02]  /*1410*/  FMUL.FTZ R23, R2.reuse, R23 ;  /* 0x0000001702177220 */ /* 0x040fe40000410000 */
        /* <DEDUP_REMOVED lines=8> */
        .weak           $__internal_22_$__cuda_sm20_div_u64
        .type           $__internal_22_$__cuda_sm20_div_u64,@function
        .size           $__internal_22_$__cuda_sm20_div_u64,(.L_x_1775 - $__internal_22_$__cuda_sm20_div_u64)
$__internal_22_$__cuda_sm20_div_u64:
[----:B------:R-:W-:Y:S01]  /*14a0*/  IMAD.MOV.U32 R16, RZ, RZ, R11 ;  /* 0x000000ffff107224 */ /* 0x000fe200078e000b */
[----:B------:R-:W-:-:S05]  /*14b0*/  MOV R17, R9 ;  /* 0x0000000900117202 */ /* 0x000fca0000000f00 */
        /* <DEDUP_REMOVED lines=9> */
[----:B------:R-:W-:Y:S01]  /*1550*/  IMAD.X R21, RZ, RZ, ~R15, P0 ;  /* 0x000000ffff157224 */ /* 0x000fe200000e0e0f */
[----:B------:R-:W-:-:S03]  /*1560*/  MOV R15, R6 ;  /* 0x00000006000f7202 */ /* 0x000fc60000000f00 */
        /* <DEDUP_REMOVED lines=11> */
[----:B------:R-:W-:-:S03]  /*1620*/  IMAD.HI.U32 R14, R15, R17, RZ ;  /* 0x000000110f0e7227 */ /* 0x000fc600078e00ff */
[----:B------:R-:W-:-:S05]  /*1630*/  IADD3.X R7, RZ, ~R7, RZ, P0, !PT ;  /* 0x80000007ff077210 */ /* 0x000fca00007fe4ff */
[----:B------:R-:W-:-:S04]  /*1640*/  IMAD.WIDE.U32 R14, P0, R15, R7, R14 ;  /* 0x000000070f0e7225 */ /* 0x000fc8000780000e */
[C---:B------:R-:W-:Y:S02]  /*1650*/  IMAD R6, R16.reuse, R7, RZ ;  /* 0x0000000710067224 */ /* 0x040fe400078e02ff */
[----:B------:R-:W-:-:S04]  /*1660*/  IMAD.HI.U32 R15, P1, R16, R17, R14 ;  /* 0x00000011100f7227 */ /* 0x000fc8000782000e */
[----:B------:R-:W-:Y:S01]  /*1670*/  IMAD.HI.U32 R7, R16, R7, RZ ;  /* 0x0000000710077227 */ /* 0x000fe200078e00ff */
[----:B------:R-:W-:-:S03]  /*1680*/  IADD3 R15, P2, R6, R15, RZ ;  /* 0x0000000f060f7210 */ /* 0x000fc60007f5e0ff */
[----:B------:R-:W-:Y:S01]  /*1690*/  IMAD.X R16, R7, 0x1, R16, P0 ;  /* 0x0000000107107824 */ /* 0x000fe200000e0610 */
[----:B------:R-:W-:Y:S01]  /*16a0*/  HFMA2.MMA R7, -RZ, RZ, 0, 0 ;  /* 0x00000000ff077435 */ /* 0x000fe200000001ff */
[----:B------:R-:W-:-:S03]  /*16b0*/  IMAD.HI.U32 R6, R15, R12, RZ ;  /* 0x0000000c0f067227 */ /* 0x000fc600078e00ff */
[----:B------:R-:W-:-:S05]  /*16c0*/  IADD3.X R16, RZ, RZ, R16, P2, P1 ;  /* 0x000000ffff107210 */ /* 0x000fca00017e2410 */
[----:B------:R-:W-:-:S04]  /*16d0*/  IMAD.HI.U32 R14, R16, R13, RZ ;  /* 0x0000000d100e7227 */ /* 0x000fc800078e00ff */
[----:B------:R-:W-:-:S04]  /*16e0*/  IMAD.WIDE.U32 R6, R15, R13, R6 ;  /* 0x0000000d0f067225 */ /* 0x000fc800078e0006 */
[C---:B------:R-:W-:Y:S02]  /*16f0*/  IMAD R15, R16.reuse, R13, RZ ;  /* 0x0000000d100f7224 */ /* 0x040fe400078e02ff */
[----:B------:R-:W-:-:S04]  /*1700*/  IMAD.HI.U32 R6, P0, R16, R12, R6 ;  /* 0x0000000c10067227 */ /* 0x000fc80007800006 */
[----:B------:R-:W-:Y:S01]  /*1710*/  IMAD.X R14, RZ, RZ, R14, P0 ;  /* 0x000000ffff0e7224 */ /* 0x000fe200000e060e */
[----:B------:R-:W-:-:S04]  /*1720*/  IADD3 R16, P1, R15, R6, RZ ;  /* 0x000000060f107210 */ /* 0x000fc80007f3e0ff */
[----:B------:R-:W-:Y:S01]  /*1730*/  IADD3.X R14, RZ, R14, RZ, P1, !PT ;  /* 0x0000000eff0e7210 */ /* 0x000fe20000ffe4ff */
[----:B------:R-:W-:-:S04]  /*1740*/  IMAD.WIDE.U32 R6, R16, R11, RZ ;  /* 0x0000000b10067225 */ /* 0x000fc800078e00ff */
[----:B------:R-:W-:Y:S01]  /*1750*/  IMAD R7, R16, R9, R7 ;  /* 0x0000000910077224 */ /* 0x000fe200078e0207 */
[----:B------:R-:W-:-:S03]  /*1760*/  IADD3 R18, P1, -R6, R12, RZ ;  /* 0x0000000c06127210 */ /* 0x000fc60007f3e1ff */
[-C--:B------:R-:W-:Y:S01]  /*1770*/  IMAD R6, R14, R11.reuse, R7 ;  /* 0x0000000b0e067224 */ /* 0x080fe200078e0207 */
[----:B------:R-:W-:Y:S02]  /*1780*/  ISETP.GE.U32.AND P0, PT, R18, R11, PT ;  /* 0x0000000b1200720c */ /* 0x000fe40003f06070 */
[----:B------:R-:W-:Y:S01]  /*1790*/  IADD3 R7, P2, R16, 0x1, RZ ;  /* 0x0000000110077810 */ /* 0x000fe20007f5e0ff */
[----:B------:R-:W-:Y:S01]  /*17a0*/  IMAD.X R20, R13, 0x1, ~R6, P1 ;  /* 0x000000010d147824 */ /* 0x000fe200008e0e06 */
[----:B------:R-:W-:-:S03]  /*17b0*/  IADD3 R6, P1, -R11, R18, RZ ;  /* 0x000000120b067210 */ /* 0x000fc60007f3e1ff */
[----:B------:R-:W-:Y:S01]  /*17c0*/  IMAD.X R13, RZ, RZ, R14, P2 ;  /* 0x000000ffff0d7224 */ /* 0x000fe200010e060e */
[----:B------:R-:W-:Y:S02]  /*17d0*/  ISETP.GE.U32.AND.EX P0, PT, R20, R9, PT, P0 ;  /* 0x000000091400720c */ /* 0x000fe40003f06100 */
[----:B------:R-:W-:Y:S02]  /*17e0*/  IADD3.X R12, ~R9, R20, RZ, P1, !PT ;  /* 0x00000014090c7210 */ /* 0x000fe40000ffe5ff */
[----:B------:R-:W-:Y:S02]  /*17f0*/  SEL R6, R6, R18, P0 ;  /* 0x0000001206067207 */ /* 0x000fe40000000000 */
[----:B------:R-:W-:Y:S02]  /*1800*/  SEL R7, R7, R16, P0 ;  /* 0x0000001007077207 */ /* 0x000fe40000000000 */
[----:B------:R-:W-:Y:S02]  /*1810*/  SEL R16, R12, R20, P0 ;  /* 0x000000140c107207 */ /* 0x000fe40000000000 */
[----:B------:R-:W-:-:S02]  /*1820*/  SEL R14, R13, R14, P0 ;  /* 0x0000000e0d0e7207 */ /* 0x000fc40000000000 */
[----:B------:R-:W-:Y:S01]  /*1830*/  ISETP.GE.U32.AND P0, PT, R6, R11, PT ;  /* 0x0000000b0600720c */ /* 0x000fe20003f06070 */
[----:B------:R-:W-:Y:S01]  /*1840*/  IMAD.MOV.U32 R6, RZ, RZ, R2 ;  /* 0x000000ffff067224 */ /* 0x000fe200078e0002 */
[----:B------:R-:W-:Y:S02]  /*1850*/  IADD3 R12, P2, R7, 0x1, RZ ;  /* 0x00000001070c7810 */ /* 0x000fe40007f5e0ff */
[----:B------:R-:W-:Y:S02]  /*1860*/  ISETP.GE.U32.AND.EX P0, PT, R16, R9, PT, P0 ;  /* 0x000000091000720c */ /* 0x000fe40003f06100 */
[----:B------:R-:W-:Y:S02]  /*1870*/  ISETP.NE.U32.AND P1, PT, R11, RZ, PT ;  /* 0x000000ff0b00720c */ /* 0x000fe40003f25070 */
[----:B------:R-:W-:Y:S02]  /*1880*/  IADD3.X R13, RZ, R14, RZ, P2, !PT ;  /* 0x0000000eff0d7210 */ /* 0x000fe400017fe4ff */
[----:B------:R-:W-:-:S02]  /*1890*/  SEL R12, R12, R7, P0 ;  /* 0x000000070c0c7207 */ /* 0x000fc40000000000 */
[----:B------:R-:W-:Y:S02]  /*18a0*/  MOV R7, 0x0 ;  /* 0x0000000000077802 */ /* 0x000fe40000000f00 */
[----:B------:R-:W-:Y:S02]  /*18b0*/  ISETP.NE.AND.EX P1, PT, R9, RZ, PT, P1 ;  /* 0x000000ff0900720c */ /* 0x000fe40003f25310 */
[----:B------:R-:W-:Y:S02]  /*18c0*/  SEL R13, R13, R14, P0 ;  /* 0x0000000e0d0d7207 */ /* 0x000fe40000000000 */
[----:B------:R-:W-:Y:S02]  /*18d0*/  SEL R12, R12, 0xffffffff, P1 ;  /* 0xffffffff0c0c7807 */ /* 0x000fe40000800000 */
[----:B------:R-:W-:Y:S01]  /*18e0*/  SEL R13, R13, 0xffffffff, P1 ;  /* 0xffffffff0d0d7807 */ /* 0x000fe20000800000 */
[----:B------:R-:W-:Y:S06]  /*18f0*/  RET.REL.NODEC R6 `(_ZN2at6native54_GLOBAL__N__aa9a477a_21_UpSampleBilinear2d_cu_607db5e338upsample_bilinear2d_backward_out_frameIffEEvmiiiiT0_S3_bPT_PKS4_) ;  /* 0xffffe70006007950 */ /* 0x000fec0003c3ffff */
.L_x_1681:
        /* <DEDUP_REMOVED lines=16> */
.L_x_1775:


//--------------------- .text._ZN2at6native54_GLOBAL__N__aa9a477a_21_UpSampleBilinear2d_cu_607db5e343upsample_bilinear2d_backward_nhwc_out_frameIffEEviiiiT0_S3_bPT_PKS4_imm --------------------------
	.section	.text._ZN2at6native54_GLOBAL__N__aa9a477a_21_UpSampleBilinear2d_cu_607db5e343upsample_bilinear2d_backward_nhwc_out_frameIffEEviiiiT0_S3_bPT_PKS4_imm,"ax",@progbits
	.sectioninfo	@"SHI_REGISTERS=26"
	.align	128
.text._ZN2at6native54_GLOBAL__N__aa9a477a_21_UpSampleBilinear2d_cu_607db5e343upsample_bilinear2d_backward_nhwc_out_frameIffEEviiiiT0_S3_bPT_PKS4_imm:
        .type           _ZN2at6native54_GLOBAL__N__aa9a477a_21_UpSampleBilinear2d_cu_607db5e343upsample_bilinear2d_backward_nhwc_out_frameIffEEviiiiT0_S3_bPT_PKS4_imm,@function
        .size           _ZN2at6native54_GLOBAL__N__aa9a477a_21_UpSampleBilinear2d_cu_607db5e343upsample_bilinear2d_backward_nhwc_out_frameIffEEviiiiT0_S3_bPT_PKS4_imm,(.L_x_1777 - _ZN2at6native54_GLOBAL__N__aa9a477a_21_UpSampleBilinear2d_cu_607db5e343upsample_bilinear2d_backward_nhwc_out_frameIffEEviiiiT0_S3_bPT_PKS4_imm)
        .other          _ZN2at6native54_GLOBAL__N__aa9a477a_21_UpSampleBilinear2d_cu_607db5e343upsample_bilinear2d_backward_nhwc_out_frameIffEEviiiiT0_S3_bPT_PKS4_imm,@"STO_CUDA_ENTRY STV_DEFAULT"
_ZN2at6native54_GLOBAL__N__aa9a477a_21_UpSampleBilinear2d_cu_607db5e343upsample_bilinear2d_backward_nhwc_out_frameIffEEviiiiT0_S3_bPT_PKS4_imm:
        /* <DEDUP_REMOVED lines=11> */
[----:B------:R-:W0:Y:S01]  /*00b0*/  I2F.RP R3, R2 ;  /* 0x0000000200037306 */ /* 0x000e220000209400 */
[----:B------:R-:W-:Y:S02]  /*00c0*/  IABS R4, c[0x0][0x16c] ;  /* 0x00005b0000047a13 */ /* 0x000fe40000000000 */
[----:B------:R-:W-:-:S05]  /*00d0*/  LEA.HI.X R9, R0, c[0x0][0x18c], R9, 0x2, P0 ;  /* 0x0000630000097a11 */ /* 0x000fca00000f1409 */
[----:B------:R-:W1:Y:S01]  /*00e0*/  I2F.RP R10, R4 ;  /* 0x00000004000a7306 */ /* 0x000e620000209400 */
[----:B------:R2:W3:Y:S07]  /*00f0*/  LDG.E.CONSTANT R9, [R8.64] ;  /* 0x0000000808097981 */ /* 0x0004ee000c1e9900 */
[----:B0-----:R-:W0:Y:S08]  /*0100*/  MUFU.RCP R3, R3 ;  /* 0x0000000300037308 */ /* 0x001e300000001000 */
[----:B-1----:R-:W-:Y:S01]  /*0110*/  MUFU.RCP R10, R10 ;  /* 0x0000000a000a7308 */ /* 0x002fe20000001000 */
[----:B0-----:R-:W-:-:S02]  /*0120*/  IADD3 R6, R3, 0xffffffe, RZ ;  /* 0x0ffffffe03067810 */ /* 0x001fc40007ffe0ff */
[----:B------:R-:W-:-:S05]  /*0130*/  IABS R3, R0 ;  /* 0x0000000000037213 */ /* 0x000fca0000000000 */
[----:B------:R0:W1:Y:S02]  /*0140*/  F2I.FTZ.U32.TRUNC.NTZ R7, R6 ;  /* 0x0000000600077305 */ /* 0x000064000021f000 */
[----:B0-----:R-:W-:Y:S02]  /*0150*/  IMAD.MOV.U32 R6, RZ, RZ, RZ ;  /* 0x000000ffff067224 */ /* 0x001fe400078e00ff */
[----:B-1----:R-:W-:-:S04]  /*0160*/  IMAD.MOV R5, RZ, RZ, -R7 ;  /* 0x000000ffff057224 */ /* 0x002fc800078e0a07 */
[----:B------:R-:W-:-:S04]  /*0170*/  IMAD R5, R5, R2, RZ ;  /* 0x0000000205057224 */ /* 0x000fc800078e02ff */
[----:B------:R-:W-:-:S06]  /*0180*/  IMAD.HI.U32 R7, R7, R5, R6 ;  /* 0x0000000507077227 */ /* 0x000fcc00078e0006 */
[----:B------:R-:W-:-:S04]  /*0190*/  IMAD.HI.U32 R5, R7, R3, RZ ;  /* 0x0000000307057227 */ /* 0x000fc800078e00ff */
[----:B------:R-:W-:-:S04]  /*01a0*/  IMAD.MOV R6, RZ, RZ, -R5 ;  /* 0x000000ffff067224 */ /* 0x000fc800078e0a05 */
[----:B------:R-:W-:-:S05]  /*01b0*/  IMAD R3, R2, R6, R3 ;  /* 0x0000000602037224 */ /* 0x000fca00078e0203 */
[----:B------:R-:W-:Y:S02]  /*01c0*/  ISETP.GT.U32.AND P1, PT, R2, R3, PT ;  /* 0x000000030200720c */ /* 0x000fe40003f24070 */
[----:B------:R-:W-:Y:S02]  /*01d0*/  IADD3 R7, R10, 0xffffffe, RZ ;  /* 0x0ffffffe0a077810 */ /* 0x000fe40007ffe0ff */
[----:B------:R-:W-:-:S09]  /*01e0*/  LOP3.LUT R6, R0, c[0x0][0x190], RZ, 0x3c, !PT ;  /* 0x0000640000067a12 */ /* 0x000fd200078e3cff */
[----:B------:R-:W-:-:S04]  /*01f0*/  @!P1 IADD3 R3, R3, -R2, RZ ;  /* 0x8000000203039210 */ /* 0x000fc80007ffe0ff */
[----:B------:R-:W-:Y:S01]  /*0200*/  ISETP.GE.U32.AND P0, PT, R3, R2, PT ;  /* 0x000000020300720c */ /* 0x000fe20003f06070 */
[----:B------:R-:W0:Y:S01]  /*0210*/  F2I.FTZ.U32.TRUNC.NTZ R7, R7 ;  /* 0x0000000700077305 */ /* 0x000e22000021f000 */
[----:B------:R-:W-:Y:S02]  /*0220*/  ISETP.GE.AND P2, PT, R6, RZ, PT ;  /* 0x000000ff0600720c */ /* 0x000fe40003f46270 */
[----:B------:R-:W-:-:S09]  /*0230*/  @!P1 IADD3 R5, R5, 0x1, RZ ;  /* 0x0000000105059810 */ /* 0x000fd20007ffe0ff */
        /* <DEDUP_REMOVED lines=8> */
[----:B------:R-:W-:-:S03]  /*02c0*/  SEL R12, R5, R12, !P0 ;  /* 0x0000000c050c7207 */ /* 0x000fc60004000000 */
[----:B------:R-:W-:Y:S01]  /*02d0*/  IMAD.HI.U32 R6, R7, R11, R6 ;  /* 0x0000000b07067227 */ /* 0x000fe200078e0006 */
[----:B------:R-:W-:Y:S02]  /*02e0*/  IABS R13, R12 ;  /* 0x0000000c000d7213 */ /* 0x000fe40000000000 */
[----:B--2---:R-:W-:-:S03]  /*02f0*/  IABS R8, c[0x0][0x168] ;  /* 0x00005a0000087a13 */ /* 0x004fc60000000000 */
[----:B------:R-:W-:Y:S01]  /*0300*/  IMAD.HI.U32 R6, R6, R13, RZ ;  /* 0x0000000d06067227 */ /* 0x000fe200078e00ff */
[----:B------:R-:W0:Y:S04]  /*0310*/  I2F.RP R11, R8 ;  /* 0x00000008000b7306 */ /* 0x000e280000209400 */
[----:B------:R-:W-:-:S05]  /*0320*/  IADD3 R7, -R6, RZ, RZ ;  /* 0x000000ff06077210 */ /* 0x000fca0007ffe1ff */
        /* <DEDUP_REMOVED lines=18> */
[----:B------:R-:W-:-:S03]  /*0450*/  IABS R14, R10 ;  /* 0x0000000a000e7213 */ /* 0x000fc60000000000 */
[----:B------:R-:W-:Y:S01]  /*0460*/  IMAD.HI.U32 R6, R7, R11, R6 ;  /* 0x0000000b07067227 */ /* 0x000fe200078e0006 */
[----:B------:R-:W-:-:S05]  /*0470*/  MOV R7, R14 ;  /* 0x0000000e00077202 */ /* 0x000fca0000000f00 */
[----:B------:R-:W-:-:S04]  /*0480*/  IMAD.HI.U32 R11, R6, R7, RZ ;  /* 0x00000007060b7227 */ /* 0x000fc800078e00ff */
[----:B------:R-:W-:-:S04]  /*0490*/  IMAD.MOV R6, RZ, RZ, -R11 ;  /* 0x000000ffff067224 */ /* 0x000fc800078e0a0b */
[----:B------:R-:W-:Y:S01]  /*04a0*/  IMAD R7, R8, R6, R7 ;  /* 0x0000000608077224 */ /* 0x000fe200078e0207 */
[----:B------:R-:W-:Y:S02]  /*04b0*/  ISETP.GE.AND P4, PT, R12, RZ, PT ;  /* 0x000000ff0c00720c */ /* 0x000fe40003f86270 */
[----:B------:R-:W-:Y:S02]  /*04c0*/  ISETP.GT.U32.AND P3, PT, R4, R13, PT ;  /* 0x0000000d0400720c */ /* 0x000fe40003f64070 */
[----:B------:R-:W-:Y:S01]  /*04d0*/  ISETP.GT.U32.AND P1, PT, R8, R7, PT ;  /* 0x000000070800720c */ /* 0x000fe20003f24070 */
[----:B------:R-:W-:-:S05]  /*04e0*/  IMAD.IADD R4, R13, 0x1, -R4 ;  /* 0x000000010d047824 */ /* 0x000fca00078e0a04 */
[----:B------:R-:W-:-:S05]  /*04f0*/  SEL R4, R4, R13, !P3 ;  /* 0x0000000d04047207 */ /* 0x000fca0005800000 */
[----:B------:R-:W-:Y:S01]  /*0500*/  @!P4 IMAD.MOV R4, RZ, RZ, -R4 ;  /* 0x000000ffff04c224 */ /* 0x000fe200078e0a04 */
[----:B------:R-:W-:Y:S01]  /*0510*/  ISETP.GE.AND P4, PT, R10, RZ, PT ;  /* 0x000000ff0a00720c */ /* 0x000fe20003f86270 */
[----:B------:R-:W-:-:S03]  /*0520*/  @!P1 IMAD.IADD R7, R7, 0x1, -R8 ;  /* 0x0000000107079824 */ /* 0x000fc600078e0a08 */
[----:B------:R-:W-:Y:S02]  /*0530*/  SEL R15, R15, R4, !P2 ;  /* 0x000000040f0f7207 */ /* 0x000fe40005000000 */
[----:B------:R-:W-:Y:S02]  /*0540*/  ISETP.GT.U32.AND P3, PT, R8, R7, PT ;  /* 0x000000070800720c */ /* 0x000fe40003f64070 */
[----:B------:R-:W-:-:S04]  /*0550*/  IADD3 R4, R7, -R8, RZ ;  /* 0x8000000807047210 */ /* 0x000fc80007ffe0ff */
[----:B------:R-:W-:Y:S01]  /*0560*/  SEL R13, R4, R7, !P3 ;  /* 0x00000007040d7207 */ /* 0x000fe20005800000 */
[----:B------:R-:W0:Y:S01]  /*0570*/  I2F R15, R15 ;  /* 0x0000000f000f7306 */ /* 0x000e220000201400 */
[----:B------:R-:W-:Y:S01]  /*0580*/  ISETP.NE.AND P2, PT, RZ, c[0x0][0x168], PT ;  /* 0x00005a00ff007a0c */ /* 0x000fe20003f45270 */
[----:B------:R-:W-:Y:S01]  /*0590*/  ULDC.S8 UR4, c[0x0][0x178] ;  /* 0x00005e0000047ab9 */ /* 0x000fe20000000200 */
[----:B------:R-:W-:Y:S01]  /*05a0*/  LOP3.LUT R12, RZ, c[0x0][0x168], RZ, 0x33, !PT ;  /* 0x00005a00ff0c7a12 */ /* 0x000fe200078e33ff */
[----:B------:R-:W-:Y:S01]  /*05b0*/  @!P4 IMAD.MOV R13, RZ, RZ, -R13 ;  /* 0x000000ffff0dc224 */ /* 0x000fe200078e0a0d */
[----:B------:R-:W-:Y:S01]  /*05c0*/  ISETP.NE.AND P5, PT, RZ, UR4, PT ;  /* 0x00000004ff007c0c */ /* 0x000fe2000bfa5270 */
[----:B------:R-:W-:-:S03]  /*05d0*/  ULDC.64 UR4, c[0x0][0x160] ;  /* 0x0000580000047ab9 */ /* 0x000fc60000000a00 */
[----:B------:R-:W-:-:S06]  /*05e0*/  SEL R13, R12, R13, !P2 ;  /* 0x0000000d0c0d7207 */ /* 0x000fcc0005000000 */
[----:B------:R-:W1:Y:S03]  /*05f0*/  I2F R13, R13 ;  /* 0x0000000d000d7306 */ /* 0x000e660000201400 */
[----:B------:R-:W-:Y:S02]  /*0600*/  @!P5 IMAD.MOV.U32 R17, RZ, RZ, c[0x0][0x174] ;  /* 0x00005d00ff11d624 */ /* 0x000fe400078e00ff */
[----:B0-----:R-:W-:-:S04]  /*0610*/  @!P5 FADD.FTZ R4, R15, 0.5 ;  /* 0x3f0000000f04d421 */ /* 0x001fc80000010000 */
[----:B------:R-:W-:Y:S02]  /*0620*/  @!P5 FFMA.FTZ R6, R4, R17, -0.5 ;  /* 0xbf0000000406d423 */ /* 0x000fe40000010011 */
[----:B------:R-:W-:-:S03]  /*0630*/  @!P5 IMAD.MOV.U32 R17, RZ, RZ, c[0x0][0x170] ;  /* 0x00005c00ff11d624 */ /* 0x000fc600078e00ff */
[C---:B------:R-:W-:Y:S01]  /*0640*/  @!P5 FSETP.GEU.FTZ.AND P3, PT, R6.reuse, RZ, PT ;  /* 0x000000ff0600d20b */ /* 0x040fe20003f7e000 */
[----:B-1----:R-:W-:Y:S02]  /*0650*/  @!P5 FADD.FTZ R4, R13, 0.5 ;  /* 0x3f0000000d04d421 */ /* 0x002fe40000010000 */
[----:B------:R-:W-:Y:S01]  /*0660*/  @P5 FMUL.FTZ R14, R15, c[0x0][0x174] ;  /* 0x00005d000f0e5a20 */ /* 0x000fe20000410000 */
[----:B------:R-:W-:Y:S01]  /*0670*/  @!P5 FSEL R14, R6, RZ, P3 ;  /* 0x000000ff060ed208 */ /* 0x000fe20001800000 */
[----:B------:R-:W-:Y:S02]  /*0680*/  @!P5 FFMA.FTZ R6, R4, R17, -0.5 ;  /* 0xbf0000000406d423 */ /* 0x000fe40000010011 */
[----:B------:R-:W-:-:S03]  /*0690*/  @P5 FMUL.FTZ R13, R13, c[0x0][0x170] ;  /* 0x00005c000d0d5a20 */ /* 0x000fc60000410000 */
[C---:B------:R-:W-:Y:S01]  /*06a0*/  @!P5 FSETP.GEU.FTZ.AND P3, PT, R6.reuse, RZ, PT ;  /* 0x000000ff0600d20b */ /* 0x040fe20003f7e000 */
[----:B------:R-:W0:Y:S03]  /*06b0*/  F2I.FTZ.TRUNC.NTZ R4, R14 ;  /* 0x0000000e00047305 */ /* 0x000e26000021f100 */
[----:B------:R-:W-:-:S05]  /*06c0*/  @!P5 FSEL R13, R6, RZ, P3 ;  /* 0x000000ff060dd208 */ /* 0x000fca0001800000 */
[----:B------:R-:W1:Y:S01]  /*06d0*/  F2I.FTZ.TRUNC.NTZ R6, R13 ;  /* 0x0000000d00067305 */ /* 0x000e62000021f100 */
[----:B------:R-:W-:Y:S02]  /*06e0*/  ISETP.GE.U32.AND P4, PT, R7, R8, PT ;  /* 0x000000080700720c */ /* 0x000fe40003f86070 */
[----:B------:R-:W-:-:S04]  /*06f0*/  LOP3.LUT R10, R10, c[0x0][0x168], RZ, 0x3c, !PT ;  /* 0x00005a000a0a7a12 */ /* 0x000fc800078e3cff */
[----:B------:R-:W-:Y:S01]  /*0700*/  ISETP.GE.AND P3, PT, R10, RZ, PT ;  /* 0x000000ff0a00720c */ /* 0x000fe20003f66270 */
[----:B0-----:R-:W0:Y:S01]  /*0710*/  I2F R7, R4 ;  /* 0x0000000400077306 */ /* 0x001e220000201400 */
[----:B------:R-:W-:Y:S02]  /*0720*/  @!P1 IADD3 R11, R11, 0x1, RZ ;  /* 0x000000010b0b9810 */ /* 0x000fe40007ffe0ff */
[----:B------:R-:W-:Y:S01]  /*0730*/  ISETP.GE.AND P6, PT, R0, RZ, PT ;  /* 0x000000ff0000720c */ /* 0x000fe20003fc6270 */
[----:B------:R-:W-:Y:S01]  /*0740*/  UIADD3 UR4, UR4, -0x1, URZ ;  /* 0xffffffff04047890 */ /* 0x000fe2000fffe03f */
[----:B------:R-:W-:-:S03]  /*0750*/  ISETP.GT.U32.AND P5, PT, R2, R3, PT ;  /* 0x000000030200720c */ /* 0x000fc60003fa4070 */
[----:B-1----:R-:W1:Y:S01]  /*0760*/  I2F R0, R6 ;  /* 0x0000000600007306 */ /* 0x002e620000201400 */
[----:B------:R-:W-:Y:S01]  /*0770*/  @P4 IADD3 R11, R11, 0x1, RZ ;  /* 0x000000010b0b4810 */ /* 0x000fe20007ffe0ff */
[----:B------:R-:W-:Y:S01]  /*0780*/  IMAD.IADD R2, R3, 0x1, -R2 ;  /* 0x0000000103027824 */ /* 0x000fe200078e0a02 */
[----:B------:R-:W-:-:S03]  /*0790*/  ISETP.GE.AND P1, PT, R6, UR4, PT ;  /* 0x0000000406007c0c */ /* 0x000fc6000bf26270 */
[----:B------:R-:W-:Y:S01]  /*07a0*/  @!P3 IMAD.MOV R11, RZ, RZ, -R11 ;  /* 0x000000ffff0bb224 */ /* 0x000fe200078e0a0b */
[----:B------:R-:W-:Y:S01]  /*07b0*/  SEL R2, R2, R3, !P5 ;  /* 0x0000000302027207 */ /* 0x000fe20006800000 */
[----:B0-----:R-:W-:Y:S01]  /*07c0*/  FADD.FTZ R14, -R7, R14 ;  /* 0x0000000e070e7221 */ /* 0x001fe20000010100 */
[----:B------:R-:W-:Y:S01]  /*07d0*/  UIADD3 UR6, UR5, -0x1, URZ ;  /* 0xffffffff05067890 */ /* 0x000fe2000fffe03f */
[--C-:B------:R-:W-:Y:S02]  /*07e0*/  SHF.R.S32.HI R7, RZ, 0x1f, R6.reuse ;  /* 0x0000001fff077819 */ /* 0x100fe40000011406 */
[----:B------:R-:W-:Y:S02]  /*07f0*/  @!P6 IADD3 R2, -R2, RZ, RZ ;  /* 0x000000ff0202e210 */ /* 0x000fe40007ffe1ff */
[----:B------:R-:W-:Y:S02]  /*0800*/  SEL R17, R12, R11, !P2 ;  /* 0x0000000b0c117207 */ /* 0x000fe40005000000 */
[----:B------:R-:W-:Y:S01]  /*0810*/  SEL R2, R5, R2, !P0 ;  /* 0x0000000205027207 */ /* 0x000fe20004000000 */
[----:B-1----:R-:W-:Y:S01]  /*0820*/  FADD.FTZ R0, -R0, R13 ;  /* 0x0000000d00007221 */ /* 0x002fe20000010100 */
[----:B------:R-:W-:Y:S01]  /*0830*/  ISETP.GE.AND P0, PT, R4, UR6, PT ;  /* 0x0000000604007c0c */ /* 0x000fe2000bf06270 */
[----:B------:R-:W-:Y:S01]  /*0840*/  IMAD.WIDE R12, R17, c[0x0][0x160], R6 ;  /* 0x00005800110c7a25 */ /* 0x000fe200078e0206 */
[----:B------:R-:W-:Y:S01]  /*0850*/  USHF.R.S32.HI UR4, URZ, 0x1f, UR5 ;  /* 0x0000001f3f047899 */ /* 0x000fe20008011405 */
[----:B------:R-:W-:-:S02]  /*0860*/  IADD3 R10, R6, 0x1, RZ ;  /* 0x00000001060a7810 */ /* 0x000fc40007ffe0ff */
[----:B------:R-:W-:Y:S02]  /*0870*/  @P1 IMAD.MOV R10, RZ, RZ, R6 ;  /* 0x000000ffff0a1224 */ /* 0x000fe400078e0206 */
[----:B------:R-:W-:Y:S02]  /*0880*/  IMAD R3, R13, c[0x0][0x164], RZ ;  /* 0x000059000d037a24 */ /* 0x000fe400078e02ff */
[----:B------:R-:W-:Y:S01]  /*0890*/  FADD.FTZ R8, -R14, 1 ;  /* 0x3f8000000e087421 */ /* 0x000fe20000010100 */
[----:B------:R-:W-:Y:S01]  /*08a0*/  SHF.R.S32.HI R11, RZ, 0x1f, R10 ;  /* 0x0000001fff0b7819 */ /* 0x000fe2000001140a */
[----:B------:R-:W-:Y:S02]  /*08b0*/  IMAD R3, R12, UR4, R3 ;  /* 0x000000040c037c24 */ /* 0x000fe4000f8e0203 */
[----:B------:R-:W-:Y:S02]  /*08c0*/  FADD.FTZ R5, -R0, 1 ;  /* 0x3f80000000057421 */ /* 0x000fe40000010100 */
[----:B------:R-:W-:Y:S01]  /*08d0*/  IMAD.WIDE.U32 R12, R12, c[0x0][0x164], RZ ;  /* 0x000059000c0c7a25 */ /* 0x000fe200078e00ff */
[----:B------:R-:W-:-:S03]  /*08e0*/  IADD3 R15, R4, 0x1, RZ ;  /* 0x00000001040f7810 */ /* 0x000fc60007ffe0ff */
[C---:B------:R-:W-:Y:S02]  /*08f0*/  FMUL.FTZ R7, R0.reuse, R8 ;  /* 0x0000000800077220 */ /* 0x040fe40000410000 */
[----:B------:R-:W-:Y:S01]  /*0900*/  FMUL.FTZ R6, R0, R14 ;  /* 0x0000000e00067220 */ /* 0x000fe20000410000 */
[----:B------:R-:W-:Y:S01]  /*0910*/  IADD3 R3, R13, R3, RZ ;  /* 0x000000030d037210 */ /* 0x000fe20007ffe0ff */
[C---:B------:R-:W-:Y:S02]  /*0920*/  FMUL.FTZ R8, R5.reuse, R8 ;  /* 0x0000000805087220 */ /* 0x040fe40000410000 */
[----:B------:R-:W-:Y:S01]  /*0930*/  FMUL.FTZ R0, R5, R14 ;  /* 0x0000000e05007220 */ /* 0x000fe20000410000 */
[--C-:B------:R-:W-:Y:S01]  /*0940*/  SHF.R.S32.HI R5, RZ, 0x1f, R4.reuse ;  /* 0x0000001fff057819 */ /* 0x100fe20000011404 */
[----:B------:R-:W-:Y:S01]  /*0950*/  @P0 IMAD.MOV R15, RZ, RZ, R4 ;  /* 0x000000ffff0f0224 */ /* 0x000fe200078e0204 */
[----:B------:R-:W-:Y:S01]  /*0960*/  IADD3 R18, P0, R4, R12, RZ ;  /* 0x0000000c04127210 */ /* 0x000fe20007f1e0ff */
[----:B------:R-:W-:Y:S01]  /*0970*/  IMAD.WIDE R10, R17, c[0x0][0x160], R10 ;  /* 0x00005800110a7a25 */ /* 0x000fe200078e020a */
[----:B------:R-:W-:-:S02]  /*0980*/  ULDC UR5, c[0x0][0x190] ;  /* 0x0000640000057ab9 */ /* 0x000fc40000000800 */
[----:B------:R-:W-:Y:S01]  /*0990*/  SHF.R.S32.HI R13, RZ, 0x1f, R15 ;  /* 0x0000001fff0d7819 */ /* 0x000fe2000001140f */
[----:B------:R-:W-:Y:S01]  /*09a0*/  IMAD R21, R11, c[0x0][0x164], RZ ;  /* 0x000059000b157a24 */ /* 0x000fe200078e02ff */
[----:B------:R-:W-:Y:S01]  /*09b0*/  IADD3 R19, P1, R12, R15, RZ ;  /* 0x0000000f0c137210 */ /* 0x000fe20007f3e0ff */
[----:B------:R-:W-:Y:S01]  /*09c0*/  IMAD.X R16, R5, 0x1, R3, P0 ;  /* 0x0000000105107824 */ /* 0x000fe200000e0603 */
[----:B------:R-:W-:Y:S01]  /*09d0*/  USHF.R.S32.HI UR5, URZ, 0x1f, UR5 ;  /* 0x0000001f3f057899 */ /* 0x000fe20008011405 */
[----:B------:R-:W-:Y:S02]  /*09e0*/  IMAD.MOV.U32 R12, RZ, RZ, R15 ;  /* 0x000000ffff0c7224 */ /* 0x000fe400078e000f */
[----:B------:R-:W-:-:S04]  /*09f0*/  IMAD.WIDE.U32 R14, R10, c[0x0][0x164], R4 ;  /* 0x000059000a0e7a25 */ /* 0x000fc800078e0004 */
[----:B------:R-:W-:Y:S02]  /*0a00*/  IMAD R23, R10, UR4, R21 ;  /* 0x000000040a177c24 */ /* 0x000fe4000f8e0215 */
[----:B------:R-:W-:Y:S02]  /*0a10*/  IMAD R11, R16, c[0x0][0x190], RZ ;  /* 0x00006400100b7a24 */ /* 0x000fe400078e02ff */
[----:B------:R-:W-:Y:S01]  /*0a20*/  IMAD.WIDE.U32 R4, R10, c[0x0][0x164], R12 ;  /* 0x000059000a047a25 */ /* 0x000fe200078e000c */
[----:B------:R-:W-:-:S03]  /*0a30*/  IADD3 R10, R15, R23, RZ ;  /* 0x000000170f0a7210 */ /* 0x000fc60007ffe0ff */
[----:B------:R-:W-:Y:S01]  /*0a40*/  IMAD.X R12, R13, 0x1, R3, P1 ;  /* 0x000000010d0c7824 */ /* 0x000fe200008e0603 */
[----:B------:R-:W-:Y:S01]  /*0a50*/  SHF.R.S32.HI R3, RZ, 0x1f, R2 ;  /* 0x0000001fff037819 */ /* 0x000fe20000011402 */
[----:B------:R-:W-:-:S04]  /*0a60*/  IMAD.WIDE.U32 R16, R18, c[0x0][0x190], RZ ;  /* 0x0000640012107a25 */ /* 0x000fc800078e00ff */
[----:B------:R-:W-:Y:S02]  /*0a70*/  IMAD R11, R18, UR5, R11 ;  /* 0x00000005120b7c24 */ /* 0x000fe4000f8e020b */
[----:B------:R-:W-:Y:S02]  /*0a80*/  IMAD R18, R12, c[0x0][0x190], RZ ;  /* 0x000064000c127a24 */ /* 0x000fe400078e02ff */
[----:B------:R-:W-:Y:S02]  /*0a90*/  IMAD.IADD R12, R23, 0x1, R5 ;  /* 0x00000001170c7824 */ /* 0x000fe400078e0205 */
[----:B------:R-:W-:Y:S02]  /*0aa0*/  IMAD.IADD R21, R17, 0x1, R11 ;  /* 0x0000000111157824 */ /* 0x000fe400078e020b */
[----:B------:R-:W-:Y:S02]  /*0ab0*/  IMAD R17, R10, c[0x0][0x190], RZ ;  /* 0x000064000a117a24 */ /* 0x000fe400078e02ff */
[----:B------:R-:W-:-:S02]  /*0ac0*/  IMAD R5, R19, UR5, R18 ;  /* 0x0000000513057c24 */ /* 0x000fc4000f8e0212 */
[----:B------:R-:W-:-:S04]  /*0ad0*/  IMAD.WIDE.U32 R10, R19, c[0x0][0x190], R2 ;  /* 0x00006400130a7a25 */ /* 0x000fc800078e0002 */
[----:B------:R-:W-:Y:S01]  /*0ae0*/  IMAD R19, R12, c[0x0][0x190], RZ ;  /* 0x000064000c137a24 */ /* 0x000fe200078e02ff */
[----:B------:R-:W-:Y:S01]  /*0af0*/  IADD3 R16, P0, R2, R16, RZ ;  /* 0x0000001002107210 */ /* 0x000fe20007f1e0ff */
[----:B------:R-:W-:Y:S01]  /*0b00*/  IMAD.WIDE.U32 R12, R4, c[0x0][0x190], R2 ;  /* 0x00006400040c7a25 */ /* 0x000fe200078e0002 */
[----:B------:R-:W-:-:S03]  /*0b10*/  IADD3 R5, R11, R5, RZ ;  /* 0x000000050b057210 */ /* 0x000fc60007ffe0ff */
[----:B------:R-:W-:Y:S02]  /*0b20*/  IMAD R19, R4, UR5, R19 ;  /* 0x0000000504137c24 */ /* 0x000fe4000f8e0213 */
[C---:B------:R-:W-:Y:S02]  /*0b30*/  IMAD R17, R14.reuse, UR5, R17 ;  /* 0x000000050e117c24 */ /* 0x040fe4000f8e0211 */
[----:B------:R-:W-:Y:S01]  /*0b40*/  IMAD.WIDE.U32 R14, R14, c[0x0][0x190], R2 ;  /* 0x000064000e0e7a25 */ /* 0x000fe200078e0002 */
[----:B------:R-:W-:-:S03]  /*0b50*/  LEA R18, P3, R12, c[0x0][0x180], 0x2 ;  /* 0x000060000c127a11 */ /* 0x000fc600078610ff */
[----:B------:R-:W-:Y:S02]  /*0b60*/  IMAD.IADD R11, R13, 0x1, R19 ;  /* 0x000000010d0b7824 */ /* 0x000fe400078e0213 */
[----:B------:R-:W-:Y:S01]  /*0b70*/  IMAD.X R21, R3, 0x1, R21, P0 ;  /* 0x0000000103157824 */ /* 0x000fe200000e0615 */
[----:B------:R-:W-:Y:S01]  /*0b80*/  LEA R20, P0, R16, c[0x0][0x180], 0x2 ;  /* 0x0000600010147a11 */ /* 0x000fe200078010ff */
[----:B------:R-:W-:Y:S01]  /*0b90*/  IMAD.IADD R17, R15, 0x1, R17 ;  /* 0x000000010f117824 */ /* 0x000fe200078e0211 */
[----:B------:R-:W-:Y:S02]  /*0ba0*/  LEA R2, P1, R10, c[0x0][0x180], 0x2 ;  /* 0x000060000a027a11 */ /* 0x000fe400078210ff */
[----:B------:R-:W-:Y:S01]  /*0bb0*/  LEA R4, P2, R14, c[0x0][0x180], 0x2 ;  /* 0x000060000e047a11 */ /* 0x000fe200078410ff */
[C---:B---3--:R-:W-:Y:S01]  /*0bc0*/  FMUL.FTZ R13, R9.reuse, R7 ;  /* 0x00000007090d7220 */ /* 0x048fe20000410000 */
[----:B------:R-:W-:Y:S01]  /*0bd0*/  LEA.HI.X R19, R12, c[0x0][0x184], R11, 0x2, P3 ;  /* 0x000061000c137a11 */ /* 0x000fe200018f140b */
[----:B------:R-:W-:Y:S01]  /*0be0*/  FMUL.FTZ R11, R8, R9 ;  /* 0x00000009080b7220 */ /* 0x000fe20000410000 */
[----:B------:R-:W-:Y:S01]  /*0bf0*/  LEA.HI.X R21, R16, c[0x0][0x184], R21, 0x2, P0 ;  /* 0x0000610010157a11 */ /* 0x000fe200000f1415 */
[C---:B------:R-:W-:Y:S01]  /*0c00*/  FMUL.FTZ R7, R9.reuse, R0 ;  /* 0x0000000009077220 */ /* 0x040fe20000410000 */
[----:B------:R-:W-:Y:S01]  /*0c10*/  LEA.HI.X R3, R10, c[0x0][0x184], R5, 0x2, P1 ;  /* 0x000061000a037a11 */ /* 0x000fe200008f1405 */
[----:B------:R-:W-:Y:S01]  /*0c20*/  FMUL.FTZ R9, R9, R6 ;  /* 0x0000000609097220 */ /* 0x000fe20000410000 */
[----:B------:R-:W-:Y:S01]  /*0c30*/  LEA.HI.X R5, R14, c[0x0][0x184], R17, 0x2, P2 ;  /* 0x000061000e057a11 */ /* 0x000fe200010f1411 */
[----:B------:R-:W-:Y:S04]  /*0c40*/  RED.E.ADD.F32.FTZ.RN.STRONG.GPU [R20.64], R11 ;  /* 0x0000000b1400798e */ /* 0x000fe8000c10e788 */
[----:B------:R-:W-:Y:S04]  /*0c50*/  RED.E.ADD.F32.FTZ.RN.STRONG.GPU [R2.64], R7 ;  /* 0x000000070200798e */ /* 0x000fe8000c10e788 */
[----:B------:R-:W-:Y:S04]  /*0c60*/  RED.E.ADD.F32.FTZ.RN.STRONG.GPU [R4.64], R13 ;  /* 0x0000000d0400798e */ /* 0x000fe8000c10e788 */
[----:B------:R-:W-:Y:S01]  /*0c70*/  RED.E.ADD.F32.FTZ.RN.STRONG.GPU [R18.64], R9 ;  /* 0x000000091200798e */ /* 0x000fe2000c10e788 */
[----:B------:R-:W-:Y:S05]  /*0c80*/  EXIT ;  /* 0x000000000000794d */ /* 0x000fea0003800000 */
.L_x_1682:
        /* <DEDUP_REMOVED lines=15> */
.L_x_1777:


//--------------------- .text._ZN2at6native54_GLOBAL__N__aa9a477a_21_UpSampleBilinear2d_cu_607db5e338upsample_bilinear2d_backward_out_frameIddEEvmiiiiT0_S3_bPT_PKS4_ --------------------------
	.section	.text._ZN2at6native54_GLOBAL__N__aa9a477a_21_UpSampleBilinear2d_cu_607db5e338upsample_bilinear2d_backward_out_frameIddEEvmiiiiT0_S3_bPT_PKS4_,"ax",@progbits
	.sectioninfo	@"SHI_REGISTERS=30"
	.align	128
.text._ZN2at6native54_GLOBAL__N__aa9a477a_21_UpSampleBilinear2d_cu_607db5e338upsample_bilinear2d_backward_out_frameIddEEvmiiiiT0_S3_bPT_PKS4_:
        .type           _ZN2at6native54_GLOBAL__N__aa9a477a_21_UpSampleBilinear2d_cu_607db5e338upsample_bilinear2d_backward_out_frameIddEEvmiiiiT0_S3_bPT_PKS4_,@function
        .size           _ZN2at6native54_GLOBAL__N__aa9a477a_21_UpSampleBilinear2d_cu_607db5e338upsample_bilinear2d_backward_out_frameIddEEvmiiiiT0_S3_bPT_PKS4_,(.L_x_1778 - _ZN2at6native54_GLOBAL__N__aa9a477a_21_UpSampleBilinear2d_cu_607db5e338upsample_bilinear2d_backward_out_frameIddEEvmiiiiT0_S3_bPT_PKS4_)
        .other          _ZN2at6native54_GLOBAL__N__aa9a477a_21_UpSampleBilinear2d_cu_607db5e338upsample_bilinear2d_backward_out_frameIddEEvmiiiiT0_S3_bPT_PKS4_,@"STO_CUDA_ENTRY STV_DEFAULT"
_ZN2at6native54_GLOBAL__N__aa9a477a_21_UpSampleBilinear2d_cu_607db5e338upsample_bilinear2d_backward_out_frameIddEEvmiiiiT0_S3_bPT_PKS4_:
        /* <DEDUP_REMOVED lines=21> */
[----:B------:R-:W-:Y:S01]  /*0150*/  IMAD.MOV.U32 R0, RZ, RZ, RZ ;  /* 0x000000ffff007224 */ /* 0x000fe200078e00ff */
        /* <DEDUP_REMOVED lines=9> */
.L_x_1690:
[----:B------:R-:W-:Y:S01]  /*01f0*/  LOP3.LUT R2, R0, UR17, RZ, 0xfc, !PT ;  /* 0x0000001100027c12 */ /* 0x000fe2000f8efcff */
[----:B------:R-:W-:Y:S01]  /*0200*/  YIELD ;  /* 0x0000000000007946 */ /* 0x000fe20003800000 */
[----:B------:R-:W-:Y:S02]  /*0210*/  BSSY B0, `(.L_x_1684) ;  /* 0x0000023000007945 */ /* 0x000fe40003800000 */
[----:B------:R-:W-:-:S13]  /*0220*/  ISETP.NE.U32.AND P0, PT, R2, RZ, PT ;  /* 0x000000ff0200720c */ /* 0x000fda0003f05070 */
[----:B0-----:R-:W-:Y:S05]  /*0230*/  @!P0 BRA `(.L_x_1685) ;  /* 0x000000b000008947 */ /* 0x001fea0003800000 */
[----:B------:R-:W-:Y:S01]  /*0240*/  IMAD.MOV.U32 R11, RZ, RZ, R3 ;  /* 0x000000ffff0b7224 */ /* 0x000fe200078e0003 */
[----:B------:R-:W-:Y:S01]  /*0250*/  MOV R12, R0 ;  /* 0x00000000000c7202 */ /* 0x000fe20000000f00 */
[----:B------:R-:W-:Y:S01]  /*0260*/  IMAD.MOV.U32 R10, RZ, RZ, c[0x0][0x174] ;  /* 0x00005d00ff0a7624 */ /* 0x000fe200078e00ff */
[----:B------:R-:W-:Y:S01]  /*0270*/  MOV R8, 0x2a0 ;  /* 0x000002a000087802 */ /* 0x000fe20000000f00 */
[----:B------:R-:W-:Y:S02]  /*0280*/  IMAD.U32 R9, RZ, RZ, UR17 ;  /* 0x00000011ff097e24 */ /* 0x000fe4000f8e00ff */
[----:B------:R-:W-:Y:S05]  /*0290*/  CALL.REL.NOINC `($__internal_23_$__cuda_sm20_div_u64) ;  /* 0x0000125000007944 */ /* 0x000fea0003c00000 */
[----:B------:R-:W-:Y:S01]  /*02a0*/  IMAD.MOV R2, RZ, RZ, -R20 ;  /* 0x000000ffff027224 */ /* 0x000fe200078e0a14 */
[----:B------:R-:W-:Y:S01]  /*02b0*/  MOV R4, R20 ;  /* 0x0000001400047202 */ /* 0x000fe20000000f00 */
[----:B------:R-:W-:Y:S02]  /*02c0*/  IMAD.MOV.U32 R5, RZ, RZ, R21 ;  /* 0x000000ffff057224 */ /* 0x000fe400078e0015 */
[----:B------:R-:W-:Y:S01]  /*02d0*/  IMAD R2, R2, c[0x0][0x174], R3 ;  /* 0x00005d0002027a24 */ /* 0x000fe200078e0203 */
[----:B------:R-:W-:Y:S05]  /*02e0*/  BRA `(.L_x_1686) ;  /* 0x0000015000007947 */ /* 0x000fea0003800000 */
.L_x_1685:
        /* <DEDUP_REMOVED lines=9> */
[----:B------:R-:W-:-:S05]  /*0380*/  IMAD.HI.U32 R4, R6, R3, RZ ;  /* 0x0000000306047227 */ /* 0x000fca00078e00ff */
[----:B------:R-:W-:-:S05]  /*0390*/  IADD3 R6, -R4, RZ, RZ ;  /* 0x000000ff04067210 */ /* 0x000fca0007ffe1ff */
        /* <DEDUP_REMOVED lines=10> */
.L_x_1686:
[----:B------:R-:W-:Y:S05]  /*0440*/  BSYNC B0 ;  /* 0x0000000000007941 */ /* 0x000fea0003800000 */
.L_x_1684:
[----:B------:R-:W-:Y:S01]  /*0450*/  LOP3.LUT R6, R5, UR16, RZ, 0xfc, !PT ;  /* 0x0000001005067c12 */ /* 0x000fe2000f8efcff */
[----:B------:R-:W-:Y:S03]  /*0460*/  BSSY B0, `(.L_x_1687) ;  /* 0x0000021000007945 */ /* 0x000fe60003800000 */
[----:B------:R-:W-:-:S13]  /*0470*/  ISETP.NE.U32.AND P0, PT, R6, RZ, PT ;  /* 0x000000ff0600720c */ /* 0x000fda0003f05070 */
[----:B------:R-:W-:Y:S05]  /*0480*/  @!P0 BRA `(.L_x_1688) ;  /* 0x0000009000008947 */ /* 0x000fea0003800000 */
[----:B------:R-:W-:Y:S01]  /*0490*/  IMAD.MOV.U32 R11, RZ, RZ, R4 ;  /* 0x000000ffff0b7224 */ /* 0x000fe200078e0004 */
[----:B------:R-:W-:Y:S01]  /*04a0*/  MOV R12, R5 ;  /* 0x00000005000c7202 */ /* 0x000fe20000000f00 */
[----:B------:R-:W-:Y:S01]  /*04b0*/  IMAD.MOV.U32 R10, RZ, RZ, c[0x0][0x170] ;  /* 0x00005c00ff0a7624 */ /* 0x000fe200078e00ff */
[----:B------:R-:W-:Y:S01]  /*04c0*/  MOV R8, 0x4f0 ;  /* 0x000004f000087802 */ /* 0x000fe20000000f00 */
[----:B------:R-:W-:Y:S02]  /*04d0*/  IMAD.U32 R9, RZ, RZ, UR16 ;  /* 0x00000010ff097e24 */ /* 0x000fe4000f8e00ff */
[----:B------:R-:W-:Y:S05]  /*04e0*/  CALL.REL.NOINC `($__internal_23_$__cuda_sm20_div_u64) ;  /* 0x0000100000007944 */ /* 0x000fea0003c00000 */
[----:B------:R-:W-:-:S04]  /*04f0*/  IMAD.MOV R5, RZ, RZ, -R20 ;  /* 0x000000ffff057224 */ /* 0x000fc800078e0a14 */
[----:B------:R-:W-:Y:S01]  /*0500*/  IMAD R18, R5, c[0x0][0x170], R4 ;  /* 0x00005c0005127a24 */ /* 0x000fe200078e0204 */
[----:B------:R-:W-:Y:S05]  /*0510*/  BRA `(.L_x_1689) ;  /* 0x0000015000007947 */ /* 0x000fea0003800000 */
.L_x_1688:
[----:B------:R-:W0:Y:S01]  /*0520*/  I2F.U32.RP R5, c[0x0][0x170] ;  /* 0x00005c0000057b06 */ /* 0x000e220000209000 */
[----:B------:R-:W-:Y:S01]  /*0530*/  ISETP.NE.U32.AND P2, PT, RZ, c[0x0][0x170], PT ;  /* 0x00005c00ff007a0c */ /* 0x000fe20003f45070 */
[----:B------:R-:W-:-:S06]  /*0540*/  HFMA2.MMA R21, -RZ, RZ, 0, 0 ;  /* 0x00000000ff157435 */ /* 0x000fcc00000001ff */
        /* <DEDUP_REMOVED lines=18> */
.L_x_1689:
[----:B------:R-:W-:Y:S05]  /*0670*/  BSYNC B0 ;  /* 0x0000000000007941 */ /* 0x000fea0003800000 */
.L_x_1687:
[C---:B------:R-:W-:Y:S01]  /*0680*/  LEA R10, P0, R3.reuse, c[0x0][0x198], 0x3 ;  /* 0x00006600030a7a11 */ /* 0x040fe200078018ff */
[----:B------:R-:W0:Y:S01]  /*0690*/  I2F.F64 R4, R18 ;  /* 0x0000001200047312 */ /* 0x000e220000201c00 */
[----:B------:R-:W-:Y:S02]  /*06a0*/  ULDC.64 UR12, c[0x0][0x168] ;  /* 0x00005a00000c7ab9 */ /* 0x000fe40000000a00 */
[----:B------:R-:W-:-:S06]  /*06b0*/  LEA.HI.X R11, R3, c[0x0][0x19c], R0, 0x3, P0 ;  /* 0x00006700030b7a11 */ /* 0x000fcc00000f1c00 */
[----:B------:R-:W2:Y:S01]  /*06c0*/  LDG.E.64.CONSTANT R10, [R10.64] ;  /* 0x0000000e0a0a7981 */ /* 0x000ea2000c1e9b00 */
[----:B------:R-:W1:Y:S01]  /*06d0*/  I2F.F64 R8, R2 ;  /* 0x0000000200087312 */ /* 0x000e620000201c00 */
[----:B------:R-:W-:Y:S01]  /*06e0*/  UIADD3 UR5, UR12, -0x1, URZ ;  /* 0xffffffff0c057890 */ /* 0x000fe2000fffe03f */
[----:B------:R-:W-:Y:S01]  /*06f0*/  IMAD R25, R21, c[0x0][0x168], RZ ;  /* 0x00005a0015197a24 */ /* 0x000fe200078e02ff */
[----:B0-----:R-:W0:-:S03]  /*0700*/  DMUL R6, R4, c[0x0][0x178] ;  /* 0x00005e0004067a28 */ /* 0x001e060000000000 */
[----:B------:R-:W-:-:S03]  /*0710*/  IMAD R25, R20, UR8, R25 ;  /* 0x0000000814197c24 */ /* 0x000fc6000f8e0219 */
[----:B0-----:R-:W0:Y:S01]  /*0720*/  F2I.F64.TRUNC R14, R6 ;  /* 0x00000006000e7311 */ /* 0x001e22000030d100 */
[----:B-1----:R-:W1:-:S07]  /*0730*/  DMUL R12, R8, c[0x0][0x180] ;  /* 0x00006000080c7a28 */ /* 0x002e4e0000000000 */
[----:B-1----:R-:W1:Y:S01]  /*0740*/  F2I.F64.TRUNC R4, R12 ;  /* 0x0000000c00047311 */ /* 0x002e62000030d100 */
[----:B0-----:R-:W-:Y:S01]  /*0750*/  ISETP.GE.AND P0, PT, R14, UR5, PT ;  /* 0x000000050e007c0c */ /* 0x001fe2000bf06270 */
[----:B------:R-:W-:-:S06]  /*0760*/  UIADD3 UR5, UR13, -0x1, URZ ;  /* 0xffffffff0d057890 */ /* 0x000fcc000fffe03f */
[----:B------:R0:W3:Y:S01]  /*0770*/  I2F.F64 R8, R14 ;  /* 0x0000000e00087312 */ /* 0x0000e20000201c00 */
[----:B------:R-:W-:Y:S02]  /*0780*/  IADD3 R22, R14, 0x1, RZ ;  /* 0x000000010e167810 */ /* 0x000fe40007ffe0ff */
[----:B------:R-:W-:-:S05]  /*0790*/  SHF.R.S32.HI R15, RZ, 0x1f, R14 ;  /* 0x0000001fff0f7819 */ /* 0x000fca000001140e */
[----:B-1----:R-:W1:Y:S01]  /*07a0*/  I2F.F64 R16, R4 ;  /* 0x0000000400107312 */ /* 0x002e620000201c00 */
[C---:B------:R-:W-:Y:S01]  /*07b0*/  ISETP.GE.AND P1, PT, R4.reuse, UR5, PT ;  /* 0x0000000504007c0c */ /* 0x040fe2000bf26270 */
[--C-:B------:R-:W-:Y:S01]  /*07c0*/  @P0 IMAD.MOV R22, RZ, RZ, R14.reuse ;  /* 0x000000ffff160224 */ /* 0x100fe200078e020e */
[----:B------:R-:W-:Y:S01]  /*07d0*/  IADD3 R27, R4, 0x1, RZ ;  /* 0x00000001041b7810 */ /* 0x000fe20007ffe0ff */
[----:B0-----:R-:W-:Y:S01]  /*07e0*/  IMAD.WIDE.U32 R14, R20, c[0x0][0x168], R14 ;  /* 0x00005a00140e7a25 */ /* 0x001fe200078e000e */
[----:B------:R-:W-:Y:S01]  /*07f0*/  SHF.R.S32.HI R5, RZ, 0x1f, R4 ;  /* 0x0000001fff057819 */ /* 0x000fe20000011404 */
[----:B---3--:R-:W0:Y:S01]  /*0800*/  DADD R8, R6, -R8 ;  /* 0x0000000006087229 */ /* 0x008e220000000808 */
[----:B------:R-:W-:Y:S01]  /*0810*/  SHF.R.S32.HI R23, RZ, 0x1f, R22 ;  /* 0x0000001fff177819 */ /* 0x000fe20000011416 */
[----:B------:R-:W-:-:S04]  /*0820*/  IMAD.IADD R2, R15, 0x1, R25 ;  /* 0x000000010f027824 */ /* 0x000fc800078e0219 */
[----:B0-----:R-:W-:Y:S02]  /*0830*/  DADD R18, -R8, 1 ;  /* 0x3ff0000008127429 */ /* 0x001fe40000000100 */
[----:B------:R-:W-:Y:S02]  /*0840*/  @P1 IMAD.MOV R27, RZ, RZ, R4 ;  /* 0x000000ffff1b1224 */ /* 0x000fe400078e0204 */
[----:B------:R-:W-:Y:S01]  /*0850*/  IMAD.WIDE.U32 R20, R20, c[0x0][0x168], R22 ;  /* 0x00005a0014147a25 */ /* 0x000fe200078e0016 */
[----:B-1----:R-:W0:Y:S02]  /*0860*/  DADD R16, R12, -R16 ;  /* 0x000000000c107229 */ /* 0x002e240000000810 */
[--C-:B------:R-:W-:Y:S01]  /*0870*/  SHF.R.S32.HI R23, RZ, 0x1f, R27.reuse ;  /* 0x0000001fff177819 */ /* 0x100fe2000001141b */
[----:B------:R-:W-:Y:S01]  /*0880*/  IMAD R15, R2, c[0x0][0x16c], RZ ;  /* 0x00005b00020f7a24 */ /* 0x000fe200078e02ff */
[----:B------:R-:W-:Y:S01]  /*0890*/  IADD3 R25, R25, R21, RZ ;  /* 0x0000001519197210 */ /* 0x000fe20007ffe0ff */
[----:B------:R-:W-:Y:S01]  /*08a0*/  IMAD.MOV.U32 R22, RZ, RZ, R27 ;  /* 0x000000ffff167224 */ /* 0x000fe200078e001b */
[----:B0-----:R-:W0:Y:S01]  /*08b0*/  DADD R6, -R16, 1 ;  /* 0x3ff0000010067429 */ /* 0x001e220000000100 */
[----:B------:R-:W-:-:S02]  /*08c0*/  IMAD R21, R14, UR9, R15 ;  /* 0x000000090e157c24 */ /* 0x000fc4000f8e020f */
[----:B------:R-:W-:Y:S01]  /*08d0*/  IMAD R25, R25, c[0x0][0x16c], RZ ;  /* 0x00005b0019197a24 */ /* 0x000fe200078e02ff */
[----:B------:R-:W-:-:S03]  /*08e0*/  DMUL R12, R8, R16 ;  /* 0x00000010080c7228 */ /* 0x000fc60000000000 */
[----:B------:R-:W-:Y:S01]  /*08f0*/  IMAD R27, R20, UR9, R25 ;  /* 0x00000009141b7c24 */ /* 0x000fe2000f8e0219 */
[----:B------:R-:W-:-:S04]  /*0900*/  DMUL R16, R18, R16 ;  /* 0x0000001012107228 */ /* 0x000fc80000000000 */
[----:B0-----:R-:W2:-:S04]  /*0910*/  DMUL R18, R18, R6 ;  /* 0x0000000612127228 */ /* 0x001e880000000000 */
[----:B------:R0:W-:Y:S02]  /*0920*/  DMUL R6, R8, R6 ;  /* 0x0000000608067228 */ /* 0x0001e40000000000 */
[----:B0-----:R-:W-:-:S04]  /*0930*/  IMAD.WIDE.U32 R8, R14, c[0x0][0x16c], R4 ;  /* 0x00005b000e087a25 */ /* 0x001fc800078e0004 */
[----:B------:R-:W-:-:S04]  /*0940*/  IMAD.WIDE.U32 R14, R14, c[0x0][0x16c], R22 ;  /* 0x00005b000e0e7a25 */ /* 0x000fc800078e0016 */
[----:B------:R-:W-:Y:S01]  /*0950*/  IMAD.WIDE.U32 R4, R20, c[0x0][0x16c], R4 ;  /* 0x00005b0014047a25 */ /* 0x000fe200078e0004 */
[----:B------:R-:W-:-:S03]  /*0960*/  LEA R24, P1, R14, c[0x0][0x190], 0x3 ;  /* 0x000064000e187a11 */ /* 0x000fc600078218ff */
[----:B------:R-:W-:Y:S01]  /*0970*/  IMAD.WIDE.U32 R22, R20, c[0x0][0x16c], R22 ;  /* 0x00005b0014167a25 */ /* 0x000fe200078e0016 */
[C---:B------:R-:W-:Y:S02]  /*0980*/  LEA R20, P0, R8.reuse, c[0x0][0x190], 0x3 ;  /* 0x0000640008147a11 */ /* 0x040fe400078018ff */
[----:B------:R-:W-:Y:S01]  /*0990*/  IADD3 R5, R5, R27, RZ ;  /* 0x0000001b05057210 */ /* 0x000fe20007ffe0ff */
[----:B------:R-:W-:Y:S02]  /*09a0*/  IMAD.IADD R9, R9, 0x1, R21 ;  /* 0x0000000109097824 */ /* 0x000fe400078e0215 */
[----:B------:R-:W-:Y:S02]  /*09b0*/  IMAD.IADD R15, R21, 0x1, R15 ;  /* 0x00000001150f7824 */ /* 0x000fe400078e020f */
[----:B------:R-:W-:Y:S01]  /*09c0*/  IMAD.IADD R27, R27, 0x1, R23 ;  /* 0x000000011b1b7824 */ /* 0x000fe200078e0217 */
[----:B------:R-:W-:Y:S02]  /*09d0*/  LEA.HI.X R21, R8, c[0x0][0x194], R9, 0x3, P0 ;  /* 0x0000650008157a11 */ /* 0x000fe400000f1c09 */
[----:B------:R-:W-:-:S02]  /*09e0*/  LEA.HI.X R25, R14, c[0x0][0x194], R15, 0x3, P1 ;  /* 0x000065000e197a11 */ /* 0x000fc400008f1c0f */
[----:B------:R-:W-:Y:S02]  /*09f0*/  LEA R14, P0, R4, c[0x0][0x190], 0x3 ;  /* 0x00006400040e7a11 */ /* 0x000fe400078018ff */
[----:B------:R-:W-:Y:S02]  /*0a00*/  LEA R8, P1, R22, c[0x0][0x190], 0x3 ;  /* 0x0000640016087a11 */ /* 0x000fe400078218ff */
[----:B------:R-:W-:Y:S02]  /*0a10*/  LEA.HI.X R15, R4, c[0x0][0x194], R5, 0x3, P0 ;  /* 0x00006500040f7a11 */ /* 0x000fe400000f1c05 */
[----:B------:R-:W-:Y:S02]  /*0a20*/  IADD3 R3, P0, R3, UR4, RZ ;  /* 0x0000000403037c10 */ /* 0x000fe4000ff1e0ff */
[----:B------:R-:W-:-:S03]  /*0a30*/  LEA.HI.X R9, R22, c[0x0][0x194], R27, 0x3, P1 ;  /* 0x0000650016097a11 */ /* 0x000fc600008f1c1b */
[----:B------:R-:W-:Y:S01]  /*0a40*/  IMAD.X R0, RZ, RZ, R0, P0 ;  /* 0x000000ffff007224 */ /* 0x000fe200000e0600 */
[----:B------:R-:W-:-:S04]  /*0a50*/  ISETP.GE.U32.AND P0, PT, R3, UR6, PT ;  /* 0x0000000603007c0c */ /* 0x000fc8000bf06070 */
[----:B------:R-:W-:Y:S01]  /*0a60*/  ISETP.GE.U32.AND.EX P0, PT, R0, UR10, PT, P0 ;  /* 0x0000000a00007c0c */ /* 0x000fe2000bf06100 */
[----:B--2---:R-:W0:-:S04]  /*0a70*/  DMUL R18, R18, R10 ;  /* 0x0000000a12127228 */ /* 0x004e080000000000 */
[----:B------:R-:W1:-:S03]  /*0a80*/  DMUL R16, R10, R16 ;  /* 0x000000100a107228 */ /* 0x000e460000000000 */
[----:B0-----:R0:W-:Y:S01]  /*0a90*/  RED.E.ADD.F64.RN.STRONG.GPU [R20.64], R18 ;  /* 0x000000121400798e */ /* 0x0011e2000c10ed8e */
[----:B------:R-:W2:-:S03]  /*0aa0*/  DMUL R6, R10, R6 ;  /* 0x000000060a067228 */ /* 0x000e860000000000 */
[----:B-1----:R0:W-:Y:S01]  /*0ab0*/  RED.E.ADD.F64.RN.STRONG.GPU [R24.64], R16 ;  /* 0x000000101800798e */ /* 0x0021e2000c10ed8e */
[----:B------:R-:W1:-:S03]  /*0ac0*/  DMUL R12, R10, R12 ;  /* 0x0000000c0a0c7228 */ /* 0x000e460000000000 */
[----:B--2---:R0:W-:Y:S04]  /*0ad0*/  RED.E.ADD.F64.RN.STRONG.GPU [R14.64], R6 ;  /* 0x000000060e00798e */ /* 0x0041e8000c10ed8e */
[----:B-1----:R0:W-:Y:S01]  /*0ae0*/  RED.E.ADD.F64.RN.STRONG.GPU [R8.64], R12 ;  /* 0x0000000c0800798e */ /* 0x0021e2000c10ed8e */
[----:B------:R-:W-:Y:S05]  /*0af0*/  @!P0 BRA `(.L_x_1690) ;  /* 0xfffff6f000008947 */ /* 0x000fea000383ffff */
[----:B------:R-:W-:Y:S05]  /*0b00*/  EXIT ;  /* 0x000000000000794d */ /* 0x000fea0003800000 */
.L_x_1683:
        /* <DEDUP_REMOVED lines=16> */
.L_x_1692:
[----:B------:R-:W0:Y:S01]  /*0c10*/  I2F.U32.RP R6, c[0x0][0x174] ;  /* 0x00005d0000067b06 */ /* 0x000e220000209000 */
[----:B------:R-:W-:Y:S01]  /*0c20*/  IMAD.MOV.U32 R4, RZ, RZ, RZ ;  /* 0x000000ffff047224 */ /* 0x000fe200078e00ff */
        /* <DEDUP_REMOVED lines=8> */
[----:B------:R-:W-:-:S05]  /*0cb0*/  IMAD.HI.U32 R4, R4, R3, RZ ;  /* 0x0000000304047227 */ /* 0x000fca00078e00ff */
[----:B------:R-:W-:-:S05]  /*0cc0*/  IADD3 R2, -R4, RZ, RZ ;  /* 0x000000ff04027210 */ /* 0x000fca0007ffe1ff */
        /* <DEDUP_REMOVED lines=9> */
.L_x_1693:
[----:B------:R-:W-:Y:S05]  /*0d60*/  BSYNC B0 ;  /* 0x0000000000007941 */ /* 0x000fea0003800000 */
.L_x_1691:
        /* <DEDUP_REMOVED lines=13> */
.L_x_1695:
        /* <DEDUP_REMOVED lines=21> */
.L_x_1696:
[----:B------:R-:W-:Y:S05]  /*0f90*/  BSYNC B0 ;  /* 0x0000000000007941 */ /* 0x000fea0003800000 */
.L_x_1694:
[C---:B------:R-:W-:Y:S01]  /*0fa0*/  LEA R10, P0, R3.reuse, c[0x0][0x198], 0x3 ;  /* 0x00006600030a7a11 */ /* 0x040fe200078018ff */
[----:B------:R-:W0:Y:S08]  /*0fb0*/  I2F.F64 R4, R12 ;  /* 0x0000000c00047312 */ /* 0x000e300000201c00 */
[----:B------:R-:W1:Y:S01]  /*0fc0*/  I2F.F64 R6, R2 ;  /* 0x0000000200067312 */ /* 0x000e620000201c00 */
[----:B------:R-:W-:Y:S01]  /*0fd0*/  LEA.HI.X R11, R3, c[0x0][0x19c], R0, 0x3, P0 ;  /* 0x00006700030b7a11 */ /* 0x000fe200000f1c00 */
[----:B------:R-:W-:Y:S01]  /*0fe0*/  IMAD.MOV.U32 R8, RZ, RZ, c[0x0][0x178] ;  /* 0x00005e00ff087624 */ /* 0x000fe200078e00ff */
[----:B------:R-:W-:-:S04]  /*0ff0*/  ULDC.64 UR12, c[0x0][0x168] ;  /* 0x00005a00000c7ab9 */ /* 0x000fc80000000a00 */
[----:B------:R-:W2:Y:S01]  /*1000*/  LDG.E.64.CONSTANT R10, [R10.64] ;  /* 0x0000000e0a0a7981 */ /* 0x000ea2000c1e9b00 */
[----:B------:R-:W-:Y:S01]  /*1010*/  IMAD.MOV.U32 R9, RZ, RZ, c[0x0][0x17c] ;  /* 0x00005f00ff097624 */ /* 0x000fe200078e00ff */
[----:B0-----:R-:W0:Y:S01]  /*1020*/  DADD R4, R4, 0.5 ;  /* 0x3fe0000004047429 */ /* 0x001e220000000000 */
[----:B------:R-:W-:Y:S01]  /*1030*/  UIADD3 UR12, UR12, -0x1, URZ ;  /* 0xffffffff0c0c7890 */ /* 0x000fe2000fffe03f */
[----:B------:R-:W-:Y:S01]  /*1040*/  IMAD R25, R21, c[0x0][0x168], RZ ;  /* 0x00005a0015197a24 */ /* 0x000fe200078e02ff */
[----:B------:R-:W-:-:S03]  /*1050*/  UIADD3 UR13, UR13, -0x1, URZ ;  /* 0xffffffff0d0d7890 */ /* 0x000fc6000fffe03f */
[----:B0-----:R0:W3:Y:S01]  /*1060*/  DFMA R4, R4, R8, -0.5 ;  /* 0xbfe000000404742b */ /* 0x0010e20000000008 */
[----:B------:R-:W-:Y:S01]  /*1070*/  IMAD R25, R20, UR8, R25 ;  /* 0x0000000814197c24 */ /* 0x000fe2000f8e0219 */
[----:B0-----:R-:W-:Y:S01]  /*1080*/  MOV R9, c[0x0][0x184] ;  /* 0x0000610000097a02 */ /* 0x001fe20000000f00 */
[----:B------:R-:W-:Y:S01]  /*1090*/  IMAD.MOV.U32 R8, RZ, RZ, c[0x0][0x180] ;  /* 0x00006000ff087624 */ /* 0x000fe200078e00ff */
[----:B-1----:R-:W0:-:S04]  /*10a0*/  DADD R6, R6, 0.5 ;  /* 0x3fe0000006067429 */ /* 0x002e080000000000 */
[----:B---3--:R-:W1:-:S04]  /*10b0*/  DSETP.GEU.AND P0, PT, R4, RZ, PT ;  /* 0x000000ff0400722a */ /* 0x008e480003f0e000 */
[----:B0-----:R1:W0:Y:S02]  /*10c0*/  DFMA R8, R6, R8, -0.5 ;  /* 0xbfe000000608742b */ /* 0x0012240000000008 */
[----:B-1----:R-:W-:Y:S02]  /*10d0*/  FSEL R6, R4, RZ, P0 ;  /* 0x000000ff04067208 */ /* 0x002fe40000000000 */
[----:B------:R-:W-:Y:S02]  /*10e0*/  FSEL R7, R5, RZ, P0 ;  /* 0x000000ff05077208 */ /* 0x000fe40000000000 */
[----:B0-----:R-:W0:Y:S02]  /*10f0*/  DSETP.GEU.AND P0, PT, R8, RZ, PT ;  /* 0x000000ff0800722a */ /* 0x001e240003f0e000 */
[----:B------:R-:W1:Y:S04]  /*1100*/  F2I.F64.TRUNC R14, R6 ;  /* 0x00000006000e7311 */ /* 0x000e68000030d100 */
[----:B0-----:R-:W-:-:S02]  /*1110*/  FSEL R12, R8, RZ, P0 ;  /* 0x000000ff080c7208 */ /* 0x001fc40000000000 */
[----:B------:R-:W-:-:S04]  /*1120*/  FSEL R13, R9, RZ, P0 ;  /* 0x000000ff090d7208 */ /* 0x000fc80000000000 */
[----:B------:R-:W0:Y:S01]  /*1130*/  F2I.F64.TRUNC R4, R12 ;  /* 0x0000000c00047311 */ /* 0x000e22000030d100 */
[----:B-1----:R-:W-:-:S07]  /*1140*/  ISETP.GE.AND P0, PT, R14, UR12, PT ;  /* 0x0000000c0e007c0c */ /* 0x002fce000bf06270 */
[----:B------:R1:W3:Y:S01]  /*1150*/  I2F.F64 R8, R14 ;  /* 0x0000000e00087312 */ /* 0x0002e20000201c00 */
[----:B------:R-:W-:Y:S02]  /*1160*/  IADD3 R22, R14, 0x1, RZ ;  /* 0x000000010e167810 */ /* 0x000fe40007ffe0ff */
[----:B------:R-:W-:-:S05]  /*1170*/  SHF.R.S32.HI R15, RZ, 0x1f, R14 ;  /* 0x0000001fff0f7819 */ /* 0x000fca000001140e */
[----:B0-----:R-:W0:Y:S01]  /*1180*/  I2F.F64 R16, R4 ;  /* 0x0000000400107312 */ /* 0x001e220000201c00 */
[C---:B------:R-:W-:Y:S01]  /*1190*/  ISETP.GE.AND P1, PT, R4.reuse, UR13, PT ;  /* 0x0000000d04007c0c */ /* 0x040fe2000bf26270 */
[--C-:B------:R-:W-:Y:S01]  /*11a0*/  @P0 IMAD.MOV R22, RZ, RZ, R14.reuse ;  /* 0x000000ffff160224 */ /* 0x100fe200078e020e */
[----:B------:R-:W-:Y:S01]  /*11b0*/  IADD3 R27, R4, 0x1, RZ ;  /* 0x00000001041b7810 */ /* 0x000fe20007ffe0ff */
[----:B-1----:R-:W-:Y:S01]  /*11c0*/  IMAD.WIDE.U32 R14, R20, c[0x0][0x168], R14 ;  /* 0x00005a00140e7a25 */ /* 0x002fe200078e000e */
[----:B------:R-:W-:Y:S01]  /*11d0*/  SHF.R.S32.HI R5, RZ, 0x1f, R4 ;  /* 0x0000001fff057819 */ /* 0x000fe20000011404 */
[----:B---3--:R-:W1:Y:S01]  /*11e0*/  DADD R8, R6, -R8 ;  /* 0x0000000006087229 */ /* 0x008e620000000808 */
[----:B------:R-:W-:Y:S01]  /*11f0*/  SHF.R.S32.HI R23, RZ, 0x1f, R22 ;  /* 0x0000001fff177819 */ /* 0x000fe20000011416 */
[----:B------:R-:W-:-:S04]  /*1200*/  IMAD.IADD R2, R15, 0x1, R25 ;  /* 0x000000010f027824 */ /* 0x000fc800078e0219 */
[----:B-1----:R-:W-:Y:S02]  /*1210*/  DADD R18, -R8, 1 ;  /* 0x3ff0000008127429 */ /* 0x002fe40000000100 */
[----:B------:R-:W-:Y:S02]  /*1220*/  @P1 IMAD.MOV R27, RZ, RZ, R4 ;  /* 0x000000ffff1b1224 */ /* 0x000fe400078e0204 */
[----:B------:R-:W-:Y:S01]  /*1230*/  IMAD.WIDE.U32 R20, R20, c[0x0][0x168], R22 ;  /* 0x00005a0014147a25 */ /* 0x000fe200078e0016 */
[----:B0-----:R-:W0:Y:S02]  /*1240*/  DADD R16, R12, -R16 ;  /* 0x000000000c107229 */ /* 0x001e240000000810 */
        /* <DEDUP_REMOVED lines=42> */
        .weak           $__internal_23_$__cuda_sm20_div_u64
        .type           $__internal_23_$__cuda_sm20_div_u64,@function
        .size           $__internal_23_$__cuda_sm20_div_u64,(.L_x_1778 - $__internal_23_$__cuda_sm20_div_u64)
$__internal_23_$__cuda_sm20_div_u64:
[----:B------:R-:W-:Y:S01]  /*14f0*/  IMAD.MOV.U32 R16, RZ, RZ, R10 ;  /* 0x000000ffff107224 */ /* 0x000fe200078e000a */
[----:B------:R-:W-:-:S04]  /*1500*/  MOV R17, R9 ;  /* 0x0000000900117202 */ /* 0x000fc80000000f00 */
        /* <DEDUP_REMOVED lines=22> */
[----:B------:R-:W-:-:S03]  /*1670*/  IMAD.HI.U32 R14, R15, R17, RZ ;  /* 0x000000110f0e7227 */ /* 0x000fc600078e00ff */
[----:B------:R-:W-:Y:S01]  /*1680*/  IADD3.X R6, RZ, ~R7, RZ, P0, !PT ;  /* 0x80000007ff067210 */ /* 0x000fe200007fe4ff */
[----:B------:R-:W-:-:S04]  /*1690*/  IMAD.MOV.U32 R7, RZ, RZ, RZ ;  /* 0x000000ffff077224 */ /* 0x000fc800078e00ff */
        /* <DEDUP_REMOVED lines=14> */
[----:B------:R-:W-:-:S03]  /*1780*/  IMAD.WIDE.U32 R6, R15, R10, RZ ;  /* 0x0000000a0f067225 */ /* 0x000fc600078e00ff */
[----:B------:R-:W-:Y:S01]  /*1790*/  IADD3.X R13, RZ, R13, RZ, P1, !PT ;  /* 0x0000000dff0d7210 */ /* 0x000fe20000ffe4ff */
[----:B------:R-:W-:Y:S01]  /*17a0*/  IMAD R7, R15, R9, R7 ;  /* 0x000000090f077224 */ /* 0x000fe200078e0207 */
[----:B------:R-:W-:-:S03]  /*17b0*/  IADD3 R11, P1, -R6, R11, RZ ;  /* 0x0000000b060b7210 */ /* 0x000fc60007f3e1ff */
[-C--:B------:R-:W-:Y:S01]  /*17c0*/  IMAD R7, R13, R10.reuse, R7 ;  /* 0x0000000a0d077224 */ /* 0x080fe200078e0207 */
[----:B------:R-:W-:-:S03]  /*17d0*/  ISETP.GE.U32.AND P0, PT, R11, R10, PT ;  /* 0x0000000a0b00720c */ /* 0x000fc60003f06070 */
        /* <DEDUP_REMOVED lines=12> */
[----:B------:R-:W-:Y:S02]  /*18a0*/  ISETP.NE.U32.AND P1, PT, R10, RZ, PT ;  /* 0x000000ff0a00720c */ /* 0x000fe40003f25070 */
[----:B------:R-:W-:-:S02]  /*18b0*/  ISETP.GE.U32.AND.EX P0, PT, R14, R9, PT, P0 ;  /* 0x000000090e00720c */ /* 0x000fc40003f06100 */
[-C--:B------:R-:W-:Y:S02]  /*18c0*/  IADD3.X R21, RZ, R6.reuse, RZ, P2, !PT ;  /* 0x00000006ff157210 */ /* 0x080fe400017fe4ff */
[----:B------:R-:W-:Y:S01]  /*18d0*/  ISETP.NE.AND.EX P1, PT, R9, RZ, PT, P1 ;  /* 0x000000ff0900720c */ /* 0x000fe20003f25310 */
[----:B------:R-:W-:Y:S01]  /*18e0*/  IMAD.MOV.U32 R9, RZ, RZ, 0x0 ;  /* 0x00000000ff097424 */ /* 0x000fe200078e00ff */
[----:B------:R-:W-:Y:S02]  /*18f0*/  SEL R20, R20, R15, P0 ;  /* 0x0000000f14147207 */ /* 0x000fe40000000000 */
[----:B------:R-:W-:Y:S02]  /*1900*/  SEL R21, R21, R6, P0 ;  /* 0x0000000615157207 */ /* 0x000fe40000000000 */
[----:B------:R-:W-:Y:S02]  /*1910*/  SEL R20, R20, 0xffffffff, P1 ;  /* 0xffffffff14147807 */ /* 0x000fe40000800000 */
[----:B------:R-:W-:Y:S01]  /*1920*/  SEL R21, R21, 0xffffffff, P1 ;  /* 0xffffffff15157807 */ /* 0x000fe20000800000 */
[----:B------:R-:W-:Y:S06]  /*1930*/  RET.REL.NODEC R8 `(_ZN2at6native54_GLOBAL__N__aa9a477a_21_UpSampleBilinear2d_cu_607db5e338upsample_bilinear2d_backward_out_frameIddEEvmiiiiT0_S3_bPT_PKS4_) ;  /* 0xffffe6c008007950 */ /* 0x000fec0003c3ffff */
.L_x_1697:
        /* <DEDUP_REMOVED lines=12> */
.L_x_1778:


//--------------------- .text._ZN2at6native54_GLOBAL__N__aa9a477a_21_UpSampleBilinear2d_cu_607db5e343upsample_bilinear2d_backward_nhwc_out_frameIddEEviiiiT0_S3_bPT_PKS4_imm --------------------------
	.section	.text._ZN2at6native54_GLOBAL__N__aa9a477a_21_UpSampleBilinear2d_cu_607db5e343upsample_bilinear2d_backward_nhwc_out_frameIddEEviiiiT0_S3_bPT_PKS4_imm,"ax",@progbits
	.sectioninfo	@"SHI_REGISTERS=32"
	.align	128
.text._ZN2at6native54_GLOBAL__N__aa9a477a_21_UpSampleBilinear2d_cu_607db5e343upsample_bilinear2d_backward_nhwc_out_frameIddEEviiiiT0_S3_bPT_PKS4_imm:
        .type           _ZN2at6native54_GLOBAL__N__aa9a477a_21_UpSampleBilinear2d_cu_607db5e343upsample_bilinear2d_backward_nhwc_out_frameIddEEviiiiT0_S3_bPT_PKS4_imm,@function
        .size           _ZN2at6native54_GLOBAL__N__aa9a477a_21_UpSampleBilinear2d_cu_607db5e343upsample_bilinear2d_backward_nhwc_out_frameIddEEviiiiT0_S3_bPT_PKS4_imm,(.L_x_1780 - _ZN2at6native54_GLOBAL__N__aa9a477a_21_UpSampleBilinear2d_cu_607db5e343upsample_bilinear2d_backward_nhwc_out_frameIddEEviiiiT0_S3_bPT_PKS4_imm)
        .other          _ZN2at6native54_GLOBAL__N__aa9a477a_21_UpSampleBilinear2d_cu_607db5e343upsample_bilinear2d_backward_nhwc_out_frameIddEEviiiiT0_S3_bPT_PKS4_imm,@"STO_CUDA_ENTRY STV_DEFAULT"
_ZN2at6native54_GLOBAL__N__aa9a477a_21_UpSampleBilinear2d_cu_607db5e343upsample_bilinear2d_backward_nhwc_out_frameIddEEviiiiT0_S3_bPT_PKS4_imm:
        /* <DEDUP_REMOVED lines=9> */
[----:B------:R-:W-:Y:S01]  /*0090*/  ULDC.S8 UR4, c[0x0][0x180] ;  /* 0x0000600000047ab9 */ /* 0x000fe20000000200 */
[----:B------:R-:W-:Y:S02]  /*00a0*/  IABS R8, c[0x0][0x16c] ;  /* 0x00005b0000087a13 */ /* 0x000fe40000000000 */
[----:B------:R-:W0:Y:S01]  /*00b0*/  I2F.RP R6, R5 ;  /* 0x0000000500067306 */ /* 0x000e220000209400 */
[----:B------:R-:W-:Y:S02]  /*00c0*/  IABS R10, R0 ;  /* 0x00000000000a7213 */ /* 0x000fe40000000000 */
[----:B------:R-:W-:Y:S02]  /*00d0*/  LOP3.LUT R12, RZ, c[0x0][0x198], RZ, 0x33, !PT ;  /* 0x00006600ff0c7a12 */ /* 0x000fe400078e33ff */
[----:B------:R-:W-:Y:S02]  /*00e0*/  IABS R13, c[0x0][0x168] ;  /* 0x00005a00000d7a13 */ /* 0x000fe40000000000 */
[----:B------:R-:W-:-:S02]  /*00f0*/  ISETP.NE.AND P3, PT, RZ, c[0x0][0x16c], PT ;  /* 0x00005b00ff007a0c */ /* 0x000fc40003f65270 */
[----:B------:R-:W1:Y:S01]  /*0100*/  I2F.RP R9, R13 ;  /* 0x0000000d00097306 */ /* 0x000e620000209400 */
[----:B------:R-:W-:-:S07]  /*0110*/  LOP3.LUT R17, RZ, c[0x0][0x16c], RZ, 0x33, !PT ;  /* 0x00005b00ff117a12 */ /* 0x000fce00078e33ff */
[----:B0-----:R-:W0:Y:S08]  /*0120*/  MUFU.RCP R6, R6 ;  /* 0x0000000600067308 */ /* 0x001e300000001000 */
[----:B-1----:R-:W-:Y:S01]  /*0130*/  MUFU.RCP R9, R9 ;  /* 0x0000000900097308 */ /* 0x002fe20000001000 */
[----:B0-----:R-:W-:Y:S02]  /*0140*/  IADD3 R2, R6, 0xffffffe, RZ ;  /* 0x0ffffffe06027810 */ /* 0x001fe40007ffe0ff */
[----:B------:R-:W-:-:S05]  /*0150*/  LOP3.LUT R6, R0, c[0x0][0x198], RZ, 0x3c, !PT ;  /* 0x0000660000067a12 */ /* 0x000fca00078e3cff */
[----:B------:R0:W1:Y:S01]  /*0160*/  F2I.FTZ.U32.TRUNC.NTZ R3, R2 ;  /* 0x0000000200037305 */ /* 0x000062000021f000 */
[----:B------:R-:W-:Y:S01]  /*0170*/  ISETP.GE.AND P2, PT, R6, RZ, PT ;  /* 0x000000ff0600720c */ /* 0x000fe20003f46270 */
[----:B0-----:R-:W-:Y:S02]  /*0180*/  IMAD.MOV.U32 R2, RZ, RZ, RZ ;  /* 0x000000ffff027224 */ /* 0x001fe400078e00ff */
[----:B-1----:R-:W-:-:S04]  /*0190*/  IMAD.MOV R4, RZ, RZ, -R3 ;  /* 0x000000ffff047224 */ /* 0x002fc800078e0a03 */
[----:B------:R-:W-:Y:S02]  /*01a0*/  IMAD R7, R4, R5, RZ ;  /* 0x0000000504077224 */ /* 0x000fe400078e02ff */
[----:B------:R-:W-:Y:S02]  /*01b0*/  IMAD.MOV.U32 R4, RZ, RZ, R8 ;  /* 0x000000ffff047224 */ /* 0x000fe400078e0008 */
[----:B------:R-:W-:Y:S02]  /*01c0*/  IMAD.HI.U32 R3, R3, R7, R2 ;  /* 0x0000000703037227 */ /* 0x000fe400078e0002 */
[----:B------:R-:W0:Y:S04]  /*01d0*/  I2F.RP R7, R4 ;  /* 0x0000000400077306 */ /* 0x000e280000209400 */
[----:B------:R-:W-:-:S04]  /*01e0*/  IMAD.HI.U32 R2, R3, R10, RZ ;  /* 0x0000000a03027227 */ /* 0x000fc800078e00ff */
[----:B------:R-:W-:-:S04]  /*01f0*/  IMAD.MOV R3, RZ, RZ, -R2 ;  /* 0x000000ffff037224 */ /* 0x000fc800078e0a02 */
[C---:B------:R-:W-:Y:S01]  /*0200*/  IMAD R10, R5.reuse, R3, R10 ;  /* 0x00000003050a7224 */ /* 0x040fe200078e020a */
[----:B0-----:R-:W0:Y:S04]  /*0210*/  MUFU.RCP R7, R7 ;  /* 0x0000000700077308 */ /* 0x001e280000001000 */
[----:B------:R-:W-:-:S13]  /*0220*/  ISETP.GT.U32.AND P1, PT, R5, R10, PT ;  /* 0x0000000a0500720c */ /* 0x000fda0003f24070 */
[----:B------:R-:W-:Y:S01]  /*0230*/  @!P1 IMAD.IADD R10, R10, 0x1, -R5 ;  /* 0x000000010a0a9824 */ /* 0x000fe200078e0a05 */
[----:B------:R-:W-:Y:S02]  /*0240*/  @!P1 IADD3 R2, R2, 0x1, RZ ;  /* 0x0000000102029810 */ /* 0x000fe40007ffe0ff */
[----:B0-----:R-:W-:Y:S02]  /*0250*/  IADD3 R3, R7, 0xffffffe, RZ ;  /* 0x0ffffffe07037810 */ /* 0x001fe40007ffe0ff */
[----:B------:R-:W-:-:S04]  /*0260*/  ISETP.GE.U32.AND P0, PT, R10, R5, PT ;  /* 0x000000050a00720c */ /* 0x000fc80003f06070 */
[----:B------:R-:W0:Y:S09]  /*0270*/  F2I.FTZ.U32.TRUNC.NTZ R3, R3 ;  /* 0x0000000300037305 */ /* 0x000e32000021f000 */
        /* <DEDUP_REMOVED lines=9> */
[----:B------:R-:W-:Y:S01]  /*0310*/  IMAD.MOV.U32 R7, RZ, RZ, R8 ;  /* 0x000000ffff077224 */ /* 0x000fe200078e0008 */
[----:B------:R-:W-:-:S03]  /*0320*/  LOP3.LUT R8, R6, c[0x0][0x16c], RZ, 0x3c, !PT ;  /* 0x00005b0006087a12 */ /* 0x000fc600078e3cff */
[----:B------:R-:W-:Y:S01]  /*0330*/  IMAD.HI.U32 R2, R2, R7, RZ ;  /* 0x0000000702027227 */ /* 0x000fe200078e00ff */
[----:B------:R-:W-:-:S03]  /*0340*/  ISETP.GE.AND P4, PT, R8, RZ, PT ;  /* 0x000000ff0800720c */ /* 0x000fc60003f86270 */
[----:B------:R-:W-:-:S04]  /*0350*/  IMAD.MOV R3, RZ, RZ, -R2 ;  /* 0x000000ffff037224 */ /* 0x000fc800078e0a02 */
[----:B------:R-:W-:Y:S01]  /*0360*/  IMAD R7, R4, R3, R7 ;  /* 0x0000000304077224 */ /* 0x000fe200078e0207 */
[----:B------:R-:W-:-:S04]  /*0370*/  IADD3 R3, R9, 0xffffffe, RZ ;  /* 0x0ffffffe09037810 */ /* 0x000fc80007ffe0ff */
[----:B------:R-:W-:Y:S02]  /*0380*/  ISETP.GT.U32.AND P2, PT, R4, R7, PT ;  /* 0x000000070400720c */ /* 0x000fe40003f44070 */
[----:B------:R-:W0:Y:S11]  /*0390*/  F2I.FTZ.U32.TRUNC.NTZ R3, R3 ;  /* 0x0000000300037305 */ /* 0x000e36000021f000 */
[----:B------:R-:W-:Y:S01]  /*03a0*/  @!P2 IMAD.IADD R7, R7, 0x1, -R4 ;  /* 0x000000010707a824 */ /* 0x000fe200078e0a04 */
[----:B------:R-:W-:-:S04]  /*03b0*/  @!P2 IADD3 R2, R2, 0x1, RZ ;  /* 0x000000010202a810 */ /* 0x000fc80007ffe0ff */
[C---:B------:R-:W-:Y:S01]  /*03c0*/  ISETP.GE.U32.AND P1, PT, R7.reuse, R4, PT ;  /* 0x000000040700720c */ /* 0x040fe20003f26070 */
[----:B0-----:R-:W-:Y:S01]  /*03d0*/  IMAD.MOV R8, RZ, RZ, -R3 ;  /* 0x000000ffff087224 */ /* 0x001fe200078e0a03 */
[----:B------:R-:W-:Y:S01]  /*03e0*/  ISETP.GT.U32.AND P2, PT, R4, R7, PT ;  /* 0x000000070400720c */ /* 0x000fe20003f44070 */
[----:B------:R-:W-:Y:S02]  /*03f0*/  IMAD.IADD R4, R7, 0x1, -R4 ;  /* 0x0000000107047824 */ /* 0x000fe400078e0a04 */
[----:B------:R-:W-:-:S03]  /*0400*/  IMAD R9, R8, R13, RZ ;  /* 0x0000000d08097224 */ /* 0x000fc600078e02ff */
[----:B------:R-:W-:-:S05]  /*0410*/  SEL R4, R4, R7, !P2 ;  /* 0x0000000704047207 */ /* 0x000fca0005000000 */
[----:B------:R-:W-:-:S05]  /*0420*/  @P1 IADD3 R2, R2, 0x1, RZ ;  /* 0x0000000102021810 */ /* 0x000fca0007ffe0ff */
[----:B------:R-:W-:Y:S01]  /*0430*/  @!P4 IMAD.MOV R2, RZ, RZ, -R2 ;  /* 0x000000ffff02c224 */ /* 0x000fe200078e0a02 */
[----:B------:R-:W-:-:S04]  /*0440*/  ISETP.GE.AND P4, PT, R6, RZ, PT ;  /* 0x000000ff0600720c */ /* 0x000fc80003f86270 */
[----:B------:R-:W-:Y:S01]  /*0450*/  SEL R11, R17, R2, !P3 ;  /* 0x00000002110b7207 */ /* 0x000fe20005800000 */
[----:B------:R-:W-:-:S03]  /*0460*/  IMAD.MOV.U32 R2, RZ, RZ, RZ ;  /* 0x000000ffff027224 */ /* 0x000fc600078e00ff */
[----:B------:R-:W-:Y:S01]  /*0470*/  IABS R18, R11 ;  /* 0x0000000b00127213 */ /* 0x000fe20000000000 */
[----:B------:R-:W-:Y:S01]  /*0480*/  IMAD.HI.U32 R2, R3, R9, R2 ;  /* 0x0000000903027227 */ /* 0x000fe200078e0002 */
[----:B------:R-:W-:-:S03]  /*0490*/  ISETP.GE.AND P2, PT, R11, RZ, PT ;  /* 0x000000ff0b00720c */ /* 0x000fc60003f46270 */
[----:B------:R-:W-:Y:S02]  /*04a0*/  @!P4 IMAD.MOV R4, RZ, RZ, -R4 ;  /* 0x000000ffff04c224 */ /* 0x000fe400078e0a04 */
[----:B------:R-:W-:-:S04]  /*04b0*/  IMAD.HI.U32 R9, R2, R18, RZ ;  /* 0x0000001202097227 */ /* 0x000fc800078e00ff */
[----:B------:R-:W-:-:S04]  /*04c0*/  IMAD.MOV R2, RZ, RZ, -R9 ;  /* 0x000000ffff027224 */ /* 0x000fc800078e0a09 */
[----:B------:R-:W-:Y:S01]  /*04d0*/  IMAD R18, R13, R2, R18 ;  /* 0x000000020d127224 */ /* 0x000fe200078e0212 */
[----:B------:R-:W-:Y:S02]  /*04e0*/  SEL R2, R17, R4, !P3 ;  /* 0x0000000411027207 */ /* 0x000fe40005800000 */
[----:B------:R-:W-:Y:S02]  /*04f0*/  ISETP.NE.AND P3, PT, RZ, c[0x0][0x168], PT ;  /* 0x00005a00ff007a0c */ /* 0x000fe40003f65270 */
[----:B------:R-:W-:Y:S02]  /*0500*/  ISETP.GT.U32.AND P1, PT, R13, R18, PT ;  /* 0x000000120d00720c */ /* 0x000fe40003f24070 */
[----:B------:R-:W-:-:S11]  /*0510*/  LOP3.LUT R4, RZ, c[0x0][0x168], RZ, 0x33, !PT ;  /* 0x00005a00ff047a12 */ /* 0x000fd600078e33ff */
[----:B------:R-:W-:-:S04]  /*0520*/  @!P1 IMAD.IADD R18, R18, 0x1, -R13 ;  /* 0x0000000112129824 */ /* 0x000fc800078e0a0d */
[----:B------:R-:W-:Y:S01]  /*0530*/  IMAD.IADD R3, R18, 0x1, -R13 ;  /* 0x0000000112037824 */ /* 0x000fe200078e0a0d */
[----:B------:R-:W-:-:S04]  /*0540*/  ISETP.GT.U32.AND P4, PT, R13, R18, PT ;  /* 0x000000120d00720c */ /* 0x000fc80003f84070 */
[----:B------:R-:W-:Y:S02]  /*0550*/  SEL R7, R3, R18, !P4 ;  /* 0x0000001203077207 */ /* 0x000fe40006000000 */
[----:B------:R-:W0:Y:S01]  /*0560*/  I2F.F64 R2, R2 ;  /* 0x0000000200027312 */ /* 0x000e220000201c00 */
[C---:B------:R-:W-:Y:S02]  /*0570*/  LEA R14, P4, R0.reuse, c[0x0][0x190], 0x3 ;  /* 0x00006400000e7a11 */ /* 0x040fe400078818ff */
[----:B------:R-:W-:Y:S01]  /*0580*/  @!P2 IMAD.MOV R7, RZ, RZ, -R7 ;  /* 0x000000ffff07a224 */ /* 0x000fe200078e0a07 */
[----:B------:R-:W-:Y:S02]  /*0590*/  ISETP.NE.AND P2, PT, RZ, UR4, PT ;  /* 0x00000004ff007c0c */ /* 0x000fe4000bf45270 */
[----:B------:R-:W-:Y:S02]  /*05a0*/  LEA.HI.X R15, R0, c[0x0][0x194], R15, 0x3, P4 ;  /* 0x00006500000f7a11 */ /* 0x000fe400020f1c0f */
[----:B------:R-:W-:-:S06]  /*05b0*/  SEL R7, R4, R7, !P3 ;  /* 0x0000000704077207 */ /* 0x000fcc0005800000 */
[----:B------:R-:W1:Y:S03]  /*05c0*/  I2F.F64 R6, R7 ;  /* 0x0000000700067312 */ /* 0x000e660000201c00 */
[----:B0-----:R0:W2:-:S04]  /*05d0*/  @P2 DMUL R20, R2, c[0x0][0x178] ;  /* 0x00005e0002142a28 */ /* 0x0010880000000000 */
[----:B-1----:R0:W1:Y:S01]  /*05e0*/  @P2 DMUL R16, R6, c[0x0][0x170] ;  /* 0x00005c0006102a28 */ /* 0x0020620000000000 */
[----:B------:R-:W-:Y:S05]  /*05f0*/  @P2 BRA `(.L_x_1698) ;  /* 0x0000007000002947 */ /* 0x000fea0003800000 */
[----:B0-2---:R-:W0:Y:S01]  /*0600*/  DADD R6, R6, 0.5 ;  /* 0x3fe0000006067429 */ /* 0x005e220000000000 */
[----:B-1----:R-:W-:Y:S02]  /*0610*/  IMAD.MOV.U32 R16, RZ, RZ, c[0x0][0x170] ;  /* 0x00005c00ff107624 */ /* 0x002fe400078e00ff */
[----:B------:R-:W-:-:S06]  /*0620*/  IMAD.MOV.U32 R17, RZ, RZ, c[0x0][0x174] ;  /* 0x00005d00ff117624 */ /* 0x000fcc00078e00ff */
[----:B0-----:R-:W0:-:S06]  /*0630*/  DFMA R6, R6, R16, -0.5 ;  /* 0xbfe000000606742b */ /* 0x001e0c0000000010 */
[----:B0-----:R-:W0:-:S06]  /*0640*/  DSETP.GEU.AND P4, PT, R6, RZ, PT ;  /* 0x000000ff0600722a */ /* 0x001e0c0003f8e000 */
[----:B0-----:R-:W-:Y:S02]  /*0650*/  FSEL R16, R6, RZ, P4 ;  /* 0x000000ff06107208 */ /* 0x001fe40002000000 */
[----:B------:R-:W-:Y:S02]  /*0660*/  FSEL R17, R7, RZ, P4 ;  /* 0x000000ff07117208 */ /* 0x000fe40002000000 */
.L_x_1698:
[----:B--2---:R-:W-:Y:S05]  /*0670*/  @P2 BRA `(.L_x_1699) ;  /* 0x0000007000002947 */ /* 0x004fea0003800000 */
[----:B0-----:R-:W0:Y:S01]  /*0680*/  DADD R2, R2, 0.5 ;  /* 0x3fe0000002027429 */ /* 0x001e220000000000 */
[----:B------:R-:W-:Y:S02]  /*0690*/  IMAD.MOV.U32 R6, RZ, RZ, c[0x0][0x178] ;  /* 0x00005e00ff067624 */ /* 0x000fe400078e00ff */
[----:B------:R-:W-:-:S06]  /*06a0*/  IMAD.MOV.U32 R7, RZ, RZ, c[0x0][0x17c] ;  /* 0x00005f00ff077624 */ /* 0x000fcc00078e00ff */
[----:B0-----:R-:W0:-:S06]  /*06b0*/  DFMA R2, R2, R6, -0.5 ;  /* 0xbfe000000202742b */ /* 0x001e0c0000000006 */
[----:B0-----:R-:W0:-:S06]  /*06c0*/  DSETP.GEU.AND P2, PT, R2, RZ, PT ;  /* 0x000000ff0200722a */ /* 0x001e0c0003f4e000 */
[----:B0-----:R-:W-:Y:S02]  /*06d0*/  FSEL R20, R2, RZ, P2 ;  /* 0x000000ff02147208 */ /* 0x001fe40001000000 */
[----:B------:R-:W-:Y:S02]  /*06e0*/  FSEL R21, R3, RZ, P2 ;  /* 0x000000ff03157208 */ /* 0x000fe40001000000 */
.L_x_1699:
[----:B------:R-:W-:Y:S02]  /*06f0*/  ULDC.64 UR8, c[0x0][0x118] ;  /* 0x0000460000087ab9 */ /* 0x000fe40000000a00 */
[----:B------:R-:W2:Y:S01]  /*0700*/  LDG.E.64.CONSTANT R14, [R14.64] ;  /* 0x000000080e0e7981 */ /* 0x000ea2000c1e9b00 */
[----:B------:R-:W3:Y:S01]  /*0710*/  F2I.F64.TRUNC R8, R20 ;  /* 0x0000001400087311 */ /* 0x000ee2000030d100 */
[----:B------:R-:W-:Y:S01]  /*0720*/  ISETP.GE.U32.AND P4, PT, R18, R13, PT ;  /* 0x0000000d1200720c */ /* 0x000fe20003f86070 */
[----:B------:R-:W-:Y:S01]  /*0730*/  ULDC.64 UR4, c[0x0][0x160] ;  /* 0x0000580000047ab9 */ /* 0x000fe20000000a00 */
[----:B------:R-:W-:Y:S01]  /*0740*/  LOP3.LUT R11, R11, c[0x0][0x168], RZ, 0x3c, !PT ;  /* 0x00005a000b0b7a12 */ /* 0x000fe200078e3cff */
[----:B------:R-:W-:Y:S01]  /*0750*/  UIADD3 UR6, UR5, -0x1, URZ ;  /* 0xffffffff05067890 */ /* 0x000fe2000fffe03f */
[----:B------:R-:W-:Y:S01]  /*0760*/  @!P1 IADD3 R9, R9, 0x1, RZ ;  /* 0x0000000109099810 */ /* 0x000fe20007ffe0ff */
[----:B------:R-:W-:Y:S01]  /*0770*/  USHF.R.S32.HI UR5, URZ, 0x1f, UR5 ;  /* 0x0000001f3f057899 */ /* 0x000fe20008011405 */
[----:B------:R-:W-:Y:S01]  /*0780*/  ISETP.GE.AND P2, PT, R11, RZ, PT ;  /* 0x000000ff0b00720c */ /* 0x000fe20003f46270 */
[----:B-1----:R-:W1:Y:S01]  /*0790*/  F2I.F64.TRUNC R28, R16 ;  /* 0x00000010001c7311 */ /* 0x002e62000030d100 */
[----:B------:R-:W-:Y:S01]  /*07a0*/  ISETP.GT.U32.AND P1, PT, R5, R10, PT ;  /* 0x0000000a0500720c */ /* 0x000fe20003f24070 */
[----:B------:R-:W-:Y:S01]  /*07b0*/  IMAD.IADD R5, R10, 0x1, -R5 ;  /* 0x000000010a057824 */ /* 0x000fe200078e0a05 */
[----:B------:R-:W-:-:S03]  /*07c0*/  UIADD3 UR4, UR4, -0x1, URZ ;  /* 0xffffffff04047890 */ /* 0x000fc6000fffe03f */
[----:B------:R-:W-:Y:S02]  /*07d0*/  @P4 IADD3 R9, R9, 0x1, RZ ;  /* 0x0000000109094810 */ /* 0x000fe40007ffe0ff */
[----:B0--3--:R-:W0:Y:S01]  /*07e0*/  I2F.F64 R2, R8 ;  /* 0x0000000800027312 */ /* 0x009e220000201c00 */
[----:B------:R-:W-:Y:S02]  /*07f0*/  ISETP.GE.AND P4, PT, R0, RZ, PT ;  /* 0x000000ff0000720c */ /* 0x000fe40003f86270 */
[----:B------:R-:W-:Y:S01]  /*0800*/  SEL R5, R5, R10, !P1 ;  /* 0x0000000a05057207 */ /* 0x000fe20004800000 */
[----:B------:R-:W-:Y:S01]  /*0810*/  @!P2 IMAD.MOV R9, RZ, RZ, -R9 ;  /* 0x000000ffff09a224 */ /* 0x000fe200078e0a09 */
[C---:B------:R-:W-:Y:S02]  /*0820*/  ISETP.GE.AND P2, PT, R8.reuse, UR6, PT ;  /* 0x0000000608007c0c */ /* 0x040fe4000bf46270 */
[----:B------:R-:W-:Y:S01]  /*0830*/  IADD3 R0, R8, 0x1, RZ ;  /* 0x0000000108007810 */ /* 0x000fe20007ffe0ff */
[----:B-1----:R-:W1:Y:S01]  /*0840*/  I2F.F64 R6, R28 ;  /* 0x0000001c00067312 */ /* 0x002e620000201c00 */
[----:B------:R-:W-:-:S02]  /*0850*/  SHF.R.S32.HI R29, RZ, 0x1f, R28 ;  /* 0x0000001fff1d7819 */ /* 0x000fc4000001141c */
[----:B------:R-:W-:Y:S02]  /*0860*/  SEL R4, R4, R9, !P3 ;  /* 0x0000000904047207 */ /* 0x000fe40005800000 */
[----:B------:R-:W-:Y:S01]  /*0870*/  SHF.R.S32.HI R9, RZ, 0x1f, R8 ;  /* 0x0000001fff097819 */ /* 0x000fe20000011408 */
[----:B------:R-:W-:Y:S02]  /*0880*/  @!P4 IMAD.MOV R5, RZ, RZ, -R5 ;  /* 0x000000ffff05c224 */ /* 0x000fe400078e0a05 */
[----:B------:R-:W-:Y:S01]  /*0890*/  IMAD.WIDE R24, R4, c[0x0][0x160], R28 ;  /* 0x0000580004187a25 */ /* 0x000fe200078e021c */
[----:B0-----:R0:W3:Y:S02]  /*08a0*/  DADD R20, -R2, R20 ;  /* 0x0000000002147229 */ /* 0x0010e40000000114 */
[----:B------:R-:W-:Y:S01]  /*08b0*/  SEL R12, R12, R5, !P0 ;  /* 0x000000050c0c7207 */ /* 0x000fe20004000000 */
[----:B0-----:R-:W-:Y:S01]  /*08c0*/  IMAD R3, R25, c[0x0][0x164], RZ ;  /* 0x0000590019037a24 */ /* 0x001fe200078e02ff */
[----:B------:R-:W-:Y:S01]  /*08d0*/  ISETP.GE.AND P0, PT, R28, UR4, PT ;  /* 0x000000041c007c0c */ /* 0x000fe2000bf06270 */
[----:B------:R-:W-:Y:S01]  /*08e0*/  ULDC UR4, c[0x0][0x198] ;  /* 0x0000660000047ab9 */ /* 0x000fe20000000800 */
[----:B---3--:R-:W-:Y:S01]  /*08f0*/  DADD R10, -R20, 1 ;  /* 0x3ff00000140a7429 */ /* 0x008fe20000000100 */
[C---:B------:R-:W-:Y:S01]  /*0900*/  IMAD R3, R24.reuse, UR5, R3 ;  /* 0x0000000518037c24 */ /* 0x040fe2000f8e0203 */
[----:B------:R-:W-:Y:S01]  /*0910*/  USHF.R.S32.HI UR4, URZ, 0x1f, UR4 ;  /* 0x0000001f3f047899 */ /* 0x000fe20008011404 */
[----:B------:R-:W-:Y:S01]  /*0920*/  IMAD.WIDE.U32 R24, R24, c[0x0][0x164], RZ ;  /* 0x0000590018187a25 */ /* 0x000fe200078e00ff */
[----:B-1----:R0:W1:-:S02]  /*0930*/  DADD R16, -R6, R16 ;  /* 0x0000000006107229 */ /* 0x0020440000000110 */
[----:B0-----:R-:W-:Y:S01]  /*0940*/  IADD3 R6, R28, 0x1, RZ ;  /* 0x000000011c067810 */ /* 0x001fe20007ffe0ff */
[----:B------:R-:W-:Y:S01]  /*0950*/  IMAD.IADD R2, R25, 0x1, R3 ;  /* 0x0000000119027824 */ /* 0x000fe200078e0203 */
[----:B------:R-:W-:Y:S01]  /*0960*/  IADD3 R26, P1, R8, R24, RZ ;  /* 0x00000018081a7210 */ /* 0x000fe20007f3e0ff */
[----:B------:R-:W-:Y:S01]  /*0970*/  @P2 IMAD.MOV R0, RZ, RZ, R8 ;  /* 0x000000ffff002224 */ /* 0x000fe200078e0208 */
[C---:B-1----:R-:W0:Y:S01]  /*0980*/  DADD R22, -R16.reuse, 1 ;  /* 0x3ff0000010167429 */ /* 0x042e220000000100 */
[----:B------:R-:W-:Y:S02]  /*0990*/  @P0 IMAD.MOV R6, RZ, RZ, R28 ;  /* 0x000000ffff060224 */ /* 0x000fe400078e021c */
[----:B------:R-:W-:Y:S01]  /*09a0*/  IMAD.X R3, R9, 0x1, R2, P1 ;  /* 0x0000000109037824 */ /* 0x000fe200008e0602 */
[-C--:B------:R-:W-:Y:S01]  /*09b0*/  DMUL R18, R16, R20.reuse ;  /* 0x0000001410127228 */ /* 0x080fe20000000000 */
[----:B------:R-:W-:Y:S02]  /*09c0*/  IADD3 R25, P2, R24, R0, RZ ;  /* 0x0000000018197210 */ /* 0x000fe40007f5e0ff */
[----:B------:R-:W-:Y:S01]  /*09d0*/  IMAD R3, R3, c[0x0][0x198], RZ ;  /* 0x0000660003037a24 */ /* 0x000fe200078e02ff */
[----:B0-----:R-:W-:Y:S01]  /*09e0*/  DMUL R20, R22, R20 ;  /* 0x0000001416147228 */ /* 0x001fe20000000000 */
[----:B------:R-:W-:-:S02]  /*09f0*/  SHF.R.S32.HI R7, RZ, 0x1f, R6 ;  /* 0x0000001fff077819 */ /* 0x000fc40000011406 */
[----:B------:R-:W-:Y:S01]  /*0a00*/  IMAD R13, R26, UR4, R3 ;  /* 0x000000041a0d7c24 */ /* 0x000fe2000f8e0203 */
[-C--:B------:R-:W2:Y:S02]  /*0a10*/  DMUL R22, R22, R10.reuse ;  /* 0x0000000a16167228 */ /* 0x080ea40000000000 */
[----:B------:R-:W-:Y:S01]  /*0a20*/  IMAD.WIDE R4, R4, c[0x0][0x160], R6 ;  /* 0x0000580004047a25 */ /* 0x000fe200078e0206 */
[----:B------:R-:W-:Y:S01]  /*0a30*/  SHF.R.S32.HI R7, RZ, 0x1f, R0 ;  /* 0x0000001fff077819 */ /* 0x000fe20000011400 */
[----:B------:R0:W-:Y:S02]  /*0a40*/  DMUL R16, R16, R10 ;  /* 0x0000000a10107228 */ /* 0x0001e40000000000 */
[----:B0-----:R-:W-:-:S04]  /*0a50*/  IMAD.WIDE.U32 R10, R26, c[0x0][0x198], RZ ;  /* 0x000066001a0a7a25 */ /* 0x001fc800078e00ff */
[----:B------:R-:W-:Y:S01]  /*0a60*/  IMAD.IADD R11, R11, 0x1, R13 ;  /* 0x000000010b0b7824 */ /* 0x000fe200078e020d */
[----:B------:R-:W-:Y:S01]  /*0a70*/  IADD3 R3, P0, R12, R10, RZ ;  /* 0x0000000a0c037210 */ /* 0x000fe20007f1e0ff */
[----:B------:R-:W-:Y:S01]  /*0a80*/  IMAD R5, R5, c[0x0][0x164], RZ ;  /* 0x0000590005057a24 */ /* 0x000fe200078e02ff */
[----:B------:R-:W-:Y:S01]  /*0a90*/  SHF.R.S32.HI R13, RZ, 0x1f, R12 ;  /* 0x0000001fff0d7819 */ /* 0x000fe2000001140c */
[----:B------:R-:W-:Y:S01]  /*0aa0*/  IMAD.WIDE.U32 R8, R4, c[0x0][0x164], R8 ;  /* 0x0000590004087a25 */ /* 0x000fe200078e0008 */
[----:B------:R-:W-:-:S03]  /*0ab0*/  LEA R10, P1, R3, c[0x0][0x188], 0x3 ;  /* 0x00006200030a7a11 */ /* 0x000fc600078218ff */
[----:B------:R-:W-:Y:S02]  /*0ac0*/  IMAD.X R6, R13, 0x1, R11, P0 ;  /* 0x000000010d067824 */ /* 0x000fe400000e060b */
[C---:B------:R-:W-:Y:S02]  /*0ad0*/  IMAD R27, R4.reuse, UR5, R5 ;  /* 0x00000005041b7c24 */ /* 0x040fe4000f8e0205 */
[----:B------:R-:W-:Y:S01]  /*0ae0*/  IMAD.X R2, R7, 0x1, R2, P2 ;  /* 0x0000000107027824 */ /* 0x000fe200010e0602 */
[----:B------:R-:W-:Y:S01]  /*0af0*/  LEA.HI.X R11, R3, c[0x0][0x18c], R6, 0x3, P1 ;  /* 0x00006300030b7a11 */ /* 0x000fe200008f1c06 */
[----:B------:R-:W-:Y:S02]  /*0b00*/  IMAD.MOV.U32 R6, RZ, RZ, R0 ;  /* 0x000000ffff067224 */ /* 0x000fe400078e0000 */
[----:B------:R-:W-:Y:S02]  /*0b10*/  IMAD.IADD R0, R9, 0x1, R27 ;  /* 0x0000000109007824 */ /* 0x000fe400078e021b */
[----:B------:R-:W-:-:S04]  /*0b20*/  IMAD.WIDE.U32 R4, R4, c[0x0][0x164], R6 ;  /* 0x0000590004047a25 */ /* 0x000fc800078e0006 */
[----:B------:R-:W-:Y:S02]  /*0b30*/  IMAD.IADD R27, R27, 0x1, R5 ;  /* 0x000000011b1b7824 */ /* 0x000fe400078e0205 */
[----:B------:R-:W-:Y:S02]  /*0b40*/  IMAD R2, R2, c[0x0][0x198], RZ ;  /* 0x0000660002027a24 */ /* 0x000fe400078e02ff */
[----:B------:R-:W-:Y:S02]  /*0b50*/  IMAD R7, R0, c[0x0][0x198], RZ ;  /* 0x0000660000077a24 */ /* 0x000fe400078e02ff */
[----:B------:R-:W-:Y:S02]  /*0b60*/  IMAD R27, R27, c[0x0][0x198], RZ ;  /* 0x000066001b1b7a24 */ /* 0x000fe400078e02ff */
[C---:B------:R-:W-:Y:S02]  /*0b70*/  IMAD R5, R25.reuse, UR4, R2 ;  /* 0x0000000419057c24 */ /* 0x040fe4000f8e0202 */
[----:B------:R-:W-:-:S04]  /*0b80*/  IMAD.WIDE.U32 R2, R25, c[0x0][0x198], R12 ;  /* 0x0000660019027a25 */ /* 0x000fc800078e000c */
[C---:B------:R-:W-:Y:S02]  /*0b90*/  IMAD R0, R8.reuse, UR4, R7 ;  /* 0x0000000408007c24 */ /* 0x040fe4000f8e0207 */
[----:B------:R-:W-:Y:S01]  /*0ba0*/  IMAD.WIDE.U32 R8, R8, c[0x0][0x198], R12 ;  /* 0x0000660008087a25 */ /* 0x000fe200078e000c */
[----:B------:R-:W-:-:S03]  /*0bb0*/  LEA R6, P0, R2, c[0x0][0x188], 0x3 ;  /* 0x0000620002067a11 */ /* 0x000fc600078018ff */
[----:B------:R-:W-:-:S04]  /*0bc0*/  IMAD.WIDE.U32 R12, R4, c[0x0][0x198], R12 ;  /* 0x00006600040c7a25 */ /* 0x000fc800078e000c */
[----:B------:R-:W-:Y:S02]  /*0bd0*/  IMAD R27, R4, UR4, R27 ;  /* 0x00000004041b7c24 */ /* 0x000fe4000f8e021b */
[----:B------:R-:W-:Y:S01]  /*0be0*/  IMAD.IADD R7, R3, 0x1, R5 ;  /* 0x0000000103077824 */ /* 0x000fe200078e0205 */
[----:B------:R-:W-:Y:S01]  /*0bf0*/  LEA R4, P1, R8, c[0x0][0x188], 0x3 ;  /* 0x0000620008047a11 */ /* 0x000fe200078218ff */
[----:B------:R-:W-:Y:S02]  /*0c00*/  IMAD.IADD R5, R9, 0x1, R0 ;  /* 0x0000000109057824 */ /* 0x000fe400078e0200 */
[----:B------:R-:W-:Y:S01]  /*0c10*/  IMAD.IADD R3, R13, 0x1, R27 ;  /* 0x000000010d037824 */ /* 0x000fe200078e021b */
[----:B------:R-:W-:Y:S02]  /*0c20*/  LEA.HI.X R7, R2, c[0x0][0x18c], R7, 0x3, P0 ;  /* 0x0000630002077a11 */ /* 0x000fe400000f1c07 */
[----:B------:R-:W-:Y:S01]  /*0c30*/  LEA.HI.X R5, R8, c[0x0][0x18c], R5, 0x3, P1 ;  /* 0x0000630008057a11 */ /* 0x000fe200008f1c05 */
[----:B--2---:R-:W0:-:S04]  /*0c40*/  DMUL R22, R22, R14 ;  /* 0x0000000e16167228 */ /* 0x004e080000000000 */
[----:B------:R-:W1:-:S03]  /*0c50*/  DMUL R20, R14, R20 ;  /* 0x000000140e147228 */ /* 0x000e460000000000 */
[----:B0-----:R0:W-:Y:S01]  /*0c60*/  RED.E.ADD.F64.RN.STRONG.GPU [R10.64], R22 ;  /* 0x000000160a00798e */ /* 0x0011e2000c10ed88 */
[----:B------:R-:W2:-:S03]  /*0c70*/  DMUL R16, R14, R16 ;  /* 0x000000100e107228 */ /* 0x000e860000000000 */
[----:B-1----:R-:W-:Y:S01]  /*0c80*/  RED.E.ADD.F64.RN.STRONG.GPU [R6.64], R20 ;  /* 0x000000140600798e */ /* 0x002fe2000c10ed88 */
[----:B------:R-:W1:-:S03]  /*0c90*/  DMUL R18, R14, R18 ;  /* 0x000000120e127228 */ /* 0x000e460000000000 */
[----:B--2---:R-:W-:Y:S01]  /*0ca0*/  RED.E.ADD.F64.RN.STRONG.GPU [R4.64], R16 ;  /* 0x000000100400798e */ /* 0x004fe2000c10ed88 */
[----:B0-----:R-:W-:-:S04]  /*0cb0*/  LEA R10, P2, R12, c[0x0][0x188], 0x3 ;  /* 0x000062000c0a7a11 */ /* 0x001fc800078418ff */
[----:B------:R-:W-:-:S05]  /*0cc0*/  LEA.HI.X R11, R12, c[0x0][0x18c], R3, 0x3, P2 ;  /* 0x000063000c0b7a11 */ /* 0x000fca00010f1c03 */
[----:B-1----:R-:W-:Y:S01]  /*0cd0*/  RED.E.ADD.F64.RN.STRONG.GPU [R10.64], R18 ;  /* 0x000000120a00798e */ /* 0x002fe2000c10ed88 */
[----:B------:R-:W-:Y:S05]  /*0ce0*/  EXIT ;  /* 0x000000000000794d */ /* 0x000fea0003800000 */
.L_x_1700:
        /* <DEDUP_REMOVED lines=9> */
.L_x_1780:


//--------------------- .text._ZN2at6native54_GLOBAL__N__aa9a477a_21_UpSampleBilinear2d_cu_607db5e329upsample_bilinear2d_out_frameIN3c108BFloat16EfEEviT0_S5_bNS_27GenericPackedTensorAccessorIKT_Lm4ENS_16DefaultPtrTraitsElEENS6_IS7_Lm4ES9_lEE --------------------------
	.section	.text._ZN2at6native54_GLOBAL__N__aa9a477a_21_UpSampleBilinear2d_cu_607db5e329upsample_bilinear2d_out_frameIN3c108BFloat16EfEEviT0_S5_bNS_27GenericPackedTensorAccessorIKT_Lm4ENS_16DefaultPtrTraitsElEENS6_IS7_Lm4ES9_lEE,"ax",@progbits
	.sectioninfo	@"SHI_REGISTERS=50"
	.align	128
.text._ZN2at6native54_GLOBAL__N__aa9a477a_21_UpSampleBilinear2d_cu_607db5e329upsample_bilinear2d_out_frameIN3c108BFloat16EfEEviT0_S5_bNS_27GenericPackedTensorAccessorIKT_Lm4ENS_16DefaultPtrTraitsElEENS6_IS7_Lm4ES9_lEE:
        .type           _ZN2at6native54_GLOBAL__N__aa9a477a_21_UpSampleBilinear2d_cu_607db5e329upsample_bilinear2d_out_frameIN3c108BFloat16EfEEviT0_S5_bNS_27GenericPackedTensorAccessorIKT_Lm4ENS_16DefaultPtrTraitsElEENS6_IS7_Lm4ES9_lEE,@function
        .size           _ZN2at6native54_GLOBAL__N__aa9a477a_21_UpSampleBilinear2d_cu_607db5e329upsample_bilinear2d_out_frameIN3c108BFloat16EfEEviT0_S5_bNS_27GenericPackedTensorAccessorIKT_Lm4ENS_16DefaultPtrTraitsElEENS6_IS7_Lm4ES9_lEE,(.L_x_1781 - _ZN2at6native54_GLOBAL__N__aa9a477a_21_UpSampleBilinear2d_cu_607db5e329upsample_bilinear2d_out_frameIN3c108BFloat16EfEEviT0_S5_bNS_27GenericPackedTensorAccessorIKT_Lm4ENS_16DefaultPtrTraitsElEENS6_IS7_Lm4ES9_lEE)
        .other          _ZN2at6native54_GLOBAL__N__aa9a477a_21_UpSampleBilinear2d_cu_607db5e329upsample_bilinear2d_out_frameIN3c108BFloat16EfEEviT0_S5_bNS_27GenericPackedTensorAccessorIKT_Lm4ENS_16DefaultPtrTraitsElEENS6_IS7_Lm4ES9_lEE,@"STO_CUDA_ENTRY STV_DEFAULT"
_ZN2at6native54_GLOBAL__N__aa9a477a_21_UpSampleBilinear2d_cu_607db5e329upsample_bilinear2d_out_frameIN3c108BFloat16EfEEviT0_S5_bNS_27GenericPackedTensorAccessorIKT_Lm4ENS_16DefaultPtrTraitsElEENS6_IS7_Lm4ES9_lEE:
[----:B------:R-:W-:Y:S02]  /*0000*/  IMAD.MOV.U32 R1, RZ, RZ, c[0x0][0x28] ;  /* 0x00000a00ff017624 */ /* 0x000fe400078e00ff */
[----:B------:R-:W0:Y:S04]  /*0010*/  S2R R0, SR_CTAID.X ;  /* 0x0000000000007919 */ /* 0x000e280000002500 */
[----:B------:R-:W0:Y:S02]  /*0020*/  S2R R3, SR_TID.X ;  /* 0x0000000000037919 */ /* 0x000e240000002100 */
[----:B0-----:R-:W-:-:S05]  /*0030*/  IMAD R0, R0, c[0x0][0x0], R3 ;  /* 0x0000000000007a24 */ /* 0x001fca00078e0203 */
[----:B------:R-:W-:-:S13]  /*0040*/  ISETP.GE.AND P0, PT, R0, c[0x0][0x160], PT ;  /* 0x0000580000007a0c */ /* 0x000fda0003f06270 */
[----:B------:R-:W-:Y:S05]  /*0050*/  @P0 EXIT ;  /* 0x000000000000094d */ /* 0x000fea0003800000 */
[----:B------:R-:W-:Y:S01]  /*0060*/  IABS R5, c[0x0][0x1d8] ;  /* 0x0000760000057a13 */ /* 0x000fe20000000000 */
[----:B------:R-:W-:-:S03]  /*0070*/  ULDC.S8 UR4, c[0x0][0x16c] ;  /* 0x00005b0000047ab9 */ /* 0x000fc60000000200 */
        /* <DEDUP_REMOVED lines=11> */
[----:B------:R-:W-:-:S04]  /*0130*/  IMAD.HI.U32 R3, R3, R6, RZ ;  /* 0x0000000603037227 */ /* 0x000fc800078e00ff */
[----:B------:R-:W-:Y:S02]  /*0140*/  IMAD.MOV R4, RZ, RZ, -R3 ;  /* 0x000000ffff047224 */ /* 0x000fe400078e0a03 */
[----:B------:R-:W-:Y:S02]  /*0150*/  IMAD.MOV.U32 R2, RZ, RZ, c[0x0][0x178] ;  /* 0x00005e00ff027624 */ /* 0x000fe400078e00ff */
        /* <DEDUP_REMOVED lines=9> */
[----:B------:R-:W-:Y:S02]  /*01f0*/  @!P1 LOP3.LUT R13, RZ, c[0x0][0x1d8], RZ, 0x33, !PT ;  /* 0x00007600ff0d9a12 */ /* 0x000fe400078e33ff */
[----:B------:R-:W-:Y:S02]  /*0200*/  ISETP.NE.AND P1, PT, RZ, UR4, PT ;  /* 0x00000004ff007c0c */ /* 0x000fe4000bf25270 */
[----:B------:R-:W0:Y:S01]  /*0210*/  I2F R20, R13 ;  /* 0x0000000d00147306 */ /* 0x000e220000201400 */
[----:B------:R-:W-:-:S05]  /*0220*/  IADD3 R3, -R13, RZ, RZ ;  /* 0x000000ff0d037210 */ /* 0x000fca0007ffe1ff */
[----:B------:R-:W-:-:S04]  /*0230*/  IMAD R9, R3, c[0x0][0x1d8], R0 ;  /* 0x0000760003097a24 */ /* 0x000fc800078e0200 */
[----:B------:R-:W1:Y:S01]  /*0240*/  I2F R18, R9 ;  /* 0x0000000900127306 */ /* 0x000e620000201400 */
[----:B------:R-:W-:Y:S02]  /*0250*/  @!P1 IMAD.MOV.U32 R3, RZ, RZ, c[0x0][0x164] ;  /* 0x00005900ff039624 */ /* 0x000fe400078e00ff */
[C---:B0-----:R-:W-:Y:S02]  /*0260*/  @!P1 FADD.FTZ R0, R20.reuse, 0.5 ;  /* 0x3f00000014009421 */ /* 0x041fe40000010000 */
[----:B------:R-:W-:Y:S02]  /*0270*/  @P1 FMUL.FTZ R20, R20, c[0x0][0x164] ;  /* 0x0000590014141a20 */ /* 0x000fe40000410000 */
[----:B------:R-:W-:Y:S02]  /*0280*/  @!P1 FFMA.FTZ R0, R0, R3, -0.5 ;  /* 0xbf00000000009423 */ /* 0x000fe40000010003 */
[----:B------:R-:W-:-:S03]  /*0290*/  @!P1 IMAD.MOV.U32 R3, RZ, RZ, c[0x0][0x168] ;  /* 0x00005a00ff039624 */ /* 0x000fc600078e00ff */
[----:B------:R-:W-:-:S04]  /*02a0*/  @!P1 FSETP.GEU.FTZ.AND P0, PT, R0, RZ, PT ;  /* 0x000000ff0000920b */ /* 0x000fc80003f1e000 */
[----:B------:R-:W-:Y:S01]  /*02b0*/  @!P1 FSEL R20, R0, RZ, P0 ;  /* 0x000000ff00149208 */ /* 0x000fe20000000000 */
[----:B-1----:R-:W-:Y:S01]  /*02c0*/  @!P1 FADD.FTZ R0, R18, 0.5 ;  /* 0x3f00000012009421 */ /* 0x002fe20000010000 */
[----:B------:R-:W-:Y:S02]  /*02d0*/  ISETP.GE.AND P0, PT, R2, 0x1, PT ;  /* 0x000000010200780c */ /* 0x000fe40003f06270 */
[----:B------:R0:W1:Y:S01]  /*02e0*/  F2I.FTZ.TRUNC.NTZ R11, R20 ;  /* 0x00000014000b7305 */ /* 0x000062000021f100 */
[----:B------:R-:W-:-:S10]  /*02f0*/  @!P1 FFMA.FTZ R0, R0, R3, -0.5 ;  /* 0xbf00000000009423 */ /* 0x000fd40000010003 */
[----:B------:R-:W-:Y:S05]  /*0300*/  @!P0 EXIT ;  /* 0x000000000000894d */ /* 0x000fea0003800000 */
[----:B0-----:R-:W-:Y:S01]  /*0310*/  @!P1 FSETP.GEU.FTZ.AND P0, PT, R0, RZ, PT ;  /* 0x000000ff0000920b */ /* 0x001fe20003f1e000 */
[----:B------:R-:W-:Y:S01]  /*0320*/  @P1 FMUL.FTZ R18, R18, c[0x0][0x168] ;  /* 0x00005a0012121a20 */ /* 0x000fe20000410000 */
[----:B------:R-:W-:Y:S01]  /*0330*/  ULDC UR4, c[0x0][0x188] ;  /* 0x0000620000047ab9 */ /* 0x000fe20000000800 */
[----:B-1----:R-:W0:Y:S01]  /*0340*/  I2F R5, R11 ;  /* 0x0000000b00057306 */ /* 0x002e220000201400 */
[----:B------:R-:W-:Y:S01]  /*0350*/  @!P1 FSEL R18, R0, RZ, P0 ;  /* 0x000000ff00129208 */ /* 0x000fe20000000000 */
[----:B------:R-:W-:Y:S01]  /*0360*/  UIADD3 UR4, UR4, -0x1, URZ ;  /* 0xffffffff04047890 */ /* 0x000fe2000fffe03f */
[----:B------:R-:W-:Y:S01]  /*0370*/  SHF.R.S32.HI R2, RZ, 0x1f, R9 ;  /* 0x0000001fff027819 */ /* 0x000fe20000011409 */
[----:B------:R-:W-:Y:S01]  /*0380*/  ULDC UR7, c[0x0][0x180] ;  /* 0x0000600000077ab9 */ /* 0x000fe20000000800 */
[----:B------:R-:W-:Y:S01]  /*0390*/  SHF.R.S32.HI R4, RZ, 0x1f, R11 ;  /* 0x0000001fff047819 */ /* 0x000fe2000001140b */
[----:B------:R-:W-:Y:S01]  /*03a0*/  UISETP.GE.AND UP0, UPT, UR7, 0x1, UPT ;  /* 0x000000010700788c */ /* 0x000fe2000bf06270 */
[C---:B------:R-:W-:Y:S01]  /*03b0*/  IADD3 R0, R11.reuse, 0x1, RZ ;  /* 0x000000010b007810 */ /* 0x040fe20007ffe0ff */
[----:B------:R-:W1:Y:S01]  /*03c0*/  F2I.FTZ.TRUNC.NTZ R17, R18 ;  /* 0x0000001200117305 */ /* 0x000e62000021f100 */
[----:B------:R-:W-:Y:S01]  /*03d0*/  ISETP.GE.AND P0, PT, R11, UR4, PT ;  /* 0x000000040b007c0c */ /* 0x000fe2000bf06270 */
[----:B------:R-:W-:Y:S01]  /*03e0*/  IMAD R2, R2, c[0x0][0x1f8], RZ ;  /* 0x00007e0002027a24 */ /* 0x000fe200078e02ff */
[----:B------:R-:W-:Y:S01]  /*03f0*/  ULDC UR4, c[0x0][0x190] ;  /* 0x0000640000047ab9 */ /* 0x000fe20000000800 */
[----:B------:R-:W-:Y:S01]  /*0400*/  IMAD R6, R4, c[0x0][0x1a8], RZ ;  /* 0x00006a0004067a24 */ /* 0x000fe200078e02ff */
[----:B------:R-:W-:Y:S01]  /*0410*/  SHF.R.S32.HI R4, RZ, 0x1f, R13 ;  /* 0x0000001fff047819 */ /* 0x000fe2000001140d */
[----:B------:R-:W-:Y:S01]  /*0420*/  IMAD R7, R9, c[0x0][0x1fc], R2 ;  /* 0x00007f0009077a24 */ /* 0x000fe200078e0202 */
[----:B------:R-:W-:Y:S01]  /*0430*/  PLOP3.LUT P1, PT, PT, PT, UP0, 0x80, 0x0 ;  /* 0x000000000000781c */ /* 0x000fe20003f2f008 */
[----:B0-----:R-:W-:Y:S01]  /*0440*/  FADD.FTZ R20, -R5, R20 ;  /* 0x0000001405147221 */ /* 0x001fe20000010100 */
[----:B------:R-:W-:Y:S01]  /*0450*/  UIADD3 UR4, UR4, -0x1, URZ ;  /* 0xffffffff04047890 */ /* 0x000fe2000fffe03f */
[----:B------:R-:W-:-:S04]  /*0460*/  IMAD.WIDE.U32 R2, R9, c[0x0][0x1f8], RZ ;  /* 0x00007e0009027a25 */ /* 0x000fc800078e00ff */
[----:B------:R-:W-:Y:S01]  /*0470*/  @P0 IMAD.MOV R0, RZ, RZ, R11 ;  /* 0x000000ffff000224 */ /* 0x000fe200078e020b */
[----:B-1----:R-:W0:Y:S01]  /*0480*/  I2F R5, R17 ;  /* 0x0000001100057306 */ /* 0x002e220000201400 */
[----:B------:R-:W-:Y:S01]  /*0490*/  IMAD R8, R4, c[0x0][0x1f0], RZ ;  /* 0x00007c0004087a24 */ /* 0x000fe200078e02ff */
[----:B------:R-:W-:Y:S01]  /*04a0*/  ISETP.GE.AND P0, PT, R17, UR4, PT ;  /* 0x0000000411007c0c */ /* 0x000fe2000bf06270 */
[----:B------:R-:W-:Y:S01]  /*04b0*/  IMAD.IADD R3, R3, 0x1, R7 ;  /* 0x0000000103037824 */ /* 0x000fe200078e0207 */
[----:B------:R-:W-:Y:S01]  /*04c0*/  SHF.R.S32.HI R4, RZ, 0x1f, R0 ;  /* 0x0000001fff047819 */ /* 0x000fe20000011400 */
[----:B------:R-:W-:Y:S01]  /*04d0*/  IMAD R25, R13, c[0x0][0x1f4], R8 ;  /* 0x00007d000d197a24 */ /* 0x000fe200078e0208 */
[----:B------:R-:W-:Y:S01]  /*04e0*/  IADD3 R15, R17, 0x1, RZ ;  /* 0x00000001110f7810 */ /* 0x000fe20007ffe0ff */
[----:B------:R-:W-:-:S04]  /*04f0*/  IMAD.WIDE.U32 R12, R13, c[0x0][0x1f0], R2 ;  /* 0x00007c000d0c7a25 */ /* 0x000fc800078e0002 */
[C---:B------:R-:W-:Y:S02]  /*0500*/  IMAD R9, R11.reuse, c[0x0][0x1ac], R6 ;  /* 0x00006b000b097a24 */ /* 0x040fe400078e0206 */
[----:B------:R-:W-:Y:S02]  /*0510*/  IMAD R3, R4, c[0x0][0x1a8], RZ ;  /* 0x00006a0004037a24 */ /* 0x000fe400078e02ff */
[----:B------:R-:W-:-:S04]  /*0520*/  IMAD.WIDE.U32 R6, R11, c[0x0][0x1a8], RZ ;  /* 0x00006a000b067a25 */ /* 0x000fc800078e00ff */
[----:B0-----:R-:W-:Y:S02]  /*0530*/  FADD.FTZ R18, -R5, R18 ;  /* 0x0000001205127221 */ /* 0x001fe40000010100 */
[C---:B------:R-:W-:Y:S02]  /*0540*/  IMAD R5, R0.reuse, c[0x0][0x1ac], R3 ;  /* 0x00006b0000057a24 */ /* 0x040fe400078e0203 */
[----:B------:R-:W-:Y:S02]  /*0550*/  IMAD.IADD R7, R7, 0x1, R9 ;  /* 0x0000000107077824 */ /* 0x000fe400078e0209 */
[----:B------:R-:W-:Y:S01]  /*0560*/  IMAD.WIDE.U32 R2, R0, c[0x0][0x1a8], RZ ;  /* 0x00006a0000027a25 */ /* 0x000fe200078e00ff */
[----:B------:R-:W-:Y:S06]  /*0570*/  @!P1 EXIT ;  /* 0x000000000000994d */ /* 0x000fec0003800000 */
[--C-:B------:R-:W-:Y:S01]  /*0580*/  @P0 IMAD.MOV R15, RZ, RZ, R17.reuse ;  /* 0x000000ffff0f0224 */ /* 0x100fe200078e0211 */
[----:B------:R-:W-:Y:S01]  /*0590*/  SHF.R.S32.HI R0, RZ, 0x1f, R17 ;  /* 0x0000001fff007819 */ /* 0x000fe20000011411 */
[----:B------:R-:W-:Y:S01]  /*05a0*/  IMAD.WIDE.U32 R10, R17, c[0x0][0x1b0], R6 ;  /* 0x00006c00110a7a25 */ /* 0x000fe200078e0006 */
[----:B------:R-:W-:Y:S01]  /*05b0*/  IADD3 R3, R3, R5, RZ ;  /* 0x0000000503037210 */ /* 0x000fe20007ffe0ff */
[----:B------:R-:W-:Y:S01]  /*05c0*/  UIADD3 UR9, UR7, -0x1, URZ ;  /* 0xffffffff07097890 */ /* 0x000fe2000fffe03f */
[----:B------:R-:W-:Y:S01]  /*05d0*/  SHF.R.S32.HI R14, RZ, 0x1f, R15 ;  /* 0x0000001fff0e7819 */ /* 0x000fe2000001140f */
[----:B------:R-:W-:Y:S01]  /*05e0*/  IMAD R0, R0, c[0x0][0x1b0], RZ ;  /* 0x00006c0000007a24 */ /* 0x000fe200078e02ff */
[----:B------:R-:W-:Y:S01]  /*05f0*/  ULOP3.LUT UR7, UR7, 0x3, URZ, 0xc0, !UPT ;  /* 0x0000000307077892 */ /* 0x000fe2000f8ec03f */
[----:B------:R-:W-:Y:S01]  /*0600*/  IMAD.WIDE.U32 R8, R15, c[0x0][0x1b0], R6 ;  /* 0x00006c000f087a25 */ /* 0x000fe200078e0006 */
[----:B------:R-:W-:-:S02]  /*0610*/  ULDC UR8, c[0x0][0x180] ;  /* 0x0000600000087ab9 */ /* 0x000fc40000000800 */
[----:B------:R-:W-:Y:S01]  /*0620*/  UMOV UR5, URZ ;  /* 0x0000003f00057c82 */ /* 0x000fe20008000000 */
[----:B------:R-:W-:Y:S01]  /*0630*/  IMAD R14, R14, c[0x0][0x1b0], RZ ;  /* 0x00006c000e0e7a24 */ /* 0x000fe200078e02ff */
[----:B------:R-:W-:Y:S01]  /*0640*/  UMOV UR6, URZ ;  /* 0x0000003f00067c82 */ /* 0x000fe20008000000 */
[C---:B------:R-:W-:Y:S01]  /*0650*/  IMAD R21, R17.reuse, c[0x0][0x1b4], R0 ;  /* 0x00006d0011157a24 */ /* 0x040fe200078e0200 */
[----:B------:R-:W-:Y:S01]  /*0660*/  UMOV UR4, URZ ;  /* 0x0000003f00047c82 */ /* 0x000fe20008000000 */
[----:B------:R-:W-:Y:S01]  /*0670*/  IMAD.WIDE.U32 R4, R17, c[0x0][0x1b0], R2 ;  /* 0x00006c0011047a25 */ /* 0x000fe200078e0002 */
[----:B------:R-:W-:Y:S02]  /*0680*/  UIADD3 UR8, -UR7, UR8, URZ ;  /* 0x0000000807087290 */ /* 0x000fe4000fffe13f */
[----:B------:R-:W-:Y:S01]  /*0690*/  UISETP.GE.U32.AND UP0, UPT, UR9, 0x3, UPT ;  /* 0x000000030900788c */ /* 0x000fe2000bf06070 */
[----:B------:R-:W-:Y:S01]  /*06a0*/  IMAD.WIDE.U32 R6, R15, c[0x0][0x1b0], R6 ;  /* 0x00006c000f067a25 */ /* 0x000fe200078e0006 */
[----:B------:R-:W-:-:S03]  /*06b0*/  ULDC.64 UR18, c[0x0][0x118] ;  /* 0x0000460000127ab9 */ /* 0x000fc60000000a00 */
[----:B------:R-:W-:-:S04]  /*06c0*/  IMAD.WIDE.U32 R2, R15, c[0x0][0x1b0], R2 ;  /* 0x00006c000f027a25 */ /* 0x000fc800078e0002 */
[C-C-:B------:R-:W-:Y:S02]  /*06d0*/  IMAD R17, R15.reuse, c[0x0][0x1b4], R14.reuse ;  /* 0x00006d000f117a24 */ /* 0x140fe400078e020e */
[----:B------:R-:W-:Y:S02]  /*06e0*/  IMAD R15, R15, c[0x0][0x1b4], R14 ;  /* 0x00006d000f0f7a24 */ /* 0x000fe400078e020e */
[----:B------:R-:W-:Y:S02]  /*06f0*/  IMAD.IADD R23, R11, 0x1, R21 ;  /* 0x000000010b177824 */ /* 0x000fe400078e0215 */
[----:B------:R-:W-:Y:S01]  /*0700*/  IMAD.IADD R19, R9, 0x1, R17 ;  /* 0x0000000109137824 */ /* 0x000fe200078e0211 */
[----:B------:R-:W-:Y:S01]  /*0710*/  IADD3 R15, R7, R15, RZ ;  /* 0x0000000f070f7210 */ /* 0x000fe20007ffe0ff */
[----:B------:R-:W-:Y:S02]  /*0720*/  IMAD.IADD R25, R13, 0x1, R25 ;  /* 0x000000010d197824 */ /* 0x000fe400078e0219 */
[----:B------:R-:W-:-:S02]  /*0730*/  FADD.FTZ R16, -R20, 1 ;  /* 0x3f80000014107421 */ /* 0x000fc40000010100 */
[----:B------:R-:W-:Y:S02]  /*0740*/  FADD.FTZ R14, -R18, 1 ;  /* 0x3f800000120e7421 */ /* 0x000fe40000010100 */
[----:B------:R-:W-:Y:S02]  /*0750*/  IMAD.IADD R21, R21, 0x1, R5 ;  /* 0x0000000115157824 */ /* 0x000fe400078e0205 */
[----:B------:R-:W-:Y:S02]  /*0760*/  IMAD.IADD R17, R17, 0x1, R3 ;  /* 0x0000000111117824 */ /* 0x000fe400078e0203 */
.L_x_1705:
[----:B------:R-:W-:Y:S01]  /*0770*/  PLOP3.LUT P1, PT, PT, PT, UP0, 0x80, 0x0 ;  /* 0x000000000000781c */ /* 0x000fe20003f2f008 */
[----:B------:R-:W-:Y:S01]  /*0780*/  IMAD.MOV.U32 R0, RZ, RZ, RZ ;  /* 0x000000ffff007224 */ /* 0x000fe200078e00ff */
[----:B------:R-:W-:-:S11]  /*0790*/  ISETP.NE.AND P0, PT, RZ, UR7, PT ;  /* 0x00000007ff007c0c */ /* 0x000fd6000bf05270 */
[----:B0-----:R-:W-:Y:S05]  /*07a0*/  @!P1 BRA `(.L_x_1701) ;  /* 0x00000a1000009947 */ /* 0x001fea0003800000 */
[----:B------:R-:W-:Y:S01]  /*07b0*/  IMAD.U32 R29, RZ, RZ, UR5 ;  /* 0x00000005ff1d7e24 */ /* 0x000fe2000f8e00ff */
[----:B------:R-:W-:Y:S01]  /*07c0*/  ULDC.64 UR14, c[0x0][0x198] ;  /* 0x00006600000e7ab9 */ /* 0x000fe20000000a00 */
[----:B------:R-:W-:Y:S01]  /*07d0*/  IMAD.MOV.U32 R26, RZ, RZ, R2 ;  /* 0x000000ffff1a7224 */ /* 0x000fe200078e0002 */
[----:B------:R-:W-:Y:S01]  /*07e0*/  UIMAD UR9, UR6, UR14, URZ ;  /* 0x0000000e060972a4 */ /* 0x000fe2000f8e023f */
[----:B------:R-:W-:Y:S01]  /*07f0*/  IMAD.MOV.U32 R27, RZ, RZ, R17 ;  /* 0x000000ffff1b7224 */ /* 0x000fe200078e0011 */
[----:B------:R-:W-:Y:S01]  /*0800*/  MOV R24, R12 ;  /* 0x0000000c00187202 */ /* 0x000fe20000000f00 */
[----:B------:R-:W-:Y:S01]  /*0810*/  IMAD.U32 R39, RZ, RZ, UR5 ;  /* 0x00000005ff277e24 */ /* 0x000fe2000f8e00ff */
[----:B------:R-:W-:Y:S01]  /*0820*/  UIMAD UR9, UR5, UR15, UR9 ;  /* 0x0000000f050972a4 */ /* 0x000fe2000f8e0209 */
[----:B------:R-:W-:Y:S01]  /*0830*/  IMAD.WIDE.U32 R28, R29, c[0x0][0x198], R26 ;  /* 0x000066001d1c7a25 */ /* 0x000fe200078e001a */
[----:B------:R-:W-:Y:S01]  /*0840*/  MOV R26, R4 ;  /* 0x00000004001a7202 */ /* 0x000fe20000000f00 */
[----:B------:R-:W-:-:S02]  /*0850*/  ULDC.64 UR14, c[0x0][0x1e0] ;  /* 0x00007800000e7ab9 */ /* 0x000fc40000000a00 */
[----:B------:R-:W-:Y:S01]  /*0860*/  IMAD.MOV.U32 R27, RZ, RZ, R21 ;  /* 0x000000ffff1b7224 */ /* 0x000fe200078e0015 */
[----:B------:R-:W-:Y:S01]  /*0870*/  UIMAD UR14, UR6, UR14, URZ ;  /* 0x0000000e060e72a4 */ /* 0x000fe2000f8e023f */
[----:B------:R-:W-:Y:S01]  /*0880*/  IMAD.U32 R35, RZ, RZ, UR5 ;  /* 0x00000005ff237e24 */ /* 0x000fe2000f8e00ff */
[C---:B------:R-:W-:Y:S01]  /*0890*/  LEA R30, P1, R28.reuse, c[0x0][0x170], 0x1 ;  /* 0x00005c001c1e7a11 */ /* 0x040fe200078208ff */
[----:B------:R-:W-:Y:S01]  /*08a0*/  IMAD.WIDE.U32 R38, R39, c[0x0][0x198], R26 ;  /* 0x0000660027267a25 */ /* 0x000fe200078e001a */
[----:B------:R-:W-:Y:S01]  /*08b0*/  UIMAD UR14, UR5, UR15, UR14 ;  /* 0x0000000f050e72a4 */ /* 0x000fe2000f8e020e */
[----:B------:R-:W-:Y:S01]  /*08c0*/  IADD3 R31, R29, UR9, RZ ;  /* 0x000000091d1f7c10 */ /* 0x000fe2000fffe0ff */
[----:B------:R-:W-:Y:S01]  /*08d0*/  UMOV UR11, 0x1 ;  /* 0x00000001000b7882 */ /* 0x000fe20000000000 */
[----:B------:R-:W-:Y:S01]  /*08e0*/  IMAD.MOV.U32 R26, RZ, RZ, R6 ;  /* 0x000000ffff1a7224 */ /* 0x000fe200078e0006 */
[----:B------:R-:W-:Y:S01]  /*08f0*/  IADD3 R29, R39, UR9, RZ ;  /* 0x00000009271d7c10 */ /* 0x000fe2000fffe0ff */
[----:B------:R-:W-:Y:S01]  /*0900*/  IMAD.MOV.U32 R27, RZ, RZ, R15 ;  /* 0x000000ffff1b7224 */ /* 0x000fe200078e000f */
[----:B------:R-:W-:Y:S01]  /*0910*/  LEA.HI.X R31, R28, c[0x0][0x174], R31, 0x1, P1 ;  /* 0x00005d001c1f7a11 */ /* 0x000fe200008f0c1f */
[----:B------:R-:W-:Y:S01]  /*0920*/  IMAD.U32 R33, RZ, RZ, UR5 ;  /* 0x00000005ff217e24 */ /* 0x000fe2000f8e00ff */
[----:B------:R-:W-:Y:S01]  /*0930*/  LEA R28, P1, R38, c[0x0][0x170], 0x1 ;  /* 0x00005c00261c7a11 */ /* 0x000fe200078208ff */
[----:B------:R-:W-:Y:S01]  /*0940*/  IMAD.WIDE.U32 R34, R35, c[0x0][0x198], R26 ;  /* 0x0000660023227a25 */ /* 0x000fe200078e001a */
[----:B------:R-:W-:-:S02]  /*0950*/  ULDC.64 UR12, c[0x0][0x1a0] ;  /* 0x00006800000c7ab9 */ /* 0x000fc40000000a00 */
[----:B------:R-:W-:Y:S01]  /*0960*/  LEA.HI.X R29, R38, c[0x0][0x174], R29, 0x1, P1 ;  /* 0x00005d00261d7a11 */ /* 0x000fe200008f0c1d */
[----:B------:R-:W-:Y:S01]  /*0970*/  IMAD.MOV.U32 R22, RZ, RZ, R10 ;  /* 0x000000ffff167224 */ /* 0x000fe200078e000a */
[----:B------:R-:W-:Y:S01]  /*0980*/  IADD3 R37, R35, UR9, RZ ;  /* 0x0000000923257c10 */ /* 0x000fe2000fffe0ff */
[----:B------:R-:W-:Y:S01]  /*0990*/  IMAD.U32 R27, RZ, RZ, UR5 ;  /* 0x00000005ff1b7e24 */ /* 0x000fe2000f8e00ff */
[C---:B------:R-:W-:Y:S01]  /*09a0*/  LEA R36, P2, R34.reuse, c[0x0][0x170], 0x1 ;  /* 0x00005c0022247a11 */ /* 0x040fe200078408ff */
[----:B------:R-:W-:Y:S01]  /*09b0*/  IMAD.WIDE.U32 R32, R33, c[0x0][0x198], R22 ;  /* 0x0000660021207a25 */ /* 0x000fe200078e0016 */
[----:B------:R-:W-:Y:S02]  /*09c0*/  ULDC.64 UR16, c[0x0][0x1e8] ;  /* 0x00007a0000107ab9 */ /* 0x000fe40000000a00 */
[----:B------:R-:W-:Y:S01]  /*09d0*/  LEA.HI.X R37, R34, c[0x0][0x174], R37, 0x1, P2 ;  /* 0x00005d0022257a11 */ /* 0x000fe200010f0c25 */
[----:B------:R-:W-:Y:S01]  /*09e0*/  IMAD.WIDE.U32 R26, R27, c[0x0][0x1e0], R24 ;  /* 0x000078001b1a7a25 */ /* 0x000fe200078e0018 */
[----:B------:R-:W-:Y:S01]  /*09f0*/  IADD3 R35, R33, UR9, RZ ;  /* 0x0000000921237c10 */ /* 0x000fe2000fffe0ff */
[----:B------:R-:W-:Y:S01]  /*0a00*/  USHF.L.U64.HI UR13, UR12, UR11, UR13 ;  /* 0x0000000b0c0d7299 */ /* 0x000fe2000801020d */
[----:B------:R-:W-:Y:S01]  /*0a10*/  LEA R24, P3, R32, c[0x0][0x170], 0x1 ;  /* 0x00005c0020187a11 */ /* 0x000fe200078608ff */
[----:B------:R-:W-:Y:S01]  /*0a20*/  IMAD.MOV.U32 R0, RZ, RZ, RZ ;  /* 0x000000ffff007224 */ /* 0x000fe200078e00ff */
[----:B------:R-:W-:Y:S01]  /*0a30*/  LEA R22, P4, R26, c[0x0][0x1b8], 0x1 ;  /* 0x00006e001a167a11 */ /* 0x000fe200078808ff */
[----:B------:R-:W-:Y:S01]  /*0a40*/  USHF.L.U32 UR12, UR12, 0x1, URZ ;  /* 0x000000010c0c7899 */ /* 0x000fe2000800063f */
[----:B------:R-:W-:Y:S01]  /*0a50*/  IADD3 R33, R27, UR14, RZ ;  /* 0x0000000e1b217c10 */ /* 0x000fe2000fffe0ff */
[----:B------:R-:W-:Y:S01]  /*0a60*/  USHF.L.U64.HI UR11, UR16, UR11, UR17 ;  /* 0x0000000b100b7299 */ /* 0x000fe20008010211 */
[----:B------:R-:W-:Y:S01]  /*0a70*/  LEA.HI.X R35, R32, c[0x0][0x174], R35, 0x1, P3 ;  /* 0x00005d0020237a11 */ /* 0x000fe200018f0c23 */
[----:B------:R-:W-:Y:S01]  /*0a80*/  USHF.L.U32 UR10, UR16, 0x1, URZ ;  /* 0x00000001100a7899 */ /* 0x000fe2000800063f */
[----:B------:R-:W-:Y:S01]  /*0a90*/  LEA.HI.X R33, R26, c[0x0][0x1bc], R33, 0x1, P4 ;  /* 0x00006f001a217a11 */ /* 0x000fe200020f0c21 */
[----:B------:R-:W-:-:S02]  /*0aa0*/  UMOV UR9, UR8 ;  /* 0x0000000800097c82 */ /* 0x000fc40008000000 */
.L_x_1702:
[----:B------:R0:W2:Y:S01]  /*0ab0*/  LDG.E.U16 R38, [R30.64] ;  /* 0x000000121e267981 */ /* 0x0000a2000c1e1500 */
[----:B------:R-:W-:-:S03]  /*0ac0*/  IMAD.MOV.U32 R34, RZ, RZ, R24 ;  /* 0x000000ffff227224 */ /* 0x000fc600078e0018 */
[----:B------:R-:W3:Y:S04]  /*0ad0*/  LDG.E.U16 R27, [R36.64] ;  /* 0x00000012241b7981 */ /* 0x000ee8000c1e1500 */
[----:B------:R1:W4:Y:S04]  /*0ae0*/  LDG.E.U16 R32, [R28.64] ;  /* 0x000000121c207981 */ /* 0x000328000c1e1500 */
[----:B------:R-:W5:Y:S01]  /*0af0*/  LDG.E.U16 R26, [R34.64] ;  /* 0x00000012221a7981 */ /* 0x000f62000c1e1500 */
[----:B0-----:R-:W-:-:S04]  /*0b00*/  IADD3 R30, P3, R30, UR12, RZ ;  /* 0x0000000c1e1e7c10 */ /* 0x001fc8000ff7e0ff */
[----:B------:R-:W-:Y:S02]  /*0b10*/  IADD3.X R31, R31, UR13, RZ, P3, !PT ;  /* 0x0000000d1f1f7c10 */ /* 0x000fe40009ffe4ff */
[----:B-1----:R-:W-:-:S04]  /*0b20*/  IADD3 R28, P2, R28, UR12, RZ ;  /* 0x0000000c1c1c7c10 */ /* 0x002fc8000ff5e0ff */
[----:B------:R-:W-:Y:S02]  /*0b30*/  IADD3.X R29, R29, UR13, RZ, P2, !PT ;  /* 0x0000000d1d1d7c10 */ /* 0x000fe400097fe4ff */
[----:B--2---:R-:W-:Y:S02]  /*0b40*/  PRMT R39, RZ, 0x5410, R38 ;  /* 0x00005410ff277816 */ /* 0x004fe40000000026 */
[----:B---3--:R-:W-:-:S03]  /*0b50*/  PRMT R27, RZ, 0x5410, R27 ;  /* 0x00005410ff1b7816 */ /* 0x008fc6000000001b */
[C---:B------:R-:W-:Y:S01]  /*0b60*/  FMUL.FTZ R38, R18.reuse, R39 ;  /* 0x0000002712267220 */ /* 0x040fe20000410000 */
[----:B----4-:R-:W-:Y:S01]  /*0b70*/  PRMT R39, RZ, 0x5410, R32 ;  /* 0x00005410ff277816 */ /* 0x010fe20000000020 */
[----:B------:R-:W-:Y:S01]  /*0b80*/  FMUL.FTZ R32, R18, R27 ;  /* 0x0000001b12207220 */ /* 0x000fe20000410000 */
[----:B-----5:R-:W-:-:S03]  /*0b90*/  PRMT R27, RZ, 0x5410, R26 ;  /* 0x00005410ff1b7816 */ /* 0x020fc6000000001a */
[----:B------:R-:W-:Y:S01]  /*0ba0*/  FFMA.FTZ R39, R14, R39, R38 ;  /* 0x000000270e277223 */ /* 0x000fe20000010026 */
[----:B------:R-:W-:Y:S01]  /*0bb0*/  IADD3 R26, P1, R36, UR12, RZ ;  /* 0x0000000c241a7c10 */ /* 0x000fe2000ff3e0ff */
[----:B------:R-:W-:Y:S02]  /*0bc0*/  FFMA.FTZ R27, R14, R27, R32 ;  /* 0x0000001b0e1b7223 */ /* 0x000fe40000010020 */
[----:B------:R-:W-:Y:S02]  /*0bd0*/  FMUL.FTZ R39, R20, R39 ;  /* 0x0000002714277220 */ /* 0x000fe40000410000 */
[----:B------:R-:W-:Y:S02]  /*0be0*/  IMAD.MOV.U32 R32, RZ, RZ, R22 ;  /* 0x000000ffff207224 */ /* 0x000fe400078e0016 */
[----:B------:R-:W-:-:S05]  /*0bf0*/  FFMA.FTZ R27, R16, R27, R39 ;  /* 0x0000001b101b7223 */ /* 0x000fca0000010027 */
[----:B------:R-:W-:-:S04]  /*0c00*/  F2FP.BF16.PACK_AB R27, RZ, R27 ;  /* 0x0000001bff1b723e */ /* 0x000fc800000010ff */
[----:B------:R-:W-:Y:S02]  /*0c10*/  PRMT R39, R27, 0x7610, R39 ;  /* 0x000076101b277816 */ /* 0x000fe40000000027 */
[----:B------:R-:W-:Y:S02]  /*0c20*/  IADD3.X R27, R37, UR13, RZ, P1, !PT ;  /* 0x0000000d251b7c10 */ /* 0x000fe40008ffe4ff */
[----:B------:R-:W-:Y:S01]  /*0c30*/  IADD3 R34, P1, R24, UR12, RZ ;  /* 0x0000000c18227c10 */ /* 0x000fe2000ff3e0ff */
[----:B------:R0:W-:Y:S04]  /*0c40*/  STG.E.U16 [R32.64], R39 ;  /* 0x0000002720007986 */ /* 0x0001e8000c101512 */
[----:B------:R-:W2:Y:S01]  /*0c50*/  LDG.E.U16 R37, [R30.64] ;  /* 0x000000121e257981 */ /* 0x000ea2000c1e1500 */
[----:B------:R-:W-:-:S03]  /*0c60*/  IADD3.X R35, R35, UR13, RZ, P1, !PT ;  /* 0x0000000d23237c10 */ /* 0x000fc60008ffe4ff */
[----:B------:R-:W3:Y:S04]  /*0c70*/  LDG.E.U16 R36, [R26.64] ;  /* 0x000000121a247981 */ /* 0x000ee8000c1e1500 */
[----:B------:R-:W0:Y:S04]  /*0c80*/  LDG.E.U16 R38, [R28.64] ;  /* 0x000000121c267981 */ /* 0x000e28000c1e1500 */
[----:B------:R-:W4:Y:S01]  /*0c90*/  LDG.E.U16 R24, [R34.64] ;  /* 0x0000001222187981 */ /* 0x000f22000c1e1500 */
[----:B--2---:R-:W-:-:S05]  /*0ca0*/  PRMT R37, RZ, 0x5410, R37 ;  /* 0x00005410ff257816 */ /* 0x004fca0000000025 */
[----:B------:R-:W-:Y:S01]  /*0cb0*/  FMUL.FTZ R40, R18, R37 ;  /* 0x0000002512287220 */ /* 0x000fe20000410000 */
[----:B---3--:R-:W-:Y:S02]  /*0cc0*/  PRMT R37, RZ, 0x5410, R36 ;  /* 0x00005410ff257816 */ /* 0x008fe40000000024 */
[----:B0-----:R-:W-:-:S03]  /*0cd0*/  PRMT R39, RZ, 0x5410, R38 ;  /* 0x00005410ff277816 */ /* 0x001fc60000000026 */
[----:B------:R-:W-:Y:S01]  /*0ce0*/  FMUL.FTZ R32, R18, R37 ;  /* 0x0000002512207220 */ /* 0x000fe20000410000 */
[----:B----4-:R-:W-:Y:S01]  /*0cf0*/  PRMT R37, RZ, 0x5410, R24 ;  /* 0x00005410ff257816 */ /* 0x010fe20000000018 */
[----:B------:R-:W-:-:S04]  /*0d00*/  FFMA.FTZ R39, R14, R39, R40 ;  /* 0x000000270e277223 */ /* 0x000fc80000010028 */
[----:B------:R-:W-:Y:S01]  /*0d10*/  FFMA.FTZ R37, R14, R37, R32 ;  /* 0x000000250e257223 */ /* 0x000fe20000010020 */
[----:B------:R-:W-:Y:S01]  /*0d20*/  IADD3 R32, P1, R22, UR10, RZ ;  /* 0x0000000a16207c10 */ /* 0x000fe2000ff3e0ff */
[----:B------:R-:W-:-:S03]  /*0d30*/  FMUL.FTZ R39, R20, R39 ;  /* 0x0000002714277220 */ /* 0x000fc60000410000 */
[----:B------:R-:W-:Y:S01]  /*0d40*/  IADD3.X R33, R33, UR11, RZ, P1, !PT ;  /* 0x0000000b21217c10 */ /* 0x000fe20008ffe4ff */
[----:B------:R-:W-:Y:S01]  /*0d50*/  FFMA.FTZ R37, R16, R37, R39 ;  /* 0x0000002510257223 */ /* 0x000fe20000010027 */
[----:B------:R-:W-:Y:S02]  /*0d60*/  IADD3 R38, P1, R26, UR12, RZ ;  /* 0x0000000c1a267c10 */ /* 0x000fe4000ff3e0ff */
[----:B------:R-:W-:Y:S02]  /*0d70*/  IADD3 R26, P3, R30, UR12, RZ ;  /* 0x0000000c1e1a7c10 */ /* 0x000fe4000ff7e0ff */
[----:B------:R-:W-:Y:S02]  /*0d80*/  F2FP.BF16.PACK_AB R37, RZ, R37 ;  /* 0x00000025ff25723e */ /* 0x000fe400000010ff */
[----:B------:R-:W-:Y:S02]  /*0d90*/  IADD3.X R39, R27, UR13, RZ, P1, !PT ;  /* 0x0000000d1b277c10 */ /* 0x000fe40008ffe4ff */
[----:B------:R-:W-:-:S02]  /*0da0*/  IADD3 R36, P2, R28, UR12, RZ ;  /* 0x0000000c1c247c10 */ /* 0x000fc4000ff5e0ff */
[----:B------:R-:W-:Y:S01]  /*0db0*/  IADD3.X R27, R31, UR13, RZ, P3, !PT ;  /* 0x0000000d1f1b7c10 */ /* 0x000fe20009ffe4ff */
[----:B------:R0:W-:Y:S01]  /*0dc0*/  STG.E.U16 [R32.64], R37 ;  /* 0x0000002520007986 */ /* 0x0001e2000c101512 */
[----:B------:R-:W-:-:S03]  /*0dd0*/  IADD3 R34, P1, R34, UR12, RZ ;  /* 0x0000000c22227c10 */ /* 0x000fc6000ff3e0ff */
[----:B------:R-:W2:Y:S01]  /*0de0*/  LDG.E.U16 R24, [R38.64] ;  /* 0x0000001226187981 */ /* 0x000ea2000c1e1500 */
[----:B0-----:R-:W-:-:S03]  /*0df0*/  IADD3.X R37, R29, UR13, RZ, P2, !PT ;  /* 0x0000000d1d257c10 */ /* 0x001fc600097fe4ff */
[----:B------:R0:W3:Y:S01]  /*0e00*/  LDG.E.U16 R29, [R26.64] ;  /* 0x000000121a1d7981 */ /* 0x0000e2000c1e1500 */
[----:B------:R-:W-:-:S03]  /*0e10*/  IADD3.X R35, R35, UR13, RZ, P1, !PT ;  /* 0x0000000d23237c10 */ /* 0x000fc60008ffe4ff */
[----:B------:R-:W4:Y:S04]  /*0e20*/  LDG.E.U16 R28, [R36.64] ;  /* 0x00000012241c7981 */ /* 0x000f28000c1e1500 */
[----:B------:R-:W5:Y:S01]  /*0e30*/  LDG.E.U16 R22, [R34.64] ;  /* 0x0000001222167981 */ /* 0x000f62000c1e1500 */
[----:B------:R-:W-:Y:S02]  /*0e40*/  IADD3 R32, P1, R32, UR10, RZ ;  /* 0x0000000a20207c10 */ /* 0x000fe4000ff3e0ff */
[----:B0-----:R-:W-:Y:S02]  /*0e50*/  IADD3 R26, P3, R26, UR12, RZ ;  /* 0x0000000c1a1a7c10 */ /* 0x001fe4000ff7e0ff */
[----:B------:R-:W-:Y:S02]  /*0e60*/  IADD3.X R33, R33, UR11, RZ, P1, !PT ;  /* 0x0000000b21217c10 */ /* 0x000fe40008ffe4ff */
[----:B------:R-:W-:-:S02]  /*0e70*/  IADD3.X R27, R27, UR13, RZ, P3, !PT ;  /* 0x0000000d1b1b7c10 */ /* 0x000fc40009ffe4ff */
[----:B---3--:R-:W-:-:S05]  /*0e80*/  PRMT R29, RZ, 0x5410, R29 ;  /* 0x00005410ff1d7816 */ /* 0x008fca000000001d */
[----:B------:R-:W-:Y:S01]  /*0e90*/  FMUL.FTZ R30, R18, R29 ;  /* 0x0000001d121e7220 */ /* 0x000fe20000410000 */
[----:B--2---:R-:W-:Y:S02]  /*0ea0*/  PRMT R29, RZ, 0x5410, R24 ;  /* 0x00005410ff1d7816 */ /* 0x004fe40000000018 */
[----:B----4-:R-:W-:-:S03]  /*0eb0*/  PRMT R31, RZ, 0x5410, R28 ;  /* 0x00005410ff1f7816 */ /* 0x010fc6000000001c */
[----:B------:R-:W-:Y:S01]  /*0ec0*/  FMUL.FTZ R24, R18, R29 ;  /* 0x0000001d12187220 */ /* 0x000fe20000410000 */
[----:B-----5:R-:W-:Y:S01]  /*0ed0*/  PRMT R29, RZ, 0x5410, R22 ;  /* 0x00005410ff1d7816 */ /* 0x020fe20000000016 */
[----:B------:R-:W-:-:S04]  /*0ee0*/  FFMA.FTZ R31, R14, R31, R30 ;  /* 0x0000001f0e1f7223 */ /* 0x000fc8000001001e */
[----:B------:R-:W-:Y:S02]  /*0ef0*/  FFMA.FTZ R29, R14, R29, R24 ;  /* 0x0000001d0e1d7223 */ /* 0x000fe40000010018 */
[----:B------:R-:W-:-:S04]  /*0f00*/  FMUL.FTZ R31, R20, R31 ;  /* 0x0000001f141f7220 */ /* 0x000fc80000410000 */
[----:B------:R-:W-:-:S05]  /*0f10*/  FFMA.FTZ R29, R16, R29, R31 ;  /* 0x0000001d101d7223 */ /* 0x000fca000001001f */
[----:B------:R-:W-:Y:S02]  /*0f20*/  F2FP.BF16.PACK_AB R29, RZ, R29 ;  /* 0x0000001dff1d723e */ /* 0x000fe400000010ff */
[----:B------:R-:W-:Y:S02]  /*0f30*/  IADD3 R30, P2, R36, UR12, RZ ;  /* 0x0000000c241e7c10 */ /* 0x000fe4000ff5e0ff */
[----:B------:R-:W-:Y:S02]  /*0f40*/  PRMT R31, R29, 0x7610, R31 ;  /* 0x000076101d1f7816 */ /* 0x000fe4000000001f */
[----:B------:R-:W-:-:S03]  /*0f50*/  IADD3 R28, P1, R38, UR12, RZ ;  /* 0x0000000c261c7c10 */ /* 0x000fc6000ff3e0ff */
[----:B------:R0:W-:Y:S01]  /*0f60*/  STG.E.U16 [R32.64], R31 ;  /* 0x0000001f20007986 */ /* 0x0001e2000c101512 */
[----:B------:R-:W-:Y:S02]  /*0f70*/  IADD3.X R29, R39, UR13, RZ, P1, !PT ;  /* 0x0000000d271d7c10 */ /* 0x000fe40008ffe4ff */
[----:B------:R-:W-:-:S03]  /*0f80*/  IADD3 R34, P1, R34, UR12, RZ ;  /* 0x0000000c22227c10 */ /* 0x000fc6000ff3e0ff */
[----:B------:R-:W2:Y:S01]  /*0f90*/  LDG.E.U16 R24, [R28.64] ;  /* 0x000000121c187981 */ /* 0x000ea2000c1e1500 */
[----:B0-----:R-:W-:-:S03]  /*0fa0*/  IADD3.X R31, R37, UR13, RZ, P2, !PT ;  /* 0x0000000d251f7c10 */ /* 0x001fc600097fe4ff */
[----:B------:R-:W3:Y:S01]  /*0fb0*/  LDG.E.U16 R37, [R26.64] ;  /* 0x000000121a257981 */ /* 0x000ee2000c1e1500 */
[----:B------:R-:W-:-:S03]  /*0fc0*/  IADD3.X R35, R35, UR13, RZ, P1, !PT ;  /* 0x0000000d23237c10 */ /* 0x000fc60008ffe4ff */
[----:B------:R-:W4:Y:S04]  /*0fd0*/  LDG.E.U16 R36, [R30.64] ;  /* 0x000000121e247981 */ /* 0x000f28000c1e1500 */
[----:B------:R-:W5:Y:S01]  /*0fe0*/  LDG.E.U16 R22, [R34.64] ;  /* 0x0000001222167981 */ /* 0x000f62000c1e1500 */
[----:B------:R-:W-:Y:S01]  /*0ff0*/  UIADD3 UR9, UR9, -0x4, URZ ;  /* 0xfffffffc09097890 */ /* 0x000fe2000fffe03f */
[----:B------:R-:W-:-:S04]  /*1000*/  IADD3 R32, P1, R32, UR10, RZ ;  /* 0x0000000a20207c10 */ /* 0x000fc8000ff3e0ff */
[----:B------:R-:W-:Y:S02]  /*1010*/  IADD3.X R33, R33, UR11, RZ, P1, !PT ;  /* 0x0000000b21217c10 */ /* 0x000fe40008ffe4ff */
[----:B------:R-:W-:Y:S02]  /*1020*/  ISETP.NE.AND P1, PT, RZ, UR9, PT ;  /* 0x00000009ff007c0c */ /* 0x000fe4000bf25270 */
[----:B------:R-:W-:Y:S02]  /*1030*/  IADD3 R0, R0, 0x4, RZ ;  /* 0x0000000400007810 */ /* 0x000fe40007ffe0ff */
        /* <DEDUP_REMOVED lines=9> */
[----:B------:R-:W-:Y:S01]  /*10d0*/  FFMA.FTZ R37, R16, R37, R39 ;  /* 0x0000002510257223 */ /* 0x000fe20000010027 */
[----:B------:R-:W-:-:S04]  /*10e0*/  IADD3 R36, P3, R28, UR12, RZ ;  /* 0x0000000c1c247c10 */ /* 0x000fc8000ff7e0ff */
[----:B------:R-:W-:Y:S02]  /*10f0*/  F2FP.BF16.PACK_AB R37, RZ, R37 ;  /* 0x00000025ff25723e */ /* 0x000fe400000010ff */
[----:B------:R-:W-:Y:S02]  /*1100*/  IADD3 R28, P4, R30, UR12, RZ ;  /* 0x0000000c1e1c7c10 */ /* 0x000fe4000ff9e0ff */
[----:B------:R-:W-:Y:S02]  /*1110*/  PRMT R38, R37, 0x7610, R38 ;  /* 0x0000761025267816 */ /* 0x000fe40000000026 */
[----:B------:R-:W-:Y:S02]  /*1120*/  IADD3 R24, P2, R34, UR12, RZ ;  /* 0x0000000c22187c10 */ /* 0x000fe4000ff5e0ff */
[----:B------:R-:W-:Y:S02]  /*1130*/  IADD3 R30, P5, R26, UR12, RZ ;  /* 0x0000000c1a1e7c10 */ /* 0x000fe4000ffbe0ff */
[----:B------:R-:W-:Y:S01]  /*1140*/  IADD3 R22, P6, R32, UR10, RZ ;  /* 0x0000000a20167c10 */ /* 0x000fe2000ffde0ff */
[----:B------:R0:W-:Y:S01]  /*1150*/  STG.E.U16 [R32.64], R38 ;  /* 0x0000002620007986 */ /* 0x0001e2000c101512 */
[----:B------:R-:W-:-:S02]  /*1160*/  IADD3.X R37, R29, UR13, RZ, P3, !PT ;  /* 0x0000000d1d257c10 */ /* 0x000fc40009ffe4ff */
[----:B------:R-:W-:Y:S02]  /*1170*/  IADD3.X R29, R31, UR13, RZ, P4, !PT ;  /* 0x0000000d1f1d7c10 */ /* 0x000fe4000a7fe4ff */
[----:B------:R-:W-:Y:S02]  /*1180*/  IADD3.X R35, R35, UR13, RZ, P2, !PT ;  /* 0x0000000d23237c10 */ /* 0x000fe400097fe4ff */
[----:B------:R-:W-:Y:S02]  /*1190*/  IADD3.X R31, R27, UR13, RZ, P5, !PT ;  /* 0x0000000d1b1f7c10 */ /* 0x000fe4000affe4ff */
[----:B0-----:R-:W-:Y:S01]  /*11a0*/  IADD3.X R33, R33, UR11, RZ, P6, !PT ;  /* 0x0000000b21217c10 */ /* 0x001fe2000b7fe4ff */
[----:B------:R-:W-:Y:S05]  /*11b0*/  @P1 BRA `(.L_x_1702) ;  /* 0xfffff8f000001947 */ /* 0x000fea000383ffff */
.L_x_1701:
[----:B------:R-:W-:Y:S05]  /*11c0*/  @!P0 BRA `(.L_x_1703) ;  /* 0x00000a1000008947 */ /* 0x000fea0003800000 */
[----:B------:R-:W-:Y:S01]  /*11d0*/  USHF.R.S32.HI UR9, URZ, 0x1f, UR4 ;  /* 0x0000001f3f097899 */ /* 0x000fe20008011404 */
[----:B------:R-:W-:Y:S01]  /*11e0*/  IMAD.U32 R33, RZ, RZ, UR4 ;  /* 0x00000004ff217e24 */ /* 0x000fe2000f8e00ff */
[----:B------:R-:W-:Y:S01]  /*11f0*/  ULDC.64 UR10, c[0x0][0x198] ;  /* 0x00006600000a7ab9 */ /* 0x000fe20000000a00 */
[----:B------:R-:W-:Y:S01]  /*1200*/  IMAD.MOV.U32 R22, RZ, RZ, R10 ;  /* 0x000000ffff167224 */ /* 0x000fe200078e000a */
[----:B------:R-:W-:Y:S01]  /*1210*/  UIMAD UR10, UR9, UR10, URZ ;  /* 0x0000000a090a72a4 */ /* 0x000fe2000f8e023f */
[----:B------:R-:W-:Y:S01]  /*1220*/  IMAD.U32 R29, RZ, RZ, UR4 ;  /* 0x00000004ff1d7e24 */ /* 0x000fe2000f8e00ff */
[----:B------:R-:W-:Y:S01]  /*1230*/  MOV R35, UR4 ;  /* 0x0000000400237c02 */ /* 0x000fe20008000f00 */
[----:B------:R-:W-:Y:S01]  /*1240*/  IMAD.WIDE.U32 R32, R33, c[0x0][0x198], R22 ;  /* 0x0000660021207a25 */ /* 0x000fe200078e0016 */
[----:B------:R-:W-:Y:S01]  /*1250*/  UIMAD UR10, UR4, UR11, UR10 ;  /* 0x0000000b040a72a4 */ /* 0x000fe2000f8e020a */
[----:B------:R-:W-:-:S02]  /*1260*/  SHF.R.S32.HI R22, RZ, 0x1f, R0 ;  /* 0x0000001fff167819 */ /* 0x000fc40000011400 */
[----:B------:R-:W-:Y:S01]  /*1270*/  IMAD.MOV.U32 R26, RZ, RZ, R8 ;  /* 0x000000ffff1a7224 */ /* 0x000fe200078e0008 */
[----:B------:R-:W-:Y:S01]  /*1280*/  MOV R41, UR4 ;  /* 0x0000000400297c02 */ /* 0x000fe20008000f00 */
[----:B------:R-:W-:Y:S01]  /*1290*/  IMAD.MOV.U32 R27, RZ, RZ, R19 ;  /* 0x000000ffff1b7224 */ /* 0x000fe200078e0013 */
[----:B------:R-:W-:Y:S01]  /*12a0*/  IADD3 R33, R33, UR10, RZ ;  /* 0x0000000a21217c10 */ /* 0x000fe2000fffe0ff */
[----:B------:R-:W-:Y:S02]  /*12b0*/  IMAD R31, R22, c[0x0][0x1a0], RZ ;  /* 0x00006800161f7a24 */ /* 0x000fe400078e02ff */
[----:B------:R-:W-:-:S04]  /*12c0*/  IMAD.WIDE.U32 R28, R29, c[0x0][0x198], R26 ;  /* 0x000066001d1c7a25 */ /* 0x000fc800078e001a */
[C---:B------:R-:W-:Y:S01]  /*12d0*/  IMAD R43, R0.reuse, c[0x0][0x1a4], R31 ;  /* 0x00006900002b7a24 */ /* 0x040fe200078e021f */
[----:B------:R-:W-:Y:S01]  /*12e0*/  IADD3 R29, R29, UR10, RZ ;  /* 0x0000000a1d1d7c10 */ /* 0x000fe2000fffe0ff */
[----:B------:R-:W-:Y:S02]  /*12f0*/  IMAD.MOV.U32 R26, RZ, RZ, R4 ;  /* 0x000000ffff1a7224 */ /* 0x000fe400078e0004 */
[----:B------:R-:W-:Y:S02]  /*1300*/  IMAD.MOV.U32 R27, RZ, RZ, R21 ;  /* 0x000000ffff1b7224 */ /* 0x000fe400078e0015 */
[----:B------:R-:W-:-:S04]  /*1310*/  IMAD.WIDE.U32 R30, R0, c[0x0][0x1a0], R32 ;  /* 0x00006800001e7a25 */ /* 0x000fc800078e0020 */
[----:B------:R-:W-:Y:S01]  /*1320*/  IMAD.WIDE.U32 R26, R35, c[0x0][0x198], R26 ;  /* 0x00006600231a7a25 */ /* 0x000fe200078e001a */
[----:B------:R-:W-:-:S03]  /*1330*/  LEA R36, P0, R30, c[0x0][0x170], 0x1 ;  /* 0x00005c001e247a11 */ /* 0x000fc600078008ff */
[----:B------:R-:W-:Y:S01]  /*1340*/  IMAD.IADD R31, R31, 0x1, R43 ;  /* 0x000000011f1f7824 */ /* 0x000fe200078e022b */
[----:B------:R-:W-:Y:S01]  /*1350*/  IADD3 R27, R27, UR10, RZ ;  /* 0x0000000a1b1b7c10 */ /* 0x000fe2000fffe0ff */
[----:B------:R-:W-:-:S03]  /*1360*/  IMAD.WIDE.U32 R34, R0, c[0x0][0x1a0], R28 ;  /* 0x0000680000227a25 */ /* 0x000fc600078e001c */
[----:B------:R-:W-:Y:S01]  /*1370*/  LEA.HI.X R37, R30, c[0x0][0x174], R31, 0x1, P0 ;  /* 0x00005d001e257a11 */ /* 0x000fe200000f0c1f */
[C---:B------:R-:W-:Y:S01]  /*1380*/  IMAD.IADD R35, R43.reuse, 0x1, R35 ;  /* 0x000000012b237824 */ /* 0x040fe200078e0223 */
[----:B------:R-:W-:Y:S01]  /*1390*/  LEA R38, P0, R34, c[0x0][0x170], 0x1 ;  /* 0x00005c0022267a11 */ /* 0x000fe200078008ff */
[----:B------:R-:W-:Y:S02]  /*13a0*/  IMAD.WIDE.U32 R30, R0, c[0x0][0x1a0], R26 ;  /* 0x00006800001e7a25 */ /* 0x000fe400078e001a */
[----:B------:R0:W2:Y:S01]  /*13b0*/  LDG.E.U16 R36, [R36.64] ;  /* 0x0000001224247981 */ /* 0x0000a2000c1e1500 */
[----:B------:R-:W-:Y:S01]  /*13c0*/  LEA.HI.X R39, R34, c[0x0][0x174], R35, 0x1, P0 ;  /* 0x00005d0022277a11 */ /* 0x000fe200000f0c23 */
[----:B------:R-:W-:Y:S01]  /*13d0*/  IMAD.MOV.U32 R34, RZ, RZ, R2 ;  /* 0x000000ffff227224 */ /* 0x000fe200078e0002 */
[----:B------:R-:W-:Y:S01]  /*13e0*/  LEA R40, P0, R30, c[0x0][0x170], 0x1 ;  /* 0x00005c001e287a11 */ /* 0x000fe200078008ff */
[----:B------:R-:W-:Y:S02]  /*13f0*/  IMAD.MOV.U32 R35, RZ, RZ, R17 ;  /* 0x000000ffff237224 */ /* 0x000fe400078e0011 */
[----:B------:R-:W-:Y:S01]  /*1400*/  IMAD.IADD R31, R43, 0x1, R31 ;  /* 0x000000012b1f7824 */ /* 0x000fe200078e021f */
[----:B------:R1:W3:Y:S01]  /*1410*/  LDG.E.U16 R38, [R38.64] ;  /* 0x0000001226267981 */ /* 0x0002e2000c1e1500 */
[----:B------:R-:W-:-:S03]  /*1420*/  IMAD.WIDE.U32 R34, R41, c[0x0][0x198], R34 ;  /* 0x0000660029227a25 */ /* 0x000fc600078e0022 */
[----:B------:R-:W-:Y:S02]  /*1430*/  LEA.HI.X R41, R30, c[0x0][0x174], R31, 0x1, P0 ;  /* 0x00005d001e297a11 */ /* 0x000fe400000f0c1f */
[----:B------:R-:W-:Y:S01]  /*1440*/  IADD3 R35, R35, UR10, RZ ;  /* 0x0000000a23237c10 */ /* 0x000fe2000fffe0ff */
[----:B------:R-:W-:Y:S02]  /*1450*/  ULDC.64 UR10, c[0x0][0x1e0] ;  /* 0x00007800000a7ab9 */ /* 0x000fe40000000a00 */
[----:B------:R-:W1:Y:S02]  /*1460*/  LDG.E.U16 R40, [R40.64] ;  /* 0x0000001228287981 */ /* 0x000e64000c1e1500 */
[----:B------:R-:W-:-:S04]  /*1470*/  IMAD.WIDE.U32 R30, R0, c[0x0][0x1a0], R34 ;  /* 0x00006800001e7a25 */ /* 0x000fc800078e0022 */
[----:B------:R-:W-:Y:S01]  /*1480*/  IMAD.IADD R31, R43, 0x1, R31 ;  /* 0x000000012b1f7824 */ /* 0x000fe200078e021f */
[----:B------:R-:W-:-:S04]  /*1490*/  LEA R42, P0, R30, c[0x0][0x170], 0x1 ;  /* 0x00005c001e2a7a11 */ /* 0x000fc800078008ff */
[----:B------:R-:W-:-:S05]  /*14a0*/  LEA.HI.X R43, R30, c[0x0][0x174], R31, 0x1, P0 ;  /* 0x00005d001e2b7a11 */ /* 0x000fca00000f0c1f */
[----:B------:R4:W0:Y:S01]  /*14b0*/  LDG.E.U16 R42, [R42.64] ;  /* 0x000000122a2a7981 */ /* 0x000822000c1e1500 */
[----:B------:R-:W-:Y:S01]  /*14c0*/  UIMAD UR9, UR9, UR10, URZ ;  /* 0x0000000a090972a4 */ /* 0x000fe2000f8e023f */
[----:B------:R-:W-:Y:S02]  /*14d0*/  IMAD.U32 R31, RZ, RZ, UR4 ;  /* 0x00000004ff1f7e24 */ /* 0x000fe4000f8e00ff */
[----:B------:R-:W-:Y:S01]  /*14e0*/  IMAD.MOV.U32 R24, RZ, RZ, R12 ;  /* 0x000000ffff187224 */ /* 0x000fe200078e000c */
[----:B------:R-:W-:-:S03]  /*14f0*/  UIMAD UR9, UR4, UR11, UR9 ;  /* 0x0000000b040972a4 */ /* 0x000fc6000f8e0209 */
[----:B------:R-:W-:-:S04]  /*1500*/  IMAD.WIDE.U32 R30, R31, c[0x0][0x1e0], R24 ;  /* 0x000078001f1e7a25 */ /* 0x000fc800078e0018 */
[----:B----4-:R-:W-:Y:S01]  /*1510*/  IMAD R43, R22, c[0x0][0x1e8], RZ ;  /* 0x00007a00162b7a24 */ /* 0x010fe200078e02ff */
[----:B------:R-:W-:-:S03]  /*1520*/  IADD3 R31, R31, UR9, RZ ;  /* 0x000000091f1f7c10 */ /* 0x000fc6000fffe0ff */
[----:B------:R-:W-:Y:S01]  /*1530*/  IMAD R43, R0, c[0x0][0x1ec], R43 ;  /* 0x00007b00002b7a24 */ /* 0x000fe200078e022b */
[----:B------:R-:W-:Y:S01]  /*1540*/  UISETP.NE.AND UP1, UPT, UR7, 0x1, UPT ;  /* 0x000000010700788c */ /* 0x000fe2000bf25270 */
[----:B-1----:R-:W-:Y:S02]  /*1550*/  PRMT R39, RZ, 0x5410, R40 ;  /* 0x00005410ff277816 */ /* 0x002fe40000000028 */
[----:B0-----:R-:W-:-:S05]  /*1560*/  PRMT R37, RZ, 0x5410, R42 ;  /* 0x00005410ff257816 */ /* 0x001fca000000002a */
[----:B------:R-:W-:Y:S01]  /*1570*/  FMUL.FTZ R41, R18, R37 ;  /* 0x0000002512297220 */ /* 0x000fe20000410000 */
[----:B---3--:R-:W-:-:S03]  /*1580*/  PRMT R37, RZ, 0x5410, R38 ;  /* 0x00005410ff257816 */ /* 0x008fc60000000026 */
[----:B------:R-:W-:Y:S02]  /*1590*/  FFMA.FTZ R41, R14, R39, R41 ;  /* 0x000000270e297223 */ /* 0x000fe40000010029 */
[----:B------:R-:W-:Y:S01]  /*15a0*/  FMUL.FTZ R24, R18, R37 ;  /* 0x0000002512187220 */ /* 0x000fe20000410000 */
[----:B--2---:R-:W-:Y:S01]  /*15b0*/  PRMT R37, RZ, 0x5410, R36 ;  /* 0x00005410ff257816 */ /* 0x004fe20000000024 */
[----:B------:R-:W-:-:S04]  /*15c0*/  FMUL.FTZ R41, R20, R41 ;  /* 0x0000002914297220 */ /* 0x000fc80000410000 */
[----:B------:R-:W-:Y:S02]  /*15d0*/  FFMA.FTZ R39, R14, R37, R24 ;  /* 0x000000250e277223 */ /* 0x000fe40000010018 */
[----:B------:R-:W-:-:S04]  /*15e0*/  IMAD.WIDE.U32 R36, R0, c[0x0][0x1e8], R30 ;  /* 0x00007a0000247a25 */ /* 0x000fc800078e001e */
[----:B------:R-:W-:Y:S01]  /*15f0*/  FFMA.FTZ R39, R16, R39, R41 ;  /* 0x0000002710277223 */ /* 0x000fe20000010029 */
[----:B------:R-:W-:Y:S02]  /*1600*/  IADD3 R37, R37, R43, RZ ;  /* 0x0000002b25257210 */ /* 0x000fe40007ffe0ff */
[C---:B------:R-:W-:Y:S02]  /*1610*/  LEA R38, P0, R36.reuse, c[0x0][0x1b8], 0x1 ;  /* 0x00006e0024267a11 */ /* 0x040fe400078008ff */
[----:B------:R-:W-:Y:S02]  /*1620*/  F2FP.BF16.PACK_AB R22, RZ, R39 ;  /* 0x00000027ff16723e */ /* 0x000fe400000010ff */
[----:B------:R-:W-:Y:S02]  /*1630*/  LEA.HI.X R39, R36, c[0x0][0x1bc], R37, 0x1, P0 ;  /* 0x00006f0024277a11 */ /* 0x000fe400000f0c25 */
[----:B------:R-:W-:-:S03]  /*1640*/  PLOP3.LUT P0, PT, PT, PT, UP1, 0x80, 0x0 ;  /* 0x000000000000781c */ /* 0x000fc60003f0f018 */
[----:B------:R0:W-:Y:S10]  /*1650*/  STG.E.U16 [R38.64], R22 ;  /* 0x0000001626007986 */ /* 0x0001f4000c101512 */
[----:B------:R-:W-:Y:S05]  /*1660*/  @!P0 BRA `(.L_x_1703) ;  /* 0x0000057000008947 */ /* 0x000fea0003800000 */
[----:B------:R-:W-:-:S04]  /*1670*/  IADD3 R37, R0, 0x1, RZ ;  /* 0x0000000100257810 */ /* 0x000fc80007ffe0ff */
[----:B0-----:R-:W-:Y:S01]  /*1680*/  SHF.R.S32.HI R22, RZ, 0x1f, R37 ;  /* 0x0000001fff167819 */ /* 0x001fe20000011425 */
[----:B------:R-:W-:-:S04]  /*1690*/  IMAD.WIDE.U32 R40, R37, c[0x0][0x1a0], R32 ;  /* 0x0000680025287a25 */ /* 0x000fc800078e0020 */
[----:B------:R-:W-:Y:S01]  /*16a0*/  IMAD R24, R22, c[0x0][0x1a0], RZ ;  /* 0x0000680016187a24 */ /* 0x000fe200078e02ff */
[----:B------:R-:W-:Y:S01]  /*16b0*/  LEA R38, P0, R40, c[0x0][0x170], 0x1 ;  /* 0x00005c0028267a11 */ /* 0x000fe200078008ff */
[----:B------:R-:W-:-:S04]  /*16c0*/  IMAD.WIDE.U32 R42, R37, c[0x0][0x1a0], R28 ;  /* 0x00006800252a7a25 */ /* 0x000fc800078e001c */
[----:B------:R-:W-:-:S04]  /*16d0*/  IMAD R47, R37, c[0x0][0x1a4], R24 ;  /* 0x00006900252f7a24 */ /* 0x000fc800078e0218 */
[----:B------:R-:W-:Y:S02]  /*16e0*/  IMAD.IADD R39, R41, 0x1, R47 ;  /* 0x0000000129277824 */ /* 0x000fe400078e022f */
[----:B------:R-:W-:-:S03]  /*16f0*/  IMAD.IADD R41, R47, 0x1, R43 ;  /* 0x000000012f297824 */ /* 0x000fc600078e022b */
[----:B------:R-:W-:Y:S02]  /*1700*/  LEA.HI.X R39, R40, c[0x0][0x174], R39, 0x1, P0 ;  /* 0x00005d0028277a11 */ /* 0x000fe400000f0c27 */
[----:B------:R-:W-:-:S03]  /*1710*/  LEA R40, P0, R42, c[0x0][0x170], 0x1 ;  /* 0x00005c002a287a11 */ /* 0x000fc600078008ff */
[----:B------:R0:W2:Y:S01]  /*1720*/  LDG.E.U16 R38, [R38.64] ;  /* 0x0000001226267981 */ /* 0x0000a2000c1e1500 */
[----:B------:R-:W-:Y:S01]  /*1730*/  LEA.HI.X R41, R42, c[0x0][0x174], R41, 0x1, P0 ;  /* 0x00005d002a297a11 */ /* 0x000fe200000f0c29 */
[----:B------:R-:W-:-:S04]  /*1740*/  IMAD.WIDE.U32 R42, R37, c[0x0][0x1a0], R26 ;  /* 0x00006800252a7a25 */ /* 0x000fc800078e001a */
[----:B------:R-:W-:Y:S01]  /*1750*/  IMAD.IADD R43, R47, 0x1, R43 ;  /* 0x000000012f2b7824 */ /* 0x000fe200078e022b */
[C---:B------:R-:W-:Y:S01]  /*1760*/  LEA R44, P0, R42.reuse, c[0x0][0x170], 0x1 ;  /* 0x00005c002a2c7a11 */ /* 0x040fe200078008ff */
[----:B------:R-:W3:Y:S03]  /*1770*/  LDG.E.U16 R40, [R40.64] ;  /* 0x0000001228287981 */ /* 0x000ee6000c1e1500 */
[----:B------:R-:W-:Y:S01]  /*1780*/  LEA.HI.X R45, R42, c[0x0][0x174], R43, 0x1, P0 ;  /* 0x00005d002a2d7a11 */ /* 0x000fe200000f0c2b */
[----:B------:R-:W-:-:S04]  /*1790*/  IMAD.WIDE.U32 R42, R37, c[0x0][0x1a0], R34 ;  /* 0x00006800252a7a25 */ /* 0x000fc800078e0022 */
[----:B------:R-:W-:Y:S01]  /*17a0*/  IMAD.IADD R43, R47, 0x1, R43 ;  /* 0x000000012f2b7824 */ /* 0x000fe200078e022b */
[C---:B------:R-:W-:Y:S01]  /*17b0*/  LEA R46, P0, R42.reuse, c[0x0][0x170], 0x1 ;  /* 0x00005c002a2e7a11 */ /* 0x040fe200078008ff */
[----:B------:R-:W4:Y:S03]  /*17c0*/  LDG.E.U16 R44, [R44.64] ;  /* 0x000000122c2c7981 */ /* 0x000f26000c1e1500 */
[----:B------:R-:W-:-:S05]  /*17d0*/  LEA.HI.X R47, R42, c[0x0][0x174], R43, 0x1, P0 ;  /* 0x00005d002a2f7a11 */ /* 0x000fca00000f0c2b */
[----:B------:R-:W0:Y:S01]  /*17e0*/  LDG.E.U16 R46, [R46.64] ;  /* 0x000000122e2e7981 */ /* 0x000e22000c1e1500 */
[----:B------:R-:W-:Y:S01]  /*17f0*/  IMAD R22, R22, c[0x0][0x1e8], RZ ;  /* 0x00007a0016167a24 */ /* 0x000fe200078e02ff */
[----:B------:R-:W-:Y:S01]  /*1800*/  UISETP.NE.AND UP1, UPT, UR7, 0x2, UPT ;  /* 0x000000020700788c */ /* 0x000fe2000bf25270 */
[----:B0-----:R-:W-:-:S05]  /*1810*/  PRMT R39, RZ, 0x5410, R46 ;  /* 0x00005410ff277816 */ /* 0x001fca000000002e */
[----:B------:R-:W-:Y:S01]  /*1820*/  FMUL.FTZ R36, R18, R39 ;  /* 0x0000002712247220 */ /* 0x000fe20000410000 */
[----:B---3--:R-:W-:Y:S02]  /*1830*/  PRMT R39, RZ, 0x5410, R40 ;  /* 0x00005410ff277816 */ /* 0x008fe40000000028 */
[----:B----4-:R-:W-:-:S03]  /*1840*/  PRMT R41, RZ, 0x5410, R44 ;  /* 0x00005410ff297816 */ /* 0x010fc6000000002c */
[----:B------:R-:W-:Y:S01]  /*1850*/  FMUL.FTZ R24, R18, R39 ;  /* 0x0000002712187220 */ /* 0x000fe20000410000 */
[----:B--2---:R-:W-:Y:S01]  /*1860*/  PRMT R39, RZ, 0x5410, R38 ;  /* 0x00005410ff277816 */ /* 0x004fe20000000026 */
[----:B------:R-:W-:-:S04]  /*1870*/  FFMA.FTZ R43, R14, R41, R36 ;  /* 0x000000290e2b7223 */ /* 0x000fc80000010024 */
[----:B------:R-:W-:Y:S02]  /*1880*/  FFMA.FTZ R41, R14, R39, R24 ;  /* 0x000000270e297223 */ /* 0x000fe40000010018 */
[----:B------:R-:W-:-:S04]  /*1890*/  IMAD.WIDE.U32 R38, R37, c[0x0][0x1e8], R30 ;  /* 0x00007a0025267a25 */ /* 0x000fc800078e001e */
[----:B------:R-:W-:Y:S01]  /*18a0*/  IMAD R37, R37, c[0x0][0x1ec], R22 ;  /* 0x00007b0025257a24 */ /* 0x000fe200078e0216 */
[----:B------:R-:W-:-:S03]  /*18b0*/  LEA R36, P0, R38, c[0x0][0x1b8], 0x1 ;  /* 0x00006e0026247a11 */ /* 0x000fc600078008ff */
[----:B------:R-:W-:Y:S02]  /*18c0*/  IMAD.IADD R37, R39, 0x1, R37 ;  /* 0x0000000127257824 */ /* 0x000fe400078e0225 */
[----:B------:R-:W-:-:S03]  /*18d0*/  FMUL.FTZ R43, R20, R43 ;  /* 0x0000002b142b7220 */ /* 0x000fc60000410000 */
[----:B------:R-:W-:Y:S02]  /*18e0*/  LEA.HI.X R37, R38, c[0x0][0x1bc], R37, 0x1, P0 ;  /* 0x00006f0026257a11 */ /* 0x000fe400000f0c25 */
[----:B------:R-:W-:Y:S01]  /*18f0*/  PLOP3.LUT P0, PT, PT, PT, UP1, 0x80, 0x0 ;  /* 0x000000000000781c */ /* 0x000fe20003f0f018 */
[----:B------:R-:W-:-:S05]  /*1900*/  FFMA.FTZ R41, R16, R41, R43 ;  /* 0x0000002910297223 */ /* 0x000fca000001002b */
[----:B------:R-:W-:-:S05]  /*1910*/  F2FP.BF16.PACK_AB R41, RZ, R41 ;  /* 0x00000029ff29723e */ /* 0x000fca00000010ff */
[----:B------:R0:W-:Y:S02]  /*1920*/  STG.E.U16 [R36.64], R41 ;  /* 0x0000002924007986 */ /* 0x0001e4000c101512 */
[----:B------:R-:W-:Y:S05]  /*1930*/  @!P0 BRA `(.L_x_1703) ;  /* 0x000002a000008947 */ /* 0x000fea0003800000 */
[----:B0-----:R-:W-:-:S04]  /*1940*/  IADD3 R37, R0, 0x2, RZ ;  /* 0x0000000200257810 */ /* 0x001fc80007ffe0ff */
[----:B------:R-:W-:Y:S01]  /*1950*/  SHF.R.S32.HI R0, RZ, 0x1f, R37 ;  /* 0x0000001fff007819 */ /* 0x000fe20000011425 */
[----:B------:R-:W-:-:S04]  /*1960*/  IMAD.WIDE.U32 R38, R37, c[0x0][0x1a0], R34 ;  /* 0x0000680025267a25 */ /* 0x000fc800078e0022 */
[----:B------:R-:W-:Y:S01]  /*1970*/  IMAD R22, R0, c[0x0][0x1a0], RZ ;  /* 0x0000680000167a24 */ /* 0x000fe200078e02ff */
[----:B------:R-:W-:Y:S01]  /*1980*/  LEA R34, P0, R38, c[0x0][0x170], 0x1 ;  /* 0x00005c0026227a11 */ /* 0x000fe200078008ff */
[----:B------:R-:W-:-:S04]  /*1990*/  IMAD.WIDE.U32 R28, R37, c[0x0][0x1a0], R28 ;  /* 0x00006800251c7a25 */ /* 0x000fc800078e001c */
[C---:B------:R-:W-:Y:S01]  /*19a0*/  IMAD R41, R37.reuse, c[0x0][0x1a4], R22 ;  /* 0x0000690025297a24 */ /* 0x040fe200078e0216 */
[----:B------:R-:W-:Y:S01]  /*19b0*/  LEA R40, P1, R28, c[0x0][0x170], 0x1 ;  /* 0x00005c001c287a11 */ /* 0x000fe200078208ff */
[----:B------:R-:W-:-:S03]  /*19c0*/  IMAD.WIDE.U32 R42, R37, c[0x0][0x1a0], R26 ;  /* 0x00006800252a7a25 */ /* 0x000fc600078e001a */
[----:B------:R-:W-:Y:S01]  /*19d0*/  IADD3 R35, R41, R39, RZ ;  /* 0x0000002729237210 */ /* 0x000fe20007ffe0ff */
[----:B------:R-:W-:-:S03]  /*19e0*/  IMAD.WIDE.U32 R32, R37, c[0x0][0x1a0], R32 ;  /* 0x0000680025207a25 */ /* 0x000fc600078e0020 */
[----:B------:R-:W-:Y:S01]  /*19f0*/  LEA.HI.X R35, R38, c[0x0][0x174], R35, 0x1, P0 ;  /* 0x00005d0026237a11 */ /* 0x000fe200000f0c23 */
[C---:B------:R-:W-:Y:S01]  /*1a00*/  IMAD.IADD R27, R41.reuse, 0x1, R29 ;  /* 0x00000001291b7824 */ /* 0x040fe200078e021d */
[----:B------:R-:W-:Y:S01]  /*1a10*/  LEA R38, P2, R42, c[0x0][0x170], 0x1 ;  /* 0x00005c002a267a11 */ /* 0x000fe200078408ff */
[----:B------:R-:W-:Y:S01]  /*1a20*/  IMAD.IADD R29, R41, 0x1, R43 ;  /* 0x00000001291d7824 */ /* 0x000fe200078e022b */
[----:B------:R-:W-:Y:S01]  /*1a30*/  LEA R26, P0, R32, c[0x0][0x170], 0x1 ;  /* 0x00005c00201a7a11 */ /* 0x000fe200078008ff */
[----:B------:R-:W-:Y:S01]  /*1a40*/  IMAD.IADD R33, R33, 0x1, R41 ;  /* 0x0000000121217824 */ /* 0x000fe200078e0229 */
[----:B------:R-:W2:Y:S01]  /*1a50*/  LDG.E.U16 R34, [R34.64] ;  /* 0x0000001222227981 */ /* 0x000ea2000c1e1500 */
[----:B------:R-:W-:Y:S02]  /*1a60*/  LEA.HI.X R41, R28, c[0x0][0x174], R27, 0x1, P1 ;  /* 0x00005d001c297a11 */ /* 0x000fe400008f0c1b */
[----:B------:R-:W-:Y:S02]  /*1a70*/  LEA.HI.X R39, R42, c[0x0][0x174], R29, 0x1, P2 ;  /* 0x00005d002a277a11 */ /* 0x000fe400010f0c1d */
[----:B------:R-:W-:Y:S01]  /*1a80*/  LEA.HI.X R27, R32, c[0x0][0x174], R33, 0x1, P0 ;  /* 0x00005d00201b7a11 */ /* 0x000fe200000f0c21 */
[----:B------:R-:W3:Y:S04]  /*1a90*/  LDG.E.U16 R40, [R40.64] ;  /* 0x0000001228287981 */ /* 0x000ee8000c1e1500 */
[----:B------:R-:W4:Y:S04]  /*1aa0*/  LDG.E.U16 R38, [R38.64] ;  /* 0x0000001226267981 */ /* 0x000f28000c1e1500 */
[----:B------:R2:W5:Y:S01]  /*1ab0*/  LDG.E.U16 R26, [R26.64] ;  /* 0x000000121a1a7981 */ /* 0x000562000c1e1500 */
[----:B------:R-:W-:-:S02]  /*1ac0*/  IMAD R0, R0, c[0x0][0x1e8], RZ ;  /* 0x00007a0000007a24 */ /* 0x000fc400078e02ff */
[----:B------:R-:W-:Y:S01]  /*1ad0*/  IMAD.WIDE.U32 R30, R37, c[0x0][0x1e8], R30 ;  /* 0x00007a00251e7a25 */ /* 0x000fe200078e001e */
[----:B--2---:R-:W-:-:S05]  /*1ae0*/  PRMT R27, RZ, 0x5410, R34 ;  /* 0x00005410ff1b7816 */ /* 0x004fca0000000022 */
[----:B------:R-:W-:Y:S01]  /*1af0*/  FMUL.FTZ R24, R18, R27 ;  /* 0x0000001b12187220 */ /* 0x000fe20000410000 */
[----:B---3--:R-:W-:Y:S02]  /*1b00*/  PRMT R27, RZ, 0x5410, R40 ;  /* 0x00005410ff1b7816 */ /* 0x008fe40000000028 */
[----:B----4-:R-:W-:-:S03]  /*1b10*/  PRMT R29, RZ, 0x5410, R38 ;  /* 0x00005410ff1d7816 */ /* 0x010fc60000000026 */
[----:B------:R-:W-:Y:S01]  /*1b20*/  FMUL.FTZ R22, R18, R27 ;  /* 0x0000001b12167220 */ /* 0x000fe20000410000 */
[----:B-----5:R-:W-:Y:S01]  /*1b30*/  PRMT R27, RZ, 0x5410, R26 ;  /* 0x00005410ff1b7816 */ /* 0x020fe2000000001a */
[----:B------:R-:W-:-:S04]  /*1b40*/  FFMA.FTZ R33, R14, R29, R24 ;  /* 0x0000001d0e217223 */ /* 0x000fc80000010018 */
[----:B------:R-:W-:Y:S02]  /*1b50*/  FFMA.FTZ R29, R14, R27, R22 ;  /* 0x0000001b0e1d7223 */ /* 0x000fe40000010016 */
[----:B------:R-:W-:Y:S02]  /*1b60*/  FMUL.FTZ R33, R20, R33 ;  /* 0x0000002114217220 */ /* 0x000fe40000410000 */
[----:B------:R-:W-:Y:S01]  /*1b70*/  IMAD R27, R37, c[0x0][0x1ec], R0 ;  /* 0x00007b00251b7a24 */ /* 0x000fe200078e0200 */
[----:B------:R-:W-:Y:S01]  /*1b80*/  LEA R26, P0, R30, c[0x0][0x1b8], 0x1 ;  /* 0x00006e001e1a7a11 */ /* 0x000fe200078008ff */
[----:B------:R-:W-:Y:S02]  /*1b90*/  FFMA.FTZ R29, R16, R29, R33 ;  /* 0x0000001d101d7223 */ /* 0x000fe40000010021 */
[----:B------:R-:W-:-:S03]  /*1ba0*/  IMAD.IADD R27, R31, 0x1, R27 ;  /* 0x000000011f1b7824 */ /* 0x000fc600078e021b */
[----:B------:R-:W-:Y:S02]  /*1bb0*/  F2FP.BF16.PACK_AB R29, RZ, R29 ;  /* 0x0000001dff1d723e */ /* 0x000fe400000010ff */
[----:B------:R-:W-:-:S05]  /*1bc0*/  LEA.HI.X R27, R30, c[0x0][0x1bc], R27, 0x1, P0 ;  /* 0x00006f001e1b7a11 */ /* 0x000fca00000f0c1b */
[----:B------:R0:W-:Y:S02]  /*1bd0*/  STG.E.U16 [R26.64], R29 ;  /* 0x0000001d1a007986 */ /* 0x0001e4000c101512 */
.L_x_1703:
[----:B------:R-:W-:Y:S02]  /*1be0*/  UIADD3 UR4, UR4, 0x1, URZ ;  /* 0x0000000104047890 */ /* 0x000fe4000fffe03f */
[----:B------:R-:W-:Y:S02]  /*1bf0*/  ULDC UR9, c[0x0][0x178] ;  /* 0x00005e0000097ab9 */ /* 0x000fe40000000800 */
[----:B------:R-:W-:Y:S02]  /*1c00*/  UISETP.GE.AND UP1, UPT, UR4, UR9, UPT ;  /* 0x000000090400728c */ /* 0x000fe4000bf26270 */
[----:B------:R-:W-:-:S04]  /*1c10*/  UIADD3 UR5, UP2, UR5, 0x1, URZ ;  /* 0x0000000105057890 */ /* 0x000fc8000ff5e03f */
[----:B------:R-:W-:Y:S01]  /*1c20*/  PLOP3.LUT P0, PT, PT, PT, UP1, 0x80, 0x0 ;  /* 0x000000000000781c */ /* 0x000fe20003f0f018 */
[----:B------:R-:W-:-:S12]  /*1c30*/  UIADD3.X UR6, URZ, UR6, URZ, UP2, !UPT ;  /* 0x000000063f067290 */ /* 0x000fd800097fe43f */
[----:B------:R-:W-:Y:S01]  /*1c40*/  @P0 CALL.REL.NOINC `(.L_x_1704) ;  /* 0x0000001000000944 */ /* 0x000fe20003c00000 */
[----:B------:R-:W-:Y:S05]  /*1c50*/  BRA `(.L_x_1705) ;  /* 0xffffeb1000007947 */ /* 0x000fea000383ffff */
.L_x_1704:
[----:B------:R-:W-:Y:S05]  /*1c60*/  EXIT ;  /* 0x000000000000794d */ /* 0x000fea0003800000 */
.L_x_1706:
        /* <DEDUP_REMOVED lines=9> */
.L_x_1781:


//--------------------- .text._ZN2at6native54_GLOBAL__N__aa9a477a_21_UpSampleBilinear2d_cu_607db5e334upsample_bilinear2d_nhwc_out_frameIN3c108BFloat16EfEEvT0_S5_biiiiiPKT_PS6_i --------------------------
	.section	.text._ZN2at6native54_GLOBAL__N__aa9a477a_21_UpSampleBilinear2d_cu_607db5e334upsample_bilinear2d_nhwc_out_frameIN3c108BFloat16EfEEvT0_S5_biiiiiPKT_PS6_i,"ax",@progbits
	.sectioninfo	@"SHI_REGISTERS=32"
	.align	128
.text._ZN2at6native54_GLOBAL__N__aa9a477a_21_UpSampleBilinear2d_cu_607db5e334upsample_bilinear2d_nhwc_out_frameIN3c108BFloat16EfEEvT0_S5_biiiiiPKT_PS6_i:
        .type           _ZN2at6native54_GLOBAL__N__aa9a477a_21_UpSampleBilinear2d_cu_607db5e334upsample_bilinear2d_nhwc_out_frameIN3c108BFloat16EfEEvT0_S5_biiiiiPKT_PS6_i,@function
        .size           _ZN2at6native54_GLOBAL__N__aa9a477a_21_UpSampleBilinear2d_cu_607db5e334upsample_bilinear2d_nhwc_out_frameIN3c108BFloat16EfEEvT0_S5_biiiiiPKT_PS6_i,(.L_x_1782 - _ZN2at6native54_GLOBAL__N__aa9a477a_21_UpSampleBilinear2d_cu_607db5e334upsample_bilinear2d_nhwc_out_frameIN3c108BFloat16EfEEvT0_S5_biiiiiPKT_PS6_i)
        .other          _ZN2at6native54_GLOBAL__N__aa9a477a_21_UpSampleBilinear2d_cu_607db5e334upsample_bilinear2d_nhwc_out_frameIN3c108BFloat16EfEEvT0_S5_biiiiiPKT_PS6_i,@"STO_CUDA_ENTRY STV_DEFAULT"
_ZN2at6native54_GLOBAL__N__aa9a477a_21_UpSampleBilinear2d_cu_607db5e334upsample_bilinear2d_nhwc_out_frameIN3c108BFloat16EfEEvT0_S5_biiiiiPKT_PS6_i:
[----:B------:R-:W-:Y:S02]  /*0000*/  IMAD.MOV.U32 R1, RZ, RZ, c[0x0][0x28] ;  /* 0x00000a00ff017624 */ /* 0x000fe400078e00ff */
[----:B------:R-:W0:Y:S04]  /*0010*/  S2R R4, SR_CTAID.X ;  /* 0x0000000000047919 */ /* 0x000e280000002500 */
[----:B------:R-:W0:Y:S02]  /*0020*/  S2R R3, SR_TID.X ;  /* 0x0000000000037919 */ /* 0x000e240000002100 */
[----:B0-----:R-:W-:-:S05]  /*0030*/  IMAD R4, R4, c[0x0][0x0], R3 ;  /* 0x0000000004047a24 */ /* 0x001fca00078e0203 */
[----:B------:R-:W-:-:S13]  /*0040*/  ISETP.GE.AND P0, PT, R4, c[0x0][0x190], PT ;  /* 0x0000640004007a0c */ /* 0x000fda0003f06270 */
[----:B------:R-:W-:Y:S05]  /*0050*/  @P0 EXIT ;  /* 0x000000000000094d */ /* 0x000fea0003800000 */
[----:B------:R-:W-:Y:S01]  /*0060*/  IABS R3, c[0x0][0x16c] ;  /* 0x00005b0000037a13 */ /* 0x000fe20000000000 */
[----:B------:R-:W-:Y:S01]  /*0070*/  ULDC.S8 UR4, c[0x0][0x168] ;  /* 0x00005a0000047ab9 */ /* 0x000fe20000000200 */
[----:B------:R-:W-:Y:S02]  /*0080*/  IABS R8, c[0x0][0x17c] ;  /* 0x00005f0000087a13 */ /* 0x000fe40000000000 */
[----:B------:R-:W0:Y:S01]  /*0090*/  I2F.RP R2, R3 ;  /* 0x0000000300027306 */ /* 0x000e220000209400 */
[----:B------:R-:W-:Y:S02]  /*00a0*/  IABS R10, R4 ;  /* 0x00000004000a7213 */ /* 0x000fe40000000000 */
[----:B------:R-:W-:-:S05]  /*00b0*/  LOP3.LUT R11, RZ, c[0x0][0x16c], RZ, 0x33, !PT ;  /* 0x00005b00ff0b7a12 */ /* 0x000fca00078e33ff */
[----:B0-----:R-:W0:Y:S02]  /*00c0*/  MUFU.RCP R2, R2 ;  /* 0x0000000200027308 */ /* 0x001e240000001000 */
[----:B0-----:R-:W-:-:S06]  /*00d0*/  IADD3 R6, R2, 0xffffffe, RZ ;  /* 0x0ffffffe02067810 */ /* 0x001fcc0007ffe0ff */
[----:B------:R0:W1:Y:S02]  /*00e0*/  F2I.FTZ.U32.TRUNC.NTZ R7, R6 ;  /* 0x0000000600077305 */ /* 0x000064000021f000 */
[----:B0-----:R-:W-:Y:S01]  /*00f0*/  HFMA2.MMA R6, -RZ, RZ, 0, 0 ;  /* 0x00000000ff067435 */ /* 0x001fe200000001ff */
[----:B-1----:R-:W-:-:S04]  /*0100*/  IMAD.MOV R0, RZ, RZ, -R7 ;  /* 0x000000ffff007224 */ /* 0x002fc800078e0a07 */
[----:B------:R-:W-:Y:S02]  /*0110*/  IMAD R5, R0, R3, RZ ;  /* 0x0000000300057224 */ /* 0x000fe400078e02ff */
[----:B------:R-:W-:-:S03]  /*0120*/  IMAD.MOV.U32 R0, RZ, RZ, R8 ;  /* 0x000000ffff007224 */ /* 0x000fc600078e0008 */
[----:B------:R-:W-:Y:S02]  /*0130*/  IMAD.HI.U32 R7, R7, R5, R6 ;  /* 0x0000000507077227 */ /* 0x000fe400078e0006 */
[----:B------:R-:W0:Y:S04]  /*0140*/  I2F.RP R5, R0 ;  /* 0x0000000000057306 */ /* 0x000e280000209400 */
[----:B------:R-:W-:-:S04]  /*0150*/  IMAD.HI.U32 R7, R7, R10, RZ ;  /* 0x0000000a07077227 */ /* 0x000fc800078e00ff */
[----:B------:R-:W-:-:S04]  /*0160*/  IMAD.MOV R2, RZ, RZ, -R7 ;  /* 0x000000ffff027224 */ /* 0x000fc800078e0a07 */
[C---:B------:R-:W-:Y:S01]  /*0170*/  IMAD R10, R3.reuse, R2, R10 ;  /* 0x00000002030a7224 */ /* 0x040fe200078e020a */
[----:B------:R-:W-:Y:S01]  /*0180*/  LOP3.LUT R2, R4, c[0x0][0x16c], RZ, 0x3c, !PT ;  /* 0x00005b0004027a12 */ /* 0x000fe200078e3cff */
[----:B0-----:R-:W0:Y:S03]  /*0190*/  MUFU.RCP R5, R5 ;  /* 0x0000000500057308 */ /* 0x001e260000001000 */
[----:B------:R-:W-:Y:S02]  /*01a0*/  ISETP.GT.U32.AND P1, PT, R3, R10, PT ;  /* 0x0000000a0300720c */ /* 0x000fe40003f24070 */
[----:B------:R-:W-:-:S11]  /*01b0*/  ISETP.GE.AND P2, PT, R2, RZ, PT ;  /* 0x000000ff0200720c */ /* 0x000fd60003f46270 */
[----:B------:R-:W-:Y:S01]  /*01c0*/  @!P1 IMAD.IADD R10, R10, 0x1, -R3 ;  /* 0x000000010a0a9824 */ /* 0x000fe200078e0a03 */
[----:B------:R-:W-:Y:S02]  /*01d0*/  @!P1 IADD3 R7, R7, 0x1, RZ ;  /* 0x0000000107079810 */ /* 0x000fe40007ffe0ff */
[----:B0-----:R-:W-:Y:S02]  /*01e0*/  IADD3 R8, R5, 0xffffffe, RZ ;  /* 0x0ffffffe05087810 */ /* 0x001fe40007ffe0ff */
[----:B------:R-:W-:Y:S02]  /*01f0*/  ISETP.GE.U32.AND P0, PT, R10, R3, PT ;  /* 0x000000030a00720c */ /* 0x000fe40003f06070 */
[----:B------:R0:W1:Y:S01]  /*0200*/  F2I.FTZ.U32.TRUNC.NTZ R9, R8 ;  /* 0x0000000800097305 */ /* 0x000062000021f000 */
[----:B------:R-:W-:Y:S02]  /*0210*/  ISETP.NE.AND P1, PT, RZ, c[0x0][0x16c], PT ;  /* 0x00005b00ff007a0c */ /* 0x000fe40003f25270 */
[----:B0-----:R-:W-:-:S08]  /*0220*/  IABS R8, c[0x0][0x178] ;  /* 0x00005e0000087a13 */ /* 0x001fd00000000000 */
[----:B------:R-:W-:-:S04]  /*0230*/  @P0 IADD3 R7, R7, 0x1, RZ ;  /* 0x0000000107070810 */ /* 0x000fc80007ffe0ff */
[----:B------:R-:W-:Y:S01]  /*0240*/  @!P2 IADD3 R7, -R7, RZ, RZ ;  /* 0x000000ff0707a210 */ /* 0x000fe20007ffe1ff */
[----:B-1----:R-:W-:-:S03]  /*0250*/  IMAD.MOV R5, RZ, RZ, -R9 ;  /* 0x000000ffff057224 */ /* 0x002fc600078e0a09 */
[----:B------:R-:W-:Y:S01]  /*0260*/  SEL R6, R11, R7, !P1 ;  /* 0x000000070b067207 */ /* 0x000fe20004800000 */
[----:B------:R-:W-:Y:S02]  /*0270*/  IMAD R7, R5, R0, RZ ;  /* 0x0000000005077224 */ /* 0x000fe400078e02ff */
[----:B------:R-:W-:Y:S01]  /*0280*/  IMAD.MOV.U32 R5, RZ, RZ, R8 ;  /* 0x000000ffff057224 */ /* 0x000fe200078e0008 */
[----:B------:R-:W-:Y:S01]  /*0290*/  IABS R2, R6 ;  /* 0x0000000600027213 */ /* 0x000fe20000000000 */
[----:B------:R-:W-:-:S04]  /*02a0*/  IMAD.MOV.U32 R8, RZ, RZ, RZ ;  /* 0x000000ffff087224 */ /* 0x000fc800078e00ff */
[----:B------:R-:W-:-:S04]  /*02b0*/  IMAD.HI.U32 R8, R9, R7, R8 ;  /* 0x0000000709087227 */ /* 0x000fc800078e0008 */
[----:B------:R-:W-:Y:S02]  /*02c0*/  IMAD.MOV.U32 R9, RZ, RZ, R2 ;  /* 0x000000ffff097224 */ /* 0x000fe400078e0002 */
[----:B------:R-:W0:Y:S02]  /*02d0*/  I2F.RP R2, R5 ;  /* 0x0000000500027306 */ /* 0x000e240000209400 */
[----:B------:R-:W-:-:S05]  /*02e0*/  IMAD.HI.U32 R7, R8, R9, RZ ;  /* 0x0000000908077227 */ /* 0x000fca00078e00ff */
[----:B------:R-:W-:-:S05]  /*02f0*/  IADD3 R8, -R7, RZ, RZ ;  /* 0x000000ff07087210 */ /* 0x000fca0007ffe1ff */
[C---:B------:R-:W-:Y:S01]  /*0300*/  IMAD R9, R0.reuse, R8, R9 ;  /* 0x0000000800097224 */ /* 0x040fe200078e0209 */
[----:B0-----:R-:W0:Y:S04]  /*0310*/  MUFU.RCP R2, R2 ;  /* 0x0000000200027308 */ /* 0x001e280000001000 */
[----:B------:R-:W-:-:S13]  /*0320*/  ISETP.GT.U32.AND P2, PT, R0, R9, PT ;  /* 0x000000090000720c */ /* 0x000fda0003f44070 */
[----:B------:R-:W-:Y:S01]  /*0330*/  @!P2 IMAD.IADD R9, R9, 0x1, -R0 ;  /* 0x000000010909a824 */ /* 0x000fe200078e0a00 */
[----:B------:R-:W-:Y:S02]  /*0340*/  @!P2 IADD3 R7, R7, 0x1, RZ ;  /* 0x000000010707a810 */ /* 0x000fe40007ffe0ff */
[----:B0-----:R-:W-:Y:S02]  /*0350*/  IADD3 R8, R2, 0xffffffe, RZ ;  /* 0x0ffffffe02087810 */ /* 0x001fe40007ffe0ff */
[----:B------:R-:W-:Y:S02]  /*0360*/  ISETP.GE.U32.AND P0, PT, R9, R0, PT ;  /* 0x000000000900720c */ /* 0x000fe40003f06070 */
[----:B------:R-:W-:Y:S01]  /*0370*/  LOP3.LUT R0, R6, c[0x0][0x17c], RZ, 0x3c, !PT ;  /* 0x00005f0006007a12 */ /* 0x000fe200078e3cff */
[----:B------:R0:W1:Y:S01]  /*0380*/  F2I.FTZ.U32.TRUNC.NTZ R9, R8 ;  /* 0x0000000800097305 */ /* 0x000062000021f000 */
[----:B------:R-:W-:Y:S02]  /*0390*/  ISETP.NE.AND P2, PT, RZ, c[0x0][0x17c], PT ;  /* 0x00005f00ff007a0c */ /* 0x000fe40003f45270 */
[----:B------:R-:W-:-:S02]  /*03a0*/  ISETP.GE.AND P3, PT, R0, RZ, PT ;  /* 0x000000ff0000720c */ /* 0x000fc40003f66270 */
[----:B0-----:R-:W-:-:S05]  /*03b0*/  MOV R8, RZ ;  /* 0x000000ff00087202 */ /* 0x001fca0000000f00 */
[----:B------:R-:W-:Y:S01]  /*03c0*/  @P0 IADD3 R7, R7, 0x1, RZ ;  /* 0x0000000107070810 */ /* 0x000fe20007ffe0ff */
[----:B-1----:R-:W-:-:S05]  /*03d0*/  IMAD.MOV R0, RZ, RZ, -R9 ;  /* 0x000000ffff007224 */ /* 0x002fca00078e0a09 */
[----:B------:R-:W-:Y:S01]  /*03e0*/  @!P3 IMAD.MOV R7, RZ, RZ, -R7 ;  /* 0x000000ffff07b224 */ /* 0x000fe200078e0a07 */
[----:B------:R-:W-:Y:S01]  /*03f0*/  @!P2 LOP3.LUT R7, RZ, c[0x0][0x17c], RZ, 0x33, !PT ;  /* 0x00005f00ff07aa12 */ /* 0x000fe200078e33ff */
[----:B------:R-:W-:-:S03]  /*0400*/  IMAD R13, R0, R5, RZ ;  /* 0x00000005000d7224 */ /* 0x000fc600078e02ff */
[----:B------:R-:W-:Y:S01]  /*0410*/  IABS R0, R7 ;  /* 0x0000000700007213 */ /* 0x000fe20000000000 */
[----:B------:R-:W-:Y:S01]  /*0420*/  IMAD.HI.U32 R9, R9, R13, R8 ;  /* 0x0000000d09097227 */ /* 0x000fe200078e0008 */
[C---:B------:R-:W-:Y:S02]  /*0430*/  ISETP.GE.AND P2, PT, R7.reuse, RZ, PT ;  /* 0x000000ff0700720c */ /* 0x040fe40003f46270 */
[C---:B------:R-:W-:Y:S01]  /*0440*/  IADD3 R15, -R7.reuse, RZ, RZ ;  /* 0x000000ff070f7210 */ /* 0x040fe20007ffe1ff */
[----:B------:R-:W-:Y:S01]  /*0450*/  IMAD.MOV.U32 R8, RZ, RZ, R0 ;  /* 0x000000ffff087224 */ /* 0x000fe200078e0000 */
[----:B------:R-:W-:-:S03]  /*0460*/  LOP3.LUT R7, R7, c[0x0][0x178], RZ, 0x3c, !PT ;  /* 0x00005e0007077a12 */ /* 0x000fc600078e3cff */
[----:B------:R-:W-:-:S04]  /*0470*/  IMAD.HI.U32 R9, R9, R8, RZ ;  /* 0x0000000809097227 */ /* 0x000fc800078e00ff */
[----:B------:R-:W-:Y:S02]  /*0480*/  IMAD.MOV R0, RZ, RZ, -R9 ;  /* 0x000000ffff007224 */ /* 0x000fe400078e0a09 */
[----:B------:R-:W-:Y:S02]  /*0490*/  IMAD R6, R15, c[0x0][0x17c], R6 ;  /* 0x00005f000f067a24 */ /* 0x000fe400078e0206 */
[C---:B------:R-:W-:Y:S02]  /*04a0*/  IMAD R8, R5.reuse, R0, R8 ;  /* 0x0000000005087224 */ /* 0x040fe400078e0208 */
[----:B------:R-:W0:Y:S03]  /*04b0*/  I2F R16, R6 ;  /* 0x0000000600107306 */ /* 0x000e260000201400 */
[----:B------:R-:W-:-:S13]  /*04c0*/  ISETP.GT.U32.AND P3, PT, R5, R8, PT ;  /* 0x000000080500720c */ /* 0x000fda0003f64070 */
[----:B------:R-:W-:Y:S02]  /*04d0*/  @!P3 IADD3 R8, R8, -R5, RZ ;  /* 0x800000050808b210 */ /* 0x000fe40007ffe0ff */
[----:B------:R-:W-:Y:S02]  /*04e0*/  @!P3 IADD3 R9, R9, 0x1, RZ ;  /* 0x000000010909b810 */ /* 0x000fe40007ffe0ff */
[----:B------:R-:W-:Y:S01]  /*04f0*/  ISETP.GT.U32.AND P0, PT, R5, R8, PT ;  /* 0x000000080500720c */ /* 0x000fe20003f04070 */
[----:B------:R-:W-:-:S05]  /*0500*/  IMAD.IADD R13, R8, 0x1, -R5 ;  /* 0x00000001080d7824 */ /* 0x000fca00078e0a05 */
[----:B------:R-:W-:Y:S02]  /*0510*/  SEL R12, R13, R8, !P0 ;  /* 0x000000080d0c7207 */ /* 0x000fe40004000000 */
[----:B------:R-:W-:Y:S02]  /*0520*/  ISETP.NE.AND P0, PT, RZ, c[0x0][0x178], PT ;  /* 0x00005e00ff007a0c */ /* 0x000fe40003f05270 */
[----:B------:R-:W-:Y:S01]  /*0530*/  LOP3.LUT R13, RZ, c[0x0][0x178], RZ, 0x33, !PT ;  /* 0x00005e00ff0d7a12 */ /* 0x000fe200078e33ff */
[----:B------:R-:W-:Y:S01]  /*0540*/  @!P2 IMAD.MOV R12, RZ, RZ, -R12 ;  /* 0x000000ffff0ca224 */ /* 0x000fe200078e0a0c */
[----:B------:R-:W-:Y:S01]  /*0550*/  ISETP.NE.AND P2, PT, RZ, UR4, PT ;  /* 0x00000004ff007c0c */ /* 0x000fe2000bf45270 */
[----:B------:R-:W-:Y:S02]  /*0560*/  ULDC.64 UR4, c[0x0][0x170] ;  /* 0x00005c0000047ab9 */ /* 0x000fe40000000a00 */
[----:B------:R-:W-:Y:S01]  /*0570*/  UIADD3 UR4, UR4, -0x1, URZ ;  /* 0xffffffff04047890 */ /* 0x000fe2000fffe03f */
[----:B------:R-:W-:Y:S01]  /*0580*/  SEL R12, R13, R12, !P0 ;  /* 0x0000000c0d0c7207 */ /* 0x000fe20004000000 */
[----:B------:R-:W-:-:S03]  /*0590*/  UIADD3 UR6, UR5, -0x1, URZ ;  /* 0xffffffff05067890 */ /* 0x000fc6000fffe03f */
[----:B------:R-:W1:Y:S05]  /*05a0*/  I2F R2, R12 ;  /* 0x0000000c00027306 */ /* 0x000e6a0000201400 */
[----:B------:R-:W-:Y:S02]  /*05b0*/  @!P2 IMAD.MOV.U32 R15, RZ, RZ, c[0x0][0x160] ;  /* 0x00005800ff0fa624 */ /* 0x000fe400078e00ff */
[----:B0-----:R-:W-:Y:S02]  /*05c0*/  @!P2 FADD.FTZ R14, R16, 0.5 ;  /* 0x3f000000100ea421 */ /* 0x001fe40000010000 */
[C---:B-1----:R-:W-:Y:S02]  /*05d0*/  @!P2 FADD.FTZ R0, R2.reuse, 0.5 ;  /* 0x3f0000000200a421 */ /* 0x042fe40000010000 */
[----:B------:R-:W-:-:S02]  /*05e0*/  @P2 FMUL.FTZ R2, R2, c[0x0][0x160] ;  /* 0x0000580002022a20 */ /* 0x000fc40000410000 */
[----:B------:R-:W-:Y:S02]  /*05f0*/  @!P2 FFMA.FTZ R0, R0, R15, -0.5 ;  /* 0xbf0000000000a423 */ /* 0x000fe4000001000f */
[----:B------:R-:W-:-:S03]  /*0600*/  @!P2 IMAD.MOV.U32 R15, RZ, RZ, c[0x0][0x164] ;  /* 0x00005900ff0fa624 */ /* 0x000fc600078e00ff */
[----:B------:R-:W-:Y:S01]  /*0610*/  @!P2 FSETP.GEU.FTZ.AND P4, PT, R0, RZ, PT ;  /* 0x000000ff0000a20b */ /* 0x000fe20003f9e000 */
[----:B------:R-:W-:-:S03]  /*0620*/  @!P2 FFMA.FTZ R14, R14, R15, -0.5 ;  /* 0xbf0000000e0ea423 */ /* 0x000fc6000001000f */
[----:B------:R-:W-:Y:S01]  /*0630*/  @!P2 FSEL R2, R0, RZ, P4 ;  /* 0x000000ff0002a208 */ /* 0x000fe20002000000 */
[----:B------:R-:W-:Y:S01]  /*0640*/  @P2 FMUL.FTZ R0, R16, c[0x0][0x164] ;  /* 0x0000590010002a20 */ /* 0x000fe20000410000 */
[----:B------:R-:W-:Y:S02]  /*0650*/  @!P2 FSETP.GEU.FTZ.AND P5, PT, R14, RZ, PT ;  /* 0x000000ff0e00a20b */ /* 0x000fe40003fbe000 */
[----:B------:R-:W-:Y:S01]  /*0660*/  ISETP.GE.U32.AND P4, PT, R8, R5, PT ;  /* 0x000000050800720c */ /* 0x000fe20003f86070 */
[----:B------:R-:W0:Y:S01]  /*0670*/  F2I.FTZ.TRUNC.NTZ R26, R2 ;  /* 0x00000002001a7305 */ /* 0x000e22000021f100 */
[----:B------:R-:W-:Y:S01]  /*0680*/  @!P2 FSEL R0, R14, RZ, P5 ;  /* 0x000000ff0e00a208 */ /* 0x000fe20002800000 */
[----:B------:R-:W-:Y:S01]  /*0690*/  IMAD.IADD R5, R10, 0x1, -R3 ;  /* 0x000000010a057824 */ /* 0x000fe200078e0a03 */
[----:B------:R-:W-:Y:S02]  /*06a0*/  ISETP.GE.AND P2, PT, R7, RZ, PT ;  /* 0x000000ff0700720c */ /* 0x000fe40003f46270 */
[----:B------:R-:W-:-:S03]  /*06b0*/  ISETP.GT.U32.AND P5, PT, R3, R10, PT ;  /* 0x0000000a0300720c */ /* 0x000fc60003fa4070 */
[----:B------:R-:W1:Y:S01]  /*06c0*/  F2I.FTZ.TRUNC.NTZ R8, R0 ;  /* 0x0000000000087305 */ /* 0x000e62000021f100 */
[----:B------:R-:W-:-:S03]  /*06d0*/  SEL R10, R5, R10, !P5 ;  /* 0x0000000a050a7207 */ /* 0x000fc60006800000 */
[----:B------:R-:W-:Y:S02]  /*06e0*/  @P4 IADD3 R9, R9, 0x1, RZ ;  /* 0x0000000109094810 */ /* 0x000fe40007ffe0ff */
[----:B------:R-:W-:Y:S02]  /*06f0*/  ISETP.GE.AND P4, PT, R4, RZ, PT ;  /* 0x000000ff0400720c */ /* 0x000fe40003f86270 */
[----:B------:R-:W-:Y:S02]  /*0700*/  @!P2 IADD3 R9, -R9, RZ, RZ ;  /* 0x000000ff0909a210 */ /* 0x000fe40007ffe1ff */
[----:B0-----:R-:W-:Y:S01]  /*0710*/  ISETP.GE.AND P3, PT, R26, UR4, PT ;  /* 0x000000041a007c0c */ /* 0x001fe2000bf66270 */
[----:B------:R-:W-:Y:S01]  /*0720*/  USHF.R.S32.HI UR4, URZ, 0x1f, UR5 ;  /* 0x0000001f3f047899 */ /* 0x000fe20008011405 */
[--C-:B------:R-:W-:Y:S02]  /*0730*/  SHF.R.S32.HI R27, RZ, 0x1f, R26.reuse ;  /* 0x0000001fff1b7819 */ /* 0x100fe4000001141a */
[----:B------:R-:W-:Y:S01]  /*0740*/  SEL R3, R13, R9, !P0 ;  /* 0x000000090d037207 */ /* 0x000fe20004000000 */
[----:B------:R-:W-:Y:S01]  /*0750*/  ULDC UR5, c[0x0][0x16c] ;  /* 0x00005b0000057ab9 */ /* 0x000fe20000000800 */
[----:B-1----:R-:W-:Y:S01]  /*0760*/  ISETP.GE.AND P2, PT, R8, UR6, PT ;  /* 0x0000000608007c0c */ /* 0x002fe2000bf46270 */
[----:B------:R-:W-:Y:S01]  /*0770*/  USHF.R.S32.HI UR5, URZ, 0x1f, UR5 ;  /* 0x0000001f3f057899 */ /* 0x000fe20008011405 */
[----:B------:R-:W-:Y:S01]  /*0780*/  IADD3 R18, R26, 0x1, RZ ;  /* 0x000000011a127810 */ /* 0x000fe20007ffe0ff */
[----:B------:R-:W-:Y:S01]  /*0790*/  IMAD.WIDE R4, R3, c[0x0][0x170], R26 ;  /* 0x00005c0003047a25 */ /* 0x000fe200078e021a */
[----:B------:R-:W-:Y:S01]  /*07a0*/  IADD3 R16, R8, 0x1, RZ ;  /* 0x0000000108107810 */ /* 0x000fe20007ffe0ff */
[----:B------:R-:W-:Y:S01]  /*07b0*/  ULDC.64 UR6, c[0x0][0x118] ;  /* 0x0000460000067ab9 */ /* 0x000fe20000000a00 */
[----:B------:R-:W-:Y:S01]  /*07c0*/  SHF.R.S32.HI R9, RZ, 0x1f, R8 ;  /* 0x0000001fff097819 */ /* 0x000fe20000011408 */
[----:B------:R-:W-:Y:S01]  /*07d0*/  IMAD R5, R5, c[0x0][0x174], RZ ;  /* 0x00005d0005057a24 */ /* 0x000fe200078e02ff */
[----:B------:R-:W-:Y:S01]  /*07e0*/  @P3 IADD3 R18, R26, RZ, RZ ;  /* 0x000000ff1a123210 */ /* 0x000fe20007ffe0ff */
[----:B------:R-:W-:-:S02]  /*07f0*/  @!P4 IMAD.MOV R10, RZ, RZ, -R10 ;  /* 0x000000ffff0ac224 */ /* 0x000fc400078e0a0a */
[C---:B------:R-:W-:Y:S01]  /*0800*/  IMAD R13, R4.reuse, UR4, R5 ;  /* 0x00000004040d7c24 */ /* 0x040fe2000f8e0205 */
[----:B------:R-:W-:Y:S01]  /*0810*/  SHF.R.S32.HI R19, RZ, 0x1f, R18 ;  /* 0x0000001fff137819 */ /* 0x000fe20000011412 */
[----:B------:R-:W-:Y:S01]  /*0820*/  IMAD.WIDE.U32 R4, R4, c[0x0][0x174], RZ ;  /* 0x00005d0004047a25 */ /* 0x000fe200078e00ff */
[----:B------:R-:W-:-:S03]  /*0830*/  SEL R10, R11, R10, !P1 ;  /* 0x0000000a0b0a7207 */ /* 0x000fc60004800000 */
[----:B------:R-:W-:Y:S01]  /*0840*/  @P2 IMAD.MOV R16, RZ, RZ, R8 ;  /* 0x000000ffff102224 */ /* 0x000fe200078e0208 */
[----:B------:R-:W-:Y:S01]  /*0850*/  IADD3 R11, P0, R8, R4, RZ ;  /* 0x00000004080b7210 */ /* 0x000fe20007f1e0ff */
[----:B------:R-:W-:Y:S02]  /*0860*/  IMAD.IADD R13, R5, 0x1, R13 ;  /* 0x00000001050d7824 */ /* 0x000fe400078e020d */
[----:B------:R-:W-:Y:S01]  /*0870*/  IMAD.WIDE R18, R3, c[0x0][0x170], R18 ;  /* 0x00005c0003127a25 */ /* 0x000fe200078e0212 */
[----:B------:R-:W-:Y:S02]  /*0880*/  IADD3 R7, P1, R4, R16, RZ ;  /* 0x0000001004077210 */ /* 0x000fe40007f3e0ff */
[----:B------:R-:W-:Y:S01]  /*0890*/  IADD3.X R4, R9, R13, RZ, P0, !PT ;  /* 0x0000000d09047210 */ /* 0x000fe200007fe4ff */
[----:B------:R-:W-:Y:S01]  /*08a0*/  IMAD R19, R19, c[0x0][0x174], RZ ;  /* 0x00005d0013137a24 */ /* 0x000fe200078e02ff */
[----:B------:R-:W-:Y:S01]  /*08b0*/  SHF.R.S32.HI R17, RZ, 0x1f, R16 ;  /* 0x0000001fff117819 */ /* 0x000fe20000011410 */
[----:B------:R-:W-:-:S04]  /*08c0*/  IMAD.WIDE.U32 R14, R18, c[0x0][0x174], R8 ;  /* 0x00005d00120e7a25 */ /* 0x000fc800078e0008 */
[----:B------:R-:W-:Y:S02]  /*08d0*/  IMAD R22, R4, c[0x0][0x16c], RZ ;  /* 0x00005b0004167a24 */ /* 0x000fe400078e02ff */
[C---:B------:R-:W-:Y:S02]  /*08e0*/  IMAD R19, R18.reuse, UR4, R19 ;  /* 0x0000000412137c24 */ /* 0x040fe4000f8e0213 */
[----:B------:R-:W-:Y:S02]  /*08f0*/  IMAD.X R13, R17, 0x1, R13, P1 ;  /* 0x00000001110d7824 */ /* 0x000fe400008e060d */
[----:B------:R-:W-:-:S04]  /*0900*/  IMAD.WIDE.U32 R20, R18, c[0x0][0x174], R16 ;  /* 0x00005d0012147a25 */ /* 0x000fc800078e0010 */
[----:B------:R-:W-:-:S04]  /*0910*/  IMAD.WIDE.U32 R4, R11, c[0x0][0x16c], RZ ;  /* 0x00005b000b047a25 */ /* 0x000fc800078e00ff */
[----:B------:R-:W-:Y:S01]  /*0920*/  IMAD R23, R11, UR5, R22 ;  /* 0x000000050b177c24 */ /* 0x000fe2000f8e0216 */
[----:B------:R-:W-:Y:S01]  /*0930*/  SHF.R.S32.HI R11, RZ, 0x1f, R10 ;  /* 0x0000001fff0b7819 */ /* 0x000fe2000001140a */
[----:B------:R-:W-:Y:S01]  /*0940*/  IMAD.IADD R9, R15, 0x1, R19 ;  /* 0x000000010f097824 */ /* 0x000fe200078e0213 */
[----:B------:R-:W-:Y:S01]  /*0950*/  IADD3 R4, P0, R10, R4, RZ ;  /* 0x000000040a047210 */ /* 0x000fe20007f1e0ff */
[----:B------:R-:W-:Y:S01]  /*0960*/  IMAD R16, R13, c[0x0][0x16c], RZ ;  /* 0x00005b000d107a24 */ /* 0x000fe200078e02ff */
[----:B------:R-:W-:Y:S01]  /*0970*/  IADD3 R5, R5, R23, RZ ;  /* 0x0000001705057210 */ /* 0x000fe20007ffe0ff */
[----:B------:R-:W-:Y:S02]  /*0980*/  IMAD.IADD R13, R19, 0x1, R21 ;  /* 0x00000001130d7824 */ /* 0x000fe400078e0215 */
[----:B------:R-:W-:Y:S02]  /*0990*/  IMAD R15, R9, c[0x0][0x16c], RZ ;  /* 0x00005b00090f7a24 */ /* 0x000fe400078e02ff */
[----:B------:R-:W-:-:S02]  /*09a0*/  IMAD R9, R7, UR5, R16 ;  /* 0x0000000507097c24 */ /* 0x000fc4000f8e0210 */
[----:B------:R-:W-:-:S04]  /*09b0*/  IMAD.WIDE.U32 R18, R7, c[0x0][0x16c], R10 ;  /* 0x00005b0007127a25 */ /* 0x000fc800078e000a */
[----:B------:R-:W-:Y:S01]  /*09c0*/  IMAD R7, R13, c[0x0][0x16c], RZ ;  /* 0x00005b000d077a24 */ /* 0x000fe200078e02ff */
[----:B------:R-:W-:Y:S01]  /*09d0*/  IADD3 R9, R19, R9, RZ ;  /* 0x0000000913097210 */ /* 0x000fe20007ffe0ff */
[----:B------:R-:W-:-:S04]  /*09e0*/  IMAD.WIDE.U32 R16, R20, c[0x0][0x16c], R10 ;  /* 0x00005b0014107a25 */ /* 0x000fc800078e000a */
[----:B------:R-:W-:Y:S01]  /*09f0*/  IMAD R7, R20, UR5, R7 ;  /* 0x0000000514077c24 */ /* 0x000fe2000f8e0207 */
[----:B------:R-:W-:Y:S01]  /*0a00*/  LEA R24, P3, R16, c[0x0][0x180], 0x1 ;  /* 0x0000600010187a11 */ /* 0x000fe200078608ff */
[----:B------:R-:W-:Y:S01]  /*0a10*/  IMAD R13, R14, UR5, R15 ;  /* 0x000000050e0d7c24 */ /* 0x000fe2000f8e020f */
[----:B------:R-:W-:Y:S01]  /*0a20*/  LEA R20, P1, R18, c[0x0][0x180], 0x1 ;  /* 0x0000600012147a11 */ /* 0x000fe200078208ff */
[----:B------:R-:W-:-:S03]  /*0a30*/  IMAD.WIDE.U32 R14, R14, c[0x0][0x16c], R10 ;  /* 0x00005b000e0e7a25 */ /* 0x000fc600078e000a */
[----:B------:R-:W-:Y:S01]  /*0a40*/  LEA.HI.X R21, R18, c[0x0][0x184], R9, 0x1, P1 ;  /* 0x0000610012157a11 */ /* 0x000fe200008f0c09 */
[----:B------:R-:W-:Y:S01]  /*0a50*/  IMAD.IADD R7, R17, 0x1, R7 ;  /* 0x0000000111077824 */ /* 0x000fe200078e0207 */
[----:B------:R-:W-:Y:S01]  /*0a60*/  LEA R22, P2, R14, c[0x0][0x180], 0x1 ;  /* 0x000060000e167a11 */ /* 0x000fe200078408ff */
[----:B------:R-:W-:Y:S02]  /*0a70*/  IMAD.IADD R13, R15, 0x1, R13 ;  /* 0x000000010f0d7824 */ /* 0x000fe400078e020d */
[----:B------:R-:W-:Y:S01]  /*0a80*/  IMAD.X R5, R11, 0x1, R5, P0 ;  /* 0x000000010b057824 */ /* 0x000fe200000e0605 */
[----:B------:R-:W-:Y:S01]  /*0a90*/  LEA.HI.X R25, R16, c[0x0][0x184], R7, 0x1, P3 ;  /* 0x0000610010197a11 */ /* 0x000fe200018f0c07 */
[----:B------:R-:W2:Y:S01]  /*0aa0*/  LDG.E.U16 R20, [R20.64] ;  /* 0x0000000614147981 */ /* 0x000ea2000c1e1500 */
[----:B------:R-:W-:Y:S02]  /*0ab0*/  LEA R28, P0, R4, c[0x0][0x180], 0x1 ;  /* 0x00006000041c7a11 */ /* 0x000fe400078008ff */
[----:B------:R-:W-:Y:S01]  /*0ac0*/  LEA.HI.X R23, R14, c[0x0][0x184], R13, 0x1, P2 ;  /* 0x000061000e177a11 */ /* 0x000fe200010f0c0d */
[----:B------:R-:W3:Y:S01]  /*0ad0*/  LDG.E.U16 R24, [R24.64] ;  /* 0x0000000618187981 */ /* 0x000ee2000c1e1500 */
[----:B------:R-:W-:-:S03]  /*0ae0*/  LEA.HI.X R29, R4, c[0x0][0x184], R5, 0x1, P0 ;  /* 0x00006100041d7a11 */ /* 0x000fc600000f0c05 */
[----:B------:R-:W4:Y:S04]  /*0af0*/  LDG.E.U16 R22, [R22.64] ;  /* 0x0000000616167981 */ /* 0x000f28000c1e1500 */
[----:B------:R-:W5:Y:S01]  /*0b00*/  LDG.E.U16 R28, [R28.64] ;  /* 0x000000061c1c7981 */ /* 0x000f62000c1e1500 */
[----:B------:R-:W0:Y:S01]  /*0b10*/  I2F R9, R8 ;  /* 0x0000000800097306 */ /* 0x000e220000201400 */
[----:B------:R-:W-:Y:S01]  /*0b20*/  SHF.R.S32.HI R13, RZ, 0x1f, R12 ;  /* 0x0000001fff0d7819 */ /* 0x000fe2000001140c */
[----:B------:R-:W-:Y:S01]  /*0b30*/  ULDC UR4, c[0x0][0x17c] ;  /* 0x00005f0000047ab9 */ /* 0x000fe20000000800 */
[----:B------:R-:W-:Y:S01]  /*0b40*/  SHF.R.S32.HI R7, RZ, 0x1f, R6 ;  /* 0x0000001fff077819 */ /* 0x000fe20000011406 */
[----:B------:R-:W-:Y:S02]  /*0b50*/  USHF.R.S32.HI UR4, URZ, 0x1f, UR4 ;  /* 0x0000001f3f047899 */ /* 0x000fe40008011404 */
[----:B------:R-:W-:-:S02]  /*0b60*/  IMAD.WIDE R12, R3, c[0x0][0x178], R12 ;  /* 0x00005e00030c7a25 */ /* 0x000fc400078e020c */
[----:B------:R-:W1:Y:S02]  /*0b70*/  I2F R27, R26 ;  /* 0x0000001a001b7306 */ /* 0x000e640000201400 */
[----:B------:R-:W-:Y:S02]  /*0b80*/  IMAD R3, R13, c[0x0][0x17c], RZ ;  /* 0x00005f000d037a24 */ /* 0x000fe400078e02ff */
[----:B------:R-:W-:-:S04]  /*0b90*/  IMAD.WIDE.U32 R6, R12, c[0x0][0x17c], R6 ;  /* 0x00005f000c067a25 */ /* 0x000fc800078e0006 */
[----:B------:R-:W-:Y:S02]  /*0ba0*/  IMAD R13, R12, UR4, R3 ;  /* 0x000000040c0d7c24 */ /* 0x000fe4000f8e0203 */
[----:B0-----:R-:W-:-:S03]  /*0bb0*/  FADD.FTZ R9, -R9, R0 ;  /* 0x0000000009097221 */ /* 0x001fc60000010100 */
[----:B------:R-:W-:Y:S01]  /*0bc0*/  IADD3 R0, R7, R13, RZ ;  /* 0x0000000d07007210 */ /* 0x000fe20007ffe0ff */
[----:B------:R-:W-:Y:S02]  /*0bd0*/  FADD.FTZ R4, -R9, 1 ;  /* 0x3f80000009047421 */ /* 0x000fe40000010100 */
[----:B-1----:R-:W-:Y:S02]  /*0be0*/  FADD.FTZ R2, -R27, R2 ;  /* 0x000000021b027221 */ /* 0x002fe40000010100 */
[----:B------:R-:W-:Y:S02]  /*0bf0*/  IMAD R7, R0, c[0x0][0x16c], RZ ;  /* 0x00005b0000077a24 */ /* 0x000fe400078e02ff */
[----:B------:R-:W-:Y:S02]  /*0c00*/  FADD.FTZ R0, -R2, 1 ;  /* 0x3f80000002007421 */ /* 0x000fe40000010100 */
[----:B------:R-:W-:-:S04]  /*0c10*/  IMAD.WIDE.U32 R10, R6, c[0x0][0x16c], R10 ;  /* 0x00005b00060a7a25 */ /* 0x000fc800078e000a */
[----:B------:R-:W-:Y:S01]  /*0c20*/  IMAD R7, R6, UR5, R7 ;  /* 0x0000000506077c24 */ /* 0x000fe2000f8e0207 */
[----:B--2---:R-:W-:Y:S02]  /*0c30*/  PRMT R20, RZ, 0x5410, R20 ;  /* 0x00005410ff147816 */ /* 0x004fe40000000014 */
[----:B---3--:R-:W-:Y:S02]  /*0c40*/  PRMT R24, RZ, 0x5410, R24 ;  /* 0x00005410ff187816 */ /* 0x008fe40000000018 */
[----:B----4-:R-:W-:-:S03]  /*0c50*/  PRMT R22, RZ, 0x5410, R22 ;  /* 0x00005410ff167816 */ /* 0x010fc60000000016 */
[C---:B------:R-:W-:Y:S02]  /*0c60*/  FMUL.FTZ R5, R9.reuse, R24 ;  /* 0x0000001809057220 */ /* 0x040fe40000410000 */
[----:B------:R-:W-:Y:S01]  /*0c70*/  FMUL.FTZ R3, R9, R20 ;  /* 0x0000001409037220 */ /* 0x000fe20000410000 */
[----:B-----5:R-:W-:Y:S01]  /*0c80*/  PRMT R28, RZ, 0x5410, R28 ;  /* 0x00005410ff1c7816 */ /* 0x020fe2000000001c */
[----:B------:R-:W-:-:S04]  /*0c90*/  FFMA.FTZ R5, R4, R22, R5 ;  /* 0x0000001604057223 */ /* 0x000fc80000010005 */
[----:B------:R-:W-:Y:S02]  /*0ca0*/  FFMA.FTZ R3, R4, R28, R3 ;  /* 0x0000001c04037223 */ /* 0x000fe40000010003 */
[----:B------:R-:W-:Y:S01]  /*0cb0*/  FMUL.FTZ R5, R2, R5 ;  /* 0x0000000502057220 */ /* 0x000fe20000410000 */
[----:B------:R-:W-:-:S03]  /*0cc0*/  LEA R2, P0, R10, c[0x0][0x188], 0x1 ;  /* 0x000062000a027a11 */ /* 0x000fc600078008ff */
[----:B------:R-:W-:Y:S02]  /*0cd0*/  FFMA.FTZ R0, R3, R0, R5 ;  /* 0x0000000003007223 */ /* 0x000fe40000010005 */
[----:B------:R-:W-:-:S03]  /*0ce0*/  IMAD.IADD R3, R11, 0x1, R7 ;  /* 0x000000010b037824 */ /* 0x000fc600078e0207 */
[----:B------:R-:W-:Y:S02]  /*0cf0*/  F2FP.BF16.PACK_AB R0, RZ, R0 ;  /* 0x00000000ff00723e */ /* 0x000fe400000010ff */
[----:B------:R-:W-:-:S05]  /*0d00*/  LEA.HI.X R3, R10, c[0x0][0x18c], R3, 0x1, P0 ;  /* 0x000063000a037a11 */ /* 0x000fca00000f0c03 */
[----:B------:R-:W-:Y:S01]  /*0d10*/  STG.E.U16 [R2.64], R0 ;  /* 0x0000000002007986 */ /* 0x000fe2000c101506 */
[----:B------:R-:W-:Y:S05]  /*0d20*/  EXIT ;  /* 0x000000000000794d */ /* 0x000fea0003800000 */
.L_x_1707:
        /* <DEDUP_REMOVED lines=13> */
.L_x_1782:


//--------------------- .text._ZN2at6native54_GLOBAL__N__aa9a477a_21_UpSampleBilinear2d_cu_607db5e329upsample_bilinear2d_out_frameIN3c104HalfEfEEviT0_S5_bNS_27GenericPackedTensorAccessorIKT_Lm4ENS_16DefaultPtrTraitsElEENS6_IS7_Lm4ES9_lEE --------------------------
	.section	.text._ZN2at6native54_GLOBAL__N__aa9a477a_21_UpSampleBilinear2d_cu_607db5e329upsample_bilinear2d_out_frameIN3c104HalfEfEEviT0_S5_bNS_27GenericPackedTensorAccessorIKT_Lm4ENS_16DefaultPtrTraitsElEENS6_IS7_Lm4ES9_lEE,"ax",@progbits
	.sectioninfo	@"SHI_REGISTERS=50"
	.align	128
.text._ZN2at6native54_GLOBAL__N__aa9a477a_21_UpSampleBilinear2d_cu_607db5e329upsample_bilinear2d_out_frameIN3c104HalfEfEEviT0_S5_bNS_27GenericPackedTensorAccessorIKT_Lm4ENS_16DefaultPtrTraitsElEENS6_IS7_Lm4ES9_lEE:
        .type           _ZN2at6native54_GLOBAL__N__aa9a477a_21_UpSampleBilinear2d_cu_607db5e329upsample_bilinear2d_out_frameIN3c104HalfEfEEviT0_S5_bNS_27GenericPackedTensorAccessorIKT_Lm4ENS_16DefaultPtrTraitsElEENS6_IS7_Lm4ES9_lEE,@function
        .size           _ZN2at6native54_GLOBAL__N__aa9a477a_21_UpSampleBilinear2d_cu_607db5e329upsample_bilinear2d_out_frameIN3c104HalfEfEEviT0_S5_bNS_27GenericPackedTensorAccessorIKT_Lm4ENS_16DefaultPtrTraitsElEENS6_IS7_Lm4ES9_lEE,(.L_x_1783 - _ZN2at6native54_GLOBAL__N__aa9a477a_21_UpSampleBilinear2d_cu_607db5e329upsample_bilinear2d_out_frameIN3c104HalfEfEEviT0_S5_bNS_27GenericPackedTensorAccessorIKT_Lm4ENS_16DefaultPtrTraitsElEENS6_IS7_Lm4ES9_lEE)
        .other          _ZN2at6native54_GLOBAL__N__aa9a477a_21_UpSampleBilinear2d_cu_607db5e329upsample_bilinear2d_out_frameIN3c104HalfEfEEviT0_S5_bNS_27GenericPackedTensorAccessorIKT_Lm4ENS_16DefaultPtrTraitsElEENS6_IS7_Lm4ES9_lEE,@"STO_CUDA_ENTRY STV_DEFAULT"
_ZN2at6native54_GLOBAL__N__aa9a477a_21_UpSampleBilinear2d_cu_607db5e329upsample_bilinear2d_out_frameIN3c104HalfEfEEviT0_S5_bNS_27GenericPackedTensorAccessorIKT_Lm4ENS_16DefaultPtrTraitsElEENS6_IS7_Lm4ES9_lEE:
        /* <DEDUP_REMOVED lines=28> */
[----:B------:R-:W-:-:S04]  /*01c0*/  @P0 IADD3 R3, R3, 0x1, RZ ;  /* 0x0000000103030810 */ /* 0x000fc80007ffe0ff */
[----:B------:R-:W-:-:S05]  /*01d0*/  MOV R13, R3 ;  /* 0x00000003000d7202 */ /* 0x000fca0000000f00 */
[----:B------:R-:W-:Y:S01]  /*01e0*/  @!P2 IMAD.MOV R13, RZ, RZ, -R13 ;  /* 0x000000ffff0da224 */ /* 0x000fe200078e0a0d */
[----:B------:R-:W-:Y:S02]  /*01f0*/  @!P1 LOP3.LUT R13, RZ, c[0x0][0x1d8], RZ, 0x33, !PT ;  /* 0x00007600ff0d9a12 */ /* 0x000fe400078e33ff */
[----:B------:R-:W-:Y:S02]  /*0200*/  ISETP.NE.AND P1, PT, RZ, UR4, PT ;  /* 0x00000004ff007c0c */ /* 0x000fe4000bf25270 */
[----:B------:R-:W0:Y:S01]  /*0210*/  I2F R20, R13 ;  /* 0x0000000d00147306 */ /* 0x000e220000201400 */
[----:B------:R-:W-:-:S04]  /*0220*/  IMAD.MOV R3, RZ, RZ, -R13 ;  /* 0x000000ffff037224 */ /* 0x000fc800078e0a0d */
[----:B------:R-:W-:-:S04]  /*0230*/  IMAD R9, R3, c[0x0][0x1d8], R0 ;  /* 0x0000760003097a24 */ /* 0x000fc800078e0200 */
[----:B------:R-:W1:Y:S02]  /*0240*/  I2F R18, R9 ;  /* 0x0000000900127306 */ /* 0x000e640000201400 */
[----:B------:R-:W-:Y:S01]  /*0250*/  @!P1 MOV R3, c[0x0][0x164] ;  /* 0x0000590000039a02 */ /* 0x000fe20000000f00 */
        /* <DEDUP_REMOVED lines=34> */
[----:B------:R-:W-:Y:S01]  /*0480*/  IADD3 R3, R3, R7, RZ ;  /* 0x0000000703037210 */ /* 0x000fe20007ffe0ff */
[----:B-1----:R-:W0:Y:S01]  /*0490*/  I2F R5, R17 ;  /* 0x0000001100057306 */ /* 0x002e220000201400 */
[----:B------:R-:W-:Y:S01]  /*04a0*/  IMAD R8, R4, c[0x0][0x1f0], RZ ;  /* 0x00007c0004087a24 */ /* 0x000fe200078e02ff */
[----:B------:R-:W-:Y:S01]  /*04b0*/  ISETP.GE.AND P0, PT, R17, UR4, PT ;  /* 0x0000000411007c0c */ /* 0x000fe2000bf06270 */
[----:B------:R-:W-:Y:S01]  /*04c0*/  IMAD R9, R11, c[0x0][0x1ac], R6 ;  /* 0x00006b000b097a24 */ /* 0x000fe200078e0206 */
[----:B------:R-:W-:Y:S01]  /*04d0*/  SHF.R.S32.HI R4, RZ, 0x1f, R0 ;  /* 0x0000001fff047819 */ /* 0x000fe20000011400 */
[----:B------:R-:W-:Y:S01]  /*04e0*/  IMAD R25, R13, c[0x0][0x1f4], R8 ;  /* 0x00007d000d197a24 */ /* 0x000fe200078e0208 */
[----:B------:R-:W-:Y:S01]  /*04f0*/  IADD3 R15, R17, 0x1, RZ ;  /* 0x00000001110f7810 */ /* 0x000fe20007ffe0ff */
[----:B------:R-:W-:-:S04]  /*0500*/  IMAD.WIDE.U32 R12, R13, c[0x0][0x1f0], R2 ;  /* 0x00007c000d0c7a25 */ /* 0x000fc800078e0002 */
        /* <DEDUP_REMOVED lines=24> */
[----:B------:R-:W-:Y:S01]  /*0690*/  IADD3 R23, R11, R21, RZ ;  /* 0x000000150b177210 */ /* 0x000fe20007ffe0ff */
[----:B------:R-:W-:Y:S01]  /*06a0*/  IMAD.WIDE.U32 R6, R15, c[0x0][0x1b0], R6 ;  /* 0x00006c000f067a25 */ /* 0x000fe200078e0006 */
[----:B------:R-:W-:-:S02]  /*06b0*/  UISETP.GE.U32.AND UP0, UPT, UR9, 0x3, UPT ;  /* 0x000000030900788c */ /* 0x000fc4000bf06070 */
[----:B------:R-:W-:Y:S01]  /*06c0*/  ULDC.64 UR18, c[0x0][0x118] ;  /* 0x0000460000127ab9 */ /* 0x000fe20000000a00 */
[----:B------:R-:W-:-:S04]  /*06d0*/  IMAD.WIDE.U32 R2, R15, c[0x0][0x1b0], R2 ;  /* 0x00006c000f027a25 */ /* 0x000fc800078e0002 */
[C-C-:B------:R-:W-:Y:S02]  /*06e0*/  IMAD R17, R15.reuse, c[0x0][0x1b4], R14.reuse ;  /* 0x00006d000f117a24 */ /* 0x140fe400078e020e */
[----:B------:R-:W-:Y:S02]  /*06f0*/  IMAD R15, R15, c[0x0][0x1b4], R14 ;  /* 0x00006d000f0f7a24 */ /* 0x000fe400078e020e */
[----:B------:R-:W-:Y:S01]  /*0700*/  IMAD.IADD R19, R9, 0x1, R17 ;  /* 0x0000000109137824 */ /* 0x000fe200078e0211 */
[----:B------:R-:W-:Y:S01]  /*0710*/  IADD3 R17, R17, R3, RZ ;  /* 0x0000000311117210 */ /* 0x000fe20007ffe0ff */
[----:B------:R-:W-:Y:S02]  /*0720*/  IMAD.IADD R25, R13, 0x1, R25 ;  /* 0x000000010d197824 */ /* 0x000fe400078e0219 */
[----:B------:R-:W-:Y:S02]  /*0730*/  FADD.FTZ R16, -R20, 1 ;  /* 0x3f80000014107421 */ /* 0x000fe40000010100 */
[----:B------:R-:W-:-:S02]  /*0740*/  FADD.FTZ R14, -R18, 1 ;  /* 0x3f800000120e7421 */ /* 0x000fc40000010100 */
[----:B------:R-:W-:Y:S02]  /*0750*/  IMAD.IADD R21, R21, 0x1, R5 ;  /* 0x0000000115157824 */ /* 0x000fe400078e0205 */
[----:B------:R-:W-:Y:S02]  /*0760*/  IMAD.IADD R15, R7, 0x1, R15 ;  /* 0x00000001070f7824 */ /* 0x000fe400078e020f */
.L_x_1712:
[----:B------:R-:W-:Y:S01]  /*0770*/  PLOP3.LUT P1, PT, PT, PT, UP0, 0x80, 0x0 ;  /* 0x000000000000781c */ /* 0x000fe20003f2f008 */
[----:B------:R-:W-:Y:S01]  /*0780*/  IMAD.MOV.U32 R0, RZ, RZ, RZ ;  /* 0x000000ffff007224 */ /* 0x000fe200078e00ff */
[----:B------:R-:W-:-:S11]  /*0790*/  ISETP.NE.AND P0, PT, RZ, UR7, PT ;  /* 0x00000007ff007c0c */ /* 0x000fd6000bf05270 */
[----:B0-----:R-:W-:Y:S05]  /*07a0*/  @!P1 BRA `(.L_x_1708) ;  /* 0x00000a5000009947 */ /* 0x001fea0003800000 */
[----:B------:R-:W-:Y:S01]  /*07b0*/  MOV R31, UR5 ;  /* 0x00000005001f7c02 */ /* 0x000fe20008000f00 */
[----:B------:R-:W-:Y:S01]  /*07c0*/  IMAD.MOV.U32 R26, RZ, RZ, R2 ;  /* 0x000000ffff1a7224 */ /* 0x000fe200078e0002 */
[----:B------:R-:W-:Y:S01]  /*07d0*/  MOV R27, R17 ;  /* 0x00000011001b7202 */ /* 0x000fe20000000f00 */
[----:B------:R-:W-:Y:S01]  /*07e0*/  ULDC.64 UR14, c[0x0][0x198] ;  /* 0x00006600000e7ab9 */ /* 0x000fe20000000a00 */
[----:B------:R-:W-:Y:S01]  /*07f0*/  IMAD.U32 R39, RZ, RZ, UR5 ;  /* 0x00000005ff277e24 */ /* 0x000fe2000f8e00ff */
[----:B------:R-:W-:Y:S01]  /*0800*/  UIMAD UR9, UR6, UR14, URZ ;  /* 0x0000000e060972a4 */ /* 0x000fe2000f8e023f */
[----:B------:R-:W-:Y:S01]  /*0810*/  IMAD.U32 R37, RZ, RZ, UR5 ;  /* 0x00000005ff257e24 */ /* 0x000fe2000f8e00ff */
[----:B------:R-:W-:Y:S01]  /*0820*/  MOV R24, R12 ;  /* 0x0000000c00187202 */ /* 0x000fe20000000f00 */
[----:B------:R-:W-:Y:S01]  /*0830*/  IMAD.WIDE.U32 R30, R31, c[0x0][0x198], R26 ;  /* 0x000066001f1e7a25 */ /* 0x000fe200078e001a */
[----:B------:R-:W-:Y:S01]  /*0840*/  MOV R27, R21 ;  /* 0x00000015001b7202 */ /* 0x000fe20000000f00 */
[----:B------:R-:W-:-:S02]  /*0850*/  UIMAD UR9, UR5, UR15, UR9 ;  /* 0x0000000f050972a4 */ /* 0x000fc4000f8e0209 */
[----:B------:R-:W-:Y:S01]  /*0860*/  IMAD.MOV.U32 R26, RZ, RZ, R4 ;  /* 0x000000ffff1a7224 */ /* 0x000fe200078e0004 */
[----:B------:R-:W-:Y:S01]  /*0870*/  ULDC.64 UR14, c[0x0][0x1e0] ;  /* 0x00007800000e7ab9 */ /* 0x000fe20000000a00 */
[----:B------:R-:W-:Y:S01]  /*0880*/  IMAD.U32 R33, RZ, RZ, UR5 ;  /* 0x00000005ff217e24 */ /* 0x000fe2000f8e00ff */
[----:B------:R-:W-:Y:S01]  /*0890*/  UIMAD UR14, UR6, UR14, URZ ;  /* 0x0000000e060e72a4 */ /* 0x000fe2000f8e023f */
[----:B------:R-:W-:Y:S01]  /*08a0*/  IMAD.WIDE.U32 R38, R39, c[0x0][0x198], R26 ;  /* 0x0000660027267a25 */ /* 0x000fe200078e001a */
[----:B------:R-:W-:Y:S01]  /*08b0*/  MOV R27, R15 ;  /* 0x0000000f001b7202 */ /* 0x000fe20000000f00 */
[----:B------:R-:W-:Y:S02]  /*08c0*/  UMOV UR11, 0x1 ;  /* 0x00000001000b7882 */ /* 0x000fe40000000000 */
[----:B------:R-:W-:Y:S01]  /*08d0*/  IMAD.MOV.U32 R26, RZ, RZ, R6 ;  /* 0x000000ffff1a7224 */ /* 0x000fe200078e0006 */
[----:B------:R-:W-:Y:S01]  /*08e0*/  UIMAD UR14, UR5, UR15, UR14 ;  /* 0x0000000f050e72a4 */ /* 0x000fe2000f8e020e */
[----:B------:R-:W-:Y:S01]  /*08f0*/  IMAD.MOV.U32 R22, RZ, RZ, R10 ;  /* 0x000000ffff167224 */ /* 0x000fe200078e000a */
[----:B------:R-:W-:Y:S01]  /*0900*/  IADD3 R39, R39, UR9, RZ ;  /* 0x0000000927277c10 */ /* 0x000fe2000fffe0ff */
[----:B------:R-:W-:Y:S01]  /*0910*/  IMAD.U32 R29, RZ, RZ, UR5 ;  /* 0x00000005ff1d7e24 */ /* 0x000fe2000f8e00ff */
[----:B------:R-:W-:Y:S01]  /*0920*/  ULDC.64 UR12, c[0x0][0x1a0] ;  /* 0x00006800000c7ab9 */ /* 0x000fe20000000a00 */
[----:B------:R-:W-:Y:S01]  /*0930*/  IMAD.WIDE.U32 R36, R37, c[0x0][0x198], R26 ;  /* 0x0000660025247a25 */ /* 0x000fe200078e001a */
[C---:B------:R-:W-:Y:S01]  /*0940*/  LEA R26, P1, R30.reuse, c[0x0][0x170], 0x1 ;  /* 0x00005c001e1a7a11 */ /* 0x040fe200078208ff */
[----:B------:R-:W-:Y:S01]  /*0950*/  ULDC.64 UR16, c[0x0][0x1e8] ;  /* 0x00007a0000107ab9 */ /* 0x000fe20000000a00 */
[----:B------:R-:W-:Y:S01]  /*0960*/  IADD3 R27, R31, UR9, RZ ;  /* 0x000000091f1b7c10 */ /* 0x000fe2000fffe0ff */
[----:B------:R-:W-:Y:S01]  /*0970*/  IMAD.WIDE.U32 R32, R33, c[0x0][0x198], R22 ;  /* 0x0000660021207a25 */ /* 0x000fe200078e0016 */
[----:B------:R-:W-:Y:S01]  /*0980*/  IADD3 R31, R37, UR9, RZ ;  /* 0x00000009251f7c10 */ /* 0x000fe2000fffe0ff */
[----:B------:R-:W-:Y:S01]  /*0990*/  USHF.L.U64.HI UR13, UR12, UR11, UR13 ;  /* 0x0000000b0c0d7299 */ /* 0x000fe2000801020d */
[----:B------:R-:W-:Y:S01]  /*09a0*/  LEA.HI.X R27, R30, c[0x0][0x174], R27, 0x1, P1 ;  /* 0x00005d001e1b7a11 */ /* 0x000fe200008f0c1b */
[----:B------:R-:W-:Y:S01]  /*09b0*/  IMAD.WIDE.U32 R28, R29, c[0x0][0x1e0], R24 ;  /* 0x000078001d1c7a25 */ /* 0x000fe200078e0018 */
[----:B------:R-:W-:Y:S01]  /*09c0*/  LEA R30, P1, R38, c[0x0][0x170], 0x1 ;  /* 0x00005c00261e7a11 */ /* 0x000fe200078208ff */
[----:B------:R-:W-:Y:S01]  /*09d0*/  USHF.L.U32 UR12, UR12, 0x1, URZ ;  /* 0x000000010c0c7899 */ /* 0x000fe2000800063f */
[----:B------:R-:W-:Y:S01]  /*09e0*/  LEA R34, P2, R36, c[0x0][0x170], 0x1 ;  /* 0x00005c0024227a11 */ /* 0x000fe200078408ff */
[----:B------:R-:W-:Y:S01]  /*09f0*/  IMAD.MOV.U32 R0, RZ, RZ, RZ ;  /* 0x000000ffff007224 */ /* 0x000fe200078e00ff */
[----:B------:R-:W-:Y:S01]  /*0a00*/  LEA R24, P3, R32, c[0x0][0x170], 0x1 ;  /* 0x00005c0020187a11 */ /* 0x000fe200078608ff */
[----:B------:R-:W-:Y:S01]  /*0a10*/  USHF.L.U64.HI UR11, UR16, UR11, UR17 ;  /* 0x0000000b100b7299 */ /* 0x000fe20008010211 */
[----:B------:R-:W-:Y:S01]  /*0a20*/  LEA R22, P4, R28, c[0x0][0x1b8], 0x1 ;  /* 0x00006e001c167a11 */ /* 0x000fe200078808ff */
[----:B------:R-:W-:Y:S01]  /*0a30*/  USHF.L.U32 UR10, UR16, 0x1, URZ ;  /* 0x00000001100a7899 */ /* 0x000fe2000800063f */
[----:B------:R-:W-:Y:S01]  /*0a40*/  IADD3 R35, R33, UR9, RZ ;  /* 0x0000000921237c10 */ /* 0x000fe2000fffe0ff */
[----:B------:R-:W-:Y:S01]  /*0a50*/  UMOV UR9, UR8 ;  /* 0x0000000800097c82 */ /* 0x000fe20008000000 */
[----:B------:R-:W-:-:S02]  /*0a60*/  IADD3 R37, R29, UR14, RZ ;  /* 0x0000000e1d257c10 */ /* 0x000fc4000fffe0ff */
[----:B------:R-:W-:Y:S02]  /*0a70*/  LEA.HI.X R33, R38, c[0x0][0x174], R39, 0x1, P1 ;  /* 0x00005d0026217a11 */ /* 0x000fe400008f0c27 */
[----:B------:R-:W-:Y:S02]  /*0a80*/  LEA.HI.X R31, R36, c[0x0][0x174], R31, 0x1, P2 ;  /* 0x00005d00241f7a11 */ /* 0x000fe400010f0c1f */
[----:B------:R-:W-:Y:S02]  /*0a90*/  LEA.HI.X R35, R32, c[0x0][0x174], R35, 0x1, P3 ;  /* 0x00005d0020237a11 */ /* 0x000fe400018f0c23 */
[----:B------:R-:W-:Y:S02]  /*0aa0*/  LEA.HI.X R37, R28, c[0x0][0x1bc], R37, 0x1, P4 ;  /* 0x00006f001c257a11 */ /* 0x000fe400020f0c25 */
.L_x_1709:
[----:B0-----:R-:W-:Y:S01]  /*0ab0*/  IMAD.MOV.U32 R28, RZ, RZ, R34 ;  /* 0x000000ffff1c7224 */ /* 0x001fe200078e0022 */
[----:B------:R-:W-:Y:S01]  /*0ac0*/  MOV R29, R31 ;  /* 0x0000001f001d7202 */ /* 0x000fe20000000f00 */
[----:B------:R-:W-:Y:S01]  /*0ad0*/  IMAD.MOV.U32 R32, RZ, RZ, R30 ;  /* 0x000000ffff207224 */ /* 0x000fe200078e001e */
[----:B------:R0:W2:Y:S04]  /*0ae0*/  LDG.E.U16 R39, [R26.64] ;  /* 0x000000121a277981 */ /* 0x0000a8000c1e1500 */
[----:B------:R1:W3:Y:S04]  /*0af0*/  LDG.E.U16 R38, [R28.64] ;  /* 0x000000121c267981 */ /* 0x0002e8000c1e1500 */
[----:B------:R-:W4:Y:S01]  /*0b00*/  LDG.E.U16 R32, [R32.64] ;  /* 0x0000001220207981 */ /* 0x000f22000c1e1500 */
[----:B-1----:R-:W-:Y:S01]  /*0b10*/  IMAD.MOV.U32 R28, RZ, RZ, R24 ;  /* 0x000000ffff1c7224 */ /* 0x002fe200078e0018 */
[----:B------:R-:W-:-:S05]  /*0b20*/  MOV R29, R35 ;  /* 0x00000023001d7202 */ /* 0x000fca0000000f00 */
[----:B------:R1:W5:Y:S01]  /*0b30*/  LDG.E.U16 R36, [R28.64] ;  /* 0x000000121c247981 */ /* 0x000362000c1e1500 */
[----:B0-----:R-:W-:Y:S02]  /*0b40*/  IADD3 R26, P1, R26, UR12, RZ ;  /* 0x0000000c1a1a7c10 */ /* 0x001fe4000ff3e0ff */
[----:B------:R-:W-:Y:S02]  /*0b50*/  IADD3 R30, P3, R30, UR12, RZ ;  /* 0x0000000c1e1e7c10 */ /* 0x000fe4000ff7e0ff */
[----:B------:R-:W-:Y:S02]  /*0b60*/  IADD3.X R27, R27, UR13, RZ, P1, !PT ;  /* 0x0000000d1b1b7c10 */ /* 0x000fe40008ffe4ff */
[----:B-1----:R-:W-:Y:S01]  /*0b70*/  IADD3 R28, P2, R34, UR12, RZ ;  /* 0x0000000c221c7c10 */ /* 0x002fe2000ff5e0ff */
[----:B--2---:R-:W-:Y:S02]  /*0b80*/  HADD2.F32 R39, -RZ, R39.H0_H0 ;  /* 0x20000027ff277230 */ /* 0x004fe40000004100 */
[----:B---3--:R-:W-:-:S03]  /*0b90*/  HADD2.F32 R41, -RZ, R38.H0_H0 ;  /* 0x20000026ff297230 */ /* 0x008fc60000004100 */
[C---:B------:R-:W-:Y:S01]  /*0ba0*/  FMUL.FTZ R38, R18.reuse, R39 ;  /* 0x0000002712267220 */ /* 0x040fe20000410000 */
[----:B----4-:R-:W-:Y:S01]  /*0bb0*/  HADD2.F32 R43, -RZ, R32.H0_H0 ;  /* 0x20000020ff2b7230 */ /* 0x010fe20000004100 */
[----:B------:R-:W-:Y:S01]  /*0bc0*/  FMUL.FTZ R41, R18, R41 ;  /* 0x0000002912297220 */ /* 0x000fe20000410000 */
[----:B------:R-:W-:-:S03]  /*0bd0*/  IADD3 R32, P1, R24, UR12, RZ ;  /* 0x0000000c18207c10 */ /* 0x000fc6000ff3e0ff */
[----:B------:R-:W-:-:S04]  /*0be0*/  FFMA.FTZ R43, R14, R43, R38 ;  /* 0x0000002b0e2b7223 */ /* 0x000fc80000010026 */
[----:B------:R-:W-:Y:S01]  /*0bf0*/  FMUL.FTZ R43, R20, R43 ;  /* 0x0000002b142b7220 */ /* 0x000fe20000410000 */
[----:B-----5:R-:W-:Y:S01]  /*0c00*/  HADD2.F32 R39, -RZ, R36.H0_H0 ;  /* 0x20000024ff277230 */ /* 0x020fe20000004100 */
[----:B------:R-:W-:-:S04]  /*0c10*/  IMAD.MOV.U32 R36, RZ, RZ, R22 ;  /* 0x000000ffff247224 */ /* 0x000fc800078e0016 */
[----:B------:R-:W-:-:S04]  /*0c20*/  FFMA.FTZ R39, R14, R39, R41 ;  /* 0x000000270e277223 */ /* 0x000fc80000010029 */
[----:B------:R-:W-:-:S05]  /*0c30*/  FFMA.FTZ R39, R16, R39, R43 ;  /* 0x0000002710277223 */ /* 0x000fca000001002b */
[----:B------:R-:W-:-:S04]  /*0c40*/  F2FP.PACK_AB R39, RZ, R39 ;  /* 0x00000027ff27723e */ /* 0x000fc800000000ff */
[----:B------:R-:W-:-:S05]  /*0c50*/  PRMT R29, R39, 0x7610, R29 ;  /* 0x00007610271d7816 */ /* 0x000fca000000001d */
[----:B------:R0:W-:Y:S04]  /*0c60*/  STG.E.U16 [R36.64], R29 ;  /* 0x0000001d24007986 */ /* 0x0001e8000c101512 */
[----:B------:R-:W2:Y:S01]  /*0c70*/  LDG.E.U16 R38, [R26.64] ;  /* 0x000000121a267981 */ /* 0x000ea2000c1e1500 */
[----:B0-----:R-:W-:Y:S02]  /*0c80*/  IADD3.X R29, R31, UR13, RZ, P2, !PT ;  /* 0x0000000d1f1d7c10 */ /* 0x001fe400097fe4ff */
[----:B------:R-:W-:Y:S02]  /*0c90*/  IADD3.X R31, R33, UR13, RZ, P3, !PT ;  /* 0x0000000d211f7c10 */ /* 0x000fe40009ffe4ff */
[----:B------:R-:W-:Y:S01]  /*0ca0*/  IADD3.X R33, R35, UR13, RZ, P1, !PT ;  /* 0x0000000d23217c10 */ /* 0x000fe20008ffe4ff */
[----:B------:R0:W3:Y:S04]  /*0cb0*/  LDG.E.U16 R34, [R28.64] ;  /* 0x000000121c227981 */ /* 0x0000e8000c1e1500 */
[----:B------:R-:W4:Y:S04]  /*0cc0*/  LDG.E.U16 R35, [R30.64] ;  /* 0x000000121e237981 */ /* 0x000f28000c1e1500 */
[----:B------:R-:W5:Y:S01]  /*0cd0*/  LDG.E.U16 R24, [R32.64] ;  /* 0x0000001220187981 */ /* 0x000f62000c1e1500 */
[----:B------:R-:W-:-:S02]  /*0ce0*/  IADD3 R36, P3, R30, UR12, RZ ;  /* 0x0000000c1e247c10 */ /* 0x000fc4000ff7e0ff */
[----:B0-----:R-:W-:-:S04]  /*0cf0*/  IADD3 R28, P2, R28, UR12, RZ ;  /* 0x0000000c1c1c7c10 */ /* 0x001fc8000ff5e0ff */
[----:B------:R-:W-:Y:S01]  /*0d00*/  IADD3.X R29, R29, UR13, RZ, P2, !PT ;  /* 0x0000000d1d1d7c10 */ /* 0x000fe200097fe4ff */
[----:B--2---:R-:W-:-:S05]  /*0d10*/  HADD2.F32 R43, -RZ, R38.H0_H0 ;  /* 0x20000026ff2b7230 */ /* 0x004fca0000004100 */
[----:B------:R-:W-:Y:S01]  /*0d20*/  FMUL.FTZ R43, R18, R43 ;  /* 0x0000002b122b7220 */ /* 0x000fe20000410000 */
[----:B---3--:R-:W-:Y:S02]  /*0d30*/  HADD2.F32 R39, -RZ, R34.H0_H0 ;  /* 0x20000022ff277230 */ /* 0x008fe40000004100 */
[----:B----4-:R-:W-:-:S03]  /*0d40*/  HADD2.F32 R41, -RZ, R35.H0_H0 ;  /* 0x20000023ff297230 */ /* 0x010fc60000004100 */
[----:B------:R-:W-:Y:S01]  /*0d50*/  FMUL.FTZ R39, R18, R39 ;  /* 0x0000002712277220 */ /* 0x000fe20000410000 */
[----:B-----5:R-:W-:Y:S01]  /*0d60*/  HADD2.F32 R35, -RZ, R24.H0_H0 ;  /* 0x20000018ff237230 */ /* 0x020fe20000004100 */
[----:B------:R-:W-:-:S04]  /*0d70*/  FFMA.FTZ R41, R14, R41, R43 ;  /* 0x000000290e297223 */ /* 0x000fc8000001002b */
[----:B------:R-:W-:Y:S02]  /*0d80*/  FFMA.FTZ R35, R14, R35, R39 ;  /* 0x000000230e237223 */ /* 0x000fe40000010027 */
[----:B------:R-:W-:Y:S01]  /*0d90*/  FMUL.FTZ R41, R20, R41 ;  /* 0x0000002914297220 */ /* 0x000fe20000410000 */
[----:B------:R-:W-:-:S03]  /*0da0*/  IADD3 R34, P1, R22, UR10, RZ ;  /* 0x0000000a16227c10 */ /* 0x000fc6000ff3e0ff */
[----:B------:R-:W-:-:S05]  /*0db0*/  FFMA.FTZ R35, R16, R35, R41 ;  /* 0x0000002310237223 */ /* 0x000fca0000010029 */
[----:B------:R-:W-:Y:S02]  /*0dc0*/  F2FP.PACK_AB R22, RZ, R35 ;  /* 0x00000023ff16723e */ /* 0x000fe400000000ff */
[----:B------:R-:W-:Y:S02]  /*0dd0*/  IADD3.X R35, R37, UR11, RZ, P1, !PT ;  /* 0x0000000b25237c10 */ /* 0x000fe40008ffe4ff */
[----:B------:R-:W-:Y:S02]  /*0de0*/  IADD3 R26, P1, R26, UR12, RZ ;  /* 0x0000000c1a1a7c10 */ /* 0x000fe4000ff3e0ff */
[----:B------:R-:W-:Y:S02]  /*0df0*/  PRMT R37, R22, 0x7610, R37 ;  /* 0x0000761016257816 */ /* 0x000fe40000000025 */
[----:B------:R-:W-:Y:S02]  /*0e00*/  IADD3.X R27, R27, UR13, RZ, P1, !PT ;  /* 0x0000000d1b1b7c10 */ /* 0x000fe40008ffe4ff */
[----:B------:R-:W-:Y:S01]  /*0e10*/  IADD3 R38, P1, R32, UR12, RZ ;  /* 0x0000000c20267c10 */ /* 0x000fe2000ff3e0ff */
[----:B------:R0:W-:Y:S03]  /*0e20*/  STG.E.U16 [R34.64], R37 ;  /* 0x0000002522007986 */ /* 0x0001e6000c101512 */
[----:B------:R-:W-:Y:S01]  /*0e30*/  IADD3.X R39, R33, UR13, RZ, P1, !PT ;  /* 0x0000000d21277c10 */ /* 0x000fe20008ffe4ff */
[----:B------:R-:W2:Y:S04]  /*0e40*/  LDG.E.U16 R24, [R28.64] ;  /* 0x000000121c187981 */ /* 0x000ea8000c1e1500 */
[----:B------:R-:W3:Y:S01]  /*0e50*/  LDG.E.U16 R22, [R38.64] ;  /* 0x0000001226167981 */ /* 0x000ee2000c1e1500 */
[----:B0-----:R-:W-:-:S03]  /*0e60*/  IADD3.X R37, R31, UR13, RZ, P3, !PT ;  /* 0x0000000d1f257c10 */ /* 0x001fc60009ffe4ff */
[----:B------:R-:W4:Y:S04]  /*0e70*/  LDG.E.U16 R31, [R26.64] ;  /* 0x000000121a1f7981 */ /* 0x000f28000c1e1500 */
[----:B------:R-:W5:Y:S01]  /*0e80*/  LDG.E.U16 R30, [R36.64] ;  /* 0x00000012241e7981 */ /* 0x000f62000c1e1500 */
[----:B------:R-:W-:Y:S02]  /*0e90*/  IADD3 R40, P1, R34, UR10, RZ ;  /* 0x0000000a22287c10 */ /* 0x000fe4000ff3e0ff */
[----:B------:R-:W-:Y:S01]  /*0ea0*/  IADD3 R32, P3, R36, UR12, RZ ;  /* 0x0000000c24207c10 */ /* 0x000fe2000ff7e0ff */
[----:B--2---:R-:W-:Y:S02]  /*0eb0*/  HADD2.F32 R33, -RZ, R24.H0_H0 ;  /* 0x20000018ff217230 */ /* 0x004fe40000004100 */
[----:B----4-:R-:W-:-:S02]  /*0ec0*/  HADD2.F32 R31, -RZ, R31.H0_H0 ;  /* 0x2000001fff1f7230 */ /* 0x010fc40000004100 */
[----:B-----5:R-:W-:-:S03]  /*0ed0*/  HADD2.F32 R41, -RZ, R30.H0_H0 ;  /* 0x2000001eff297230 */ /* 0x020fc60000004100 */
[C---:B------:R-:W-:Y:S01]  /*0ee0*/  FMUL.FTZ R24, R18.reuse, R31 ;  /* 0x0000001f12187220 */ /* 0x040fe20000410000 */
[----:B---3--:R-:W-:Y:S01]  /*0ef0*/  HADD2.F32 R31, -RZ, R22.H0_H0 ;  /* 0x20000016ff1f7230 */ /* 0x008fe20000004100 */
[----:B------:R-:W-:Y:S02]  /*0f00*/  FMUL.FTZ R33, R18, R33 ;  /* 0x0000002112217220 */ /* 0x000fe40000410000 */
[C---:B------:R-:W-:Y:S02]  /*0f10*/  FFMA.FTZ R41, R14.reuse, R41, R24 ;  /* 0x000000290e297223 */ /* 0x040fe40000010018 */
[----:B------:R-:W-:Y:S02]  /*0f20*/  FFMA.FTZ R31, R14, R31, R33 ;  /* 0x0000001f0e1f7223 */ /* 0x000fe40000010021 */
[----:B------:R-:W-:-:S04]  /*0f30*/  FMUL.FTZ R41, R20, R41 ;  /* 0x0000002914297220 */ /* 0x000fc80000410000 */
[----:B------:R-:W-:Y:S01]  /*0f40*/  FFMA.FTZ R31, R16, R31, R41 ;  /* 0x0000001f101f7223 */ /* 0x000fe20000010029 */
[----:B------:R-:W-:Y:S02]  /*0f50*/  IADD3.X R41, R35, UR11, RZ, P1, !PT ;  /* 0x0000000b23297c10 */ /* 0x000fe40008ffe4ff */
[----:B------:R-:W-:Y:S02]  /*0f60*/  IADD3 R26, P1, R26, UR12, RZ ;  /* 0x0000000c1a1a7c10 */ /* 0x000fe4000ff3e0ff */
[----:B------:R-:W-:Y:S02]  /*0f70*/  F2FP.PACK_AB R31, RZ, R31 ;  /* 0x0000001fff1f723e */ /* 0x000fe400000000ff */
[----:B------:R-:W-:Y:S02]  /*0f80*/  IADD3 R30, P2, R28, UR12, RZ ;  /* 0x0000000c1c1e7c10 */ /* 0x000fe4000ff5e0ff */
[----:B------:R-:W-:Y:S01]  /*0f90*/  IADD3.X R27, R27, UR13, RZ, P1, !PT ;  /* 0x0000000d1b1b7c10 */ /* 0x000fe20008ffe4ff */
[----:B------:R0:W-:Y:S01]  /*0fa0*/  STG.E.U16 [R40.64], R31 ;  /* 0x0000001f28007986 */ /* 0x0001e2000c101512 */
[----:B------:R-:W-:-:S02]  /*0fb0*/  IADD3 R34, P1, R38, UR12, RZ ;  /* 0x0000000c26227c10 */ /* 0x000fc4000ff3e0ff */
[----:B------:R-:W-:Y:S02]  /*0fc0*/  IADD3.X R33, R37, UR13, RZ, P3, !PT ;  /* 0x0000000d25217c10 */ /* 0x000fe40009ffe4ff */
[----:B------:R-:W-:-:S03]  /*0fd0*/  IADD3.X R35, R39, UR13, RZ, P1, !PT ;  /* 0x0000000d27237c10 */ /* 0x000fc60008ffe4ff */
[----:B------:R-:W2:Y:S01]  /*0fe0*/  LDG.E.U16 R28, [R32.64] ;  /* 0x00000012201c7981 */ /* 0x000ea2000c1e1500 */
[----:B0-----:R-:W-:-:S03]  /*0ff0*/  IADD3.X R31, R29, UR13, RZ, P2, !PT ;  /* 0x0000000d1d1f7c10 */ /* 0x001fc600097fe4ff */
[----:B------:R-:W3:Y:S04]  /*1000*/  LDG.E.U16 R22, [R34.64] ;  /* 0x0000001222167981 */ /* 0x000ee8000c1e1500 */
[----:B------:R0:W4:Y:S04]  /*1010*/  LDG.E.U16 R29, [R26.64] ;  /* 0x000000121a1d7981 */ /* 0x000128000c1e1500 */
[----:B------:R-:W5:Y:S01]  /*1020*/  LDG.E.U16 R24, [R30.64] ;  /* 0x000000121e187981 */ /* 0x000f62000c1e1500 */
[----:B------:R-:W-:Y:S01]  /*1030*/  UIADD3 UR9, UR9, -0x4, URZ ;  /* 0xfffffffc09097890 */ /* 0x000fe2000fffe03f */
[----:B0-----:R-:W-:-:S04]  /*1040*/  IADD3 R26, P5, R26, UR12, RZ ;  /* 0x0000000c1a1a7c10 */ /* 0x001fc8000ffbe0ff */
[----:B------:R-:W-:Y:S02]  /*1050*/  IADD3.X R27, R27, UR13, RZ, P5, !PT ;  /* 0x0000000d1b1b7c10 */ /* 0x000fe4000affe4ff */
[----:B------:R-:W-:Y:S01]  /*1060*/  IADD3 R0, R0, 0x4, RZ ;  /* 0x0000000400007810 */ /* 0x000fe20007ffe0ff */
[----:B--2---:R-:W-:Y:S02]  /*1070*/  HADD2.F32 R39, -RZ, R28.H0_H0 ;  /* 0x2000001cff277230 */ /* 0x004fe40000004100 */
[----:B----4-:R-:W-:Y:S02]  /*1080*/  HADD2.F32 R29, -RZ, R29.H0_H0 ;  /* 0x2000001dff1d7230 */ /* 0x010fe40000004100 */
[----:B-----5:R-:W-:-:S03]  /*1090*/  HADD2.F32 R37, -RZ, R24.H0_H0 ;  /* 0x20000018ff257230 */ /* 0x020fc60000004100 */
[C---:B------:R-:W-:Y:S01]  /*10a0*/  FMUL.FTZ R24, R18.reuse, R29 ;  /* 0x0000001d12187220 */ /* 0x040fe20000410000 */
[----:B---3--:R-:W-:Y:S01]  /*10b0*/  HADD2.F32 R29, -RZ, R22.H0_H0 ;  /* 0x20000016ff1d7230 */ /* 0x008fe20000004100 */
[----:B------:R-:W-:Y:S02]  /*10c0*/  FMUL.FTZ R37, R18, R37 ;  /* 0x0000002512257220 */ /* 0x000fe40000410000 */
[C---:B------:R-:W-:Y:S02]  /*10d0*/  FFMA.FTZ R39, R14.reuse, R39, R24 ;  /* 0x000000270e277223 */ /* 0x040fe40000010018 */
[----:B------:R-:W-:Y:S02]  /*10e0*/  FFMA.FTZ R29, R14, R29, R37 ;  /* 0x0000001d0e1d7223 */ /* 0x000fe40000010025 */
[----:B------:R-:W-:Y:S01]  /*10f0*/  FMUL.FTZ R39, R20, R39 ;  /* 0x0000002714277220 */ /* 0x000fe20000410000 */
[----:B------:R-:W-:-:S03]  /*1100*/  IADD3 R28, P1, R40, UR10, RZ ;  /* 0x0000000a281c7c10 */ /* 0x000fc6000ff3e0ff */
[----:B------:R-:W-:-:S05]  /*1110*/  FFMA.FTZ R29, R16, R29, R39 ;  /* 0x0000001d101d7223 */ /* 0x000fca0000010027 */
[----:B------:R-:W-:Y:S02]  /*1120*/  F2FP.PACK_AB R22, RZ, R29 ;  /* 0x0000001dff16723e */ /* 0x000fe400000000ff */
[----:B------:R-:W-:Y:S02]  /*1130*/  IADD3.X R29, R41, UR11, RZ, P1, !PT ;  /* 0x0000000b291d7c10 */ /* 0x000fe40008ffe4ff */
[----:B------:R-:W-:Y:S02]  /*1140*/  ISETP.NE.AND P1, PT, RZ, UR9, PT ;  /* 0x00000009ff007c0c */ /* 0x000fe4000bf25270 */
[----:B------:R-:W-:Y:S02]  /*1150*/  IADD3 R24, P2, R34, UR12, RZ ;  /* 0x0000000c22187c10 */ /* 0x000fe4000ff5e0ff */
[----:B------:R-:W-:Y:S02]  /*1160*/  PRMT R36, R22, 0x7610, R36 ;  /* 0x0000761016247816 */ /* 0x000fe40000000024 */
[----:B------:R-:W-:-:S02]  /*1170*/  IADD3 R34, P3, R30, UR12, RZ ;  /* 0x0000000c1e227c10 */ /* 0x000fc4000ff7e0ff */
[----:B------:R-:W-:Y:S02]  /*1180*/  IADD3 R30, P4, R32, UR12, RZ ;  /* 0x0000000c201e7c10 */ /* 0x000fe4000ff9e0ff */
[----:B------:R-:W-:Y:S01]  /*1190*/  IADD3 R22, P6, R28, UR10, RZ ;  /* 0x0000000a1c167c10 */ /* 0x000fe2000ffde0ff */
[----:B------:R0:W-:Y:S01]  /*11a0*/  STG.E.U16 [R28.64], R36 ;  /* 0x000000241c007986 */ /* 0x0001e2000c101512 */
[----:B------:R-:W-:Y:S02]  /*11b0*/  IADD3.X R35, R35, UR13, RZ, P2, !PT ;  /* 0x0000000d23237c10 */ /* 0x000fe400097fe4ff */
[----:B------:R-:W-:Y:S02]  /*11c0*/  IADD3.X R31, R31, UR13, RZ, P3, !PT ;  /* 0x0000000d1f1f7c10 */ /* 0x000fe40009ffe4ff */
[----:B------:R-:W-:Y:S02]  /*11d0*/  IADD3.X R33, R33, UR13, RZ, P4, !PT ;  /* 0x0000000d21217c10 */ /* 0x000fe4000a7fe4ff */
[----:B------:R-:W-:Y:S01]  /*11e0*/  IADD3.X R37, R29, UR11, RZ, P6, !PT ;  /* 0x0000000b1d257c10 */ /* 0x000fe2000b7fe4ff */
[----:B------:R-:W-:Y:S05]  /*11f0*/  @P1 BRA `(.L_x_1709) ;  /* 0xfffff8b000001947 */ /* 0x000fea000383ffff */
.L_x_1708:
[----:B------:R-:W-:Y:S05]  /*1200*/  @!P0 BRA `(.L_x_1710) ;  /* 0x00000a3000008947 */ /* 0x000fea0003800000 */
[----:B------:R-:W-:Y:S01]  /*1210*/  USHF.R.S32.HI UR9, URZ, 0x1f, UR4 ;  /* 0x0000001f3f097899 */ /* 0x000fe20008011404 */
[----:B0-----:R-:W-:Y:S01]  /*1220*/  IMAD.U32 R29, RZ, RZ, UR4 ;  /* 0x00000004ff1d7e24 */ /* 0x001fe2000f8e00ff */
[----:B------:R-:W-:Y:S01]  /*1230*/  ULDC.64 UR10, c[0x0][0x198] ;  /* 0x00006600000a7ab9 */ /* 0x000fe20000000a00 */
[----:B------:R-:W-:Y:S01]  /*1240*/  IMAD.MOV.U32 R22, RZ, RZ, R10 ;  /* 0x000000ffff167224 */ /* 0x000fe200078e000a */
[----:B------:R-:W-:Y:S01]  /*1250*/  UIMAD UR10, UR9, UR10, URZ ;  /* 0x0000000a090a72a4 */ /* 0x000fe2000f8e023f */
[----:B------:R-:W-:Y:S01]  /*1260*/  MOV R31, UR4 ;  /* 0x00000004001f7c02 */ /* 0x000fe20008000f00 */
[----:B------:R-:W-:Y:S01]  /*1270*/  IMAD.MOV.U32 R27, RZ, RZ, R19 ;  /* 0x000000ffff1b7224 */ /* 0x000fe200078e0013 */
[----:B------:R-:W-:Y:S01]  /*1280*/  MOV R26, R8 ;  /* 0x00000008001a7202 */ /* 0x000fe20000000f00 */
[----:B------:R-:W-:Y:S01]  /*1290*/  UIMAD UR10, UR4, UR11, UR10 ;  /* 0x0000000b040a72a4 */ /* 0x000fe2000f8e020a */
[----:B------:R-:W-:Y:S01]  /*12a0*/  IMAD.WIDE.U32 R28, R29, c[0x0][0x198], R22 ;  /* 0x000066001d1c7a25 */ /* 0x000fe200078e0016 */
[----:B------:R-:W-:-:S02]  /*12b0*/  SHF.R.S32.HI R22, RZ, 0x1f, R0 ;  /* 0x0000001fff167819 */ /* 0x000fc40000011400 */
[----:B------:R-:W-:Y:S01]  /*12c0*/  MOV R41, UR4 ;  /* 0x0000000400297c02 */ /* 0x000fe20008000f00 */
[----:B------:R-:W-:Y:S01]  /*12d0*/  IMAD.WIDE.U32 R26, R31, c[0x0][0x198], R26 ;  /* 0x000066001f1a7a25 */ /* 0x000fe200078e001a */
[----:B------:R-:W-:Y:S02]  /*12e0*/  IADD3 R29, R29, UR10, RZ ;  /* 0x0000000a1d1d7c10 */ /* 0x000fe4000fffe0ff */
[----:B------:R-:W-:Y:S01]  /*12f0*/  MOV R31, R21 ;  /* 0x00000015001f7202 */ /* 0x000fe20000000f00 */
[----:B------:R-:W-:Y:S01]  /*1300*/  IMAD R33, R22, c[0x0][0x1a0], RZ ;  /* 0x0000680016217a24 */ /* 0x000fe200078e02ff */
[----:B------:R-:W-:Y:S01]  /*1310*/  IADD3 R27, R27, UR10, RZ ;  /* 0x0000000a1b1b7c10 */ /* 0x000fe2000fffe0ff */
[----:B------:R-:W-:Y:S02]  /*1320*/  IMAD.U32 R35, RZ, RZ, UR4 ;  /* 0x00000004ff237e24 */ /* 0x000fe4000f8e00ff */
[C---:B------:R-:W-:Y:S02]  /*1330*/  IMAD R43, R0.reuse, c[0x0][0x1a4], R33 ;  /* 0x00006900002b7a24 */ /* 0x040fe400078e0221 */
[----:B------:R-:W-:-:S04]  /*1340*/  IMAD.WIDE.U32 R32, R0, c[0x0][0x1a0], R28 ;  /* 0x0000680000207a25 */ /* 0x000fc800078e001c */
[----:B------:R-:W-:Y:S01]  /*1350*/  IMAD.MOV.U32 R30, RZ, RZ, R4 ;  /* 0x000000ffff1e7224 */ /* 0x000fe200078e0004 */
[----:B------:R-:W-:Y:S01]  /*1360*/  LEA R34, P0, R32, c[0x0][0x170], 0x1 ;  /* 0x00005c0020227a11 */ /* 0x000fe200078008ff */
[----:B------:R-:W-:Y:S02]  /*1370*/  IMAD.IADD R33, R33, 0x1, R43 ;  /* 0x0000000121217824 */ /* 0x000fe400078e022b */
[----:B------:R-:W-:-:S03]  /*1380*/  IMAD.WIDE.U32 R30, R35, c[0x0][0x198], R30 ;  /* 0x00006600231e7a25 */ /* 0x000fc600078e001e */
[----:B------:R-:W-:Y:S01]  /*1390*/  LEA.HI.X R35, R32, c[0x0][0x174], R33, 0x1, P0 ;  /* 0x00005d0020237a11 */ /* 0x000fe200000f0c21 */
[----:B------:R-:W-:Y:S01]  /*13a0*/  IMAD.WIDE.U32 R38, R0, c[0x0][0x1a0], R26 ;  /* 0x0000680000267a25 */ /* 0x000fe200078e001a */
[----:B------:R-:W-:-:S03]  /*13b0*/  IADD3 R31, R31, UR10, RZ ;  /* 0x0000000a1f1f7c10 */ /* 0x000fc6000fffe0ff */
[C---:B------:R-:W-:Y:S01]  /*13c0*/  IMAD.IADD R37, R43.reuse, 0x1, R39 ;  /* 0x000000012b257824 */ /* 0x040fe200078e0227 */
[----:B------:R-:W-:Y:S01]  /*13d0*/  LEA R36, P0, R38, c[0x0][0x170], 0x1 ;  /* 0x00005c0026247a11 */ /* 0x000fe200078008ff */
[----:B------:R-:W-:Y:S01]  /*13e0*/  IMAD.WIDE.U32 R32, R0, c[0x0][0x1a0], R30 ;  /* 0x0000680000207a25 */ /* 0x000fe200078e001e */
[----:B------:R0:W2:Y:S02]  /*13f0*/  LDG.E.U16 R34, [R34.64] ;  /* 0x0000001222227981 */ /* 0x0000a4000c1e1500 */
[----:B------:R-:W-:Y:S01]  /*1400*/  LEA.HI.X R37, R38, c[0x0][0x174], R37, 0x1, P0 ;  /* 0x00005d0026257a11 */ /* 0x000fe200000f0c25 */
[----:B------:R-:W-:Y:S01]  /*1410*/  IMAD.MOV.U32 R38, RZ, RZ, R2 ;  /* 0x000000ffff267224 */ /* 0x000fe200078e0002 */
[----:B------:R-:W-:Y:S01]  /*1420*/  IADD3 R33, R43, R33, RZ ;  /* 0x000000212b217210 */ /* 0x000fe20007ffe0ff */
[----:B------:R-:W-:Y:S02]  /*1430*/  IMAD.MOV.U32 R39, RZ, RZ, R17 ;  /* 0x000000ffff277224 */ /* 0x000fe400078e0011 */
[----:B------:R2:W3:Y:S02]  /*1440*/  LDG.E.U16 R36, [R36.64] ;  /* 0x0000001224247981 */ /* 0x0004e4000c1e1500 */
[----:B------:R-:W-:Y:S01]  /*1450*/  IMAD.WIDE.U32 R40, R41, c[0x0][0x198], R38 ;  /* 0x0000660029287a25 */ /* 0x000fe200078e0026 */
[----:B------:R-:W-:-:S04]  /*1460*/  LEA R38, P0, R32, c[0x0][0x170], 0x1 ;  /* 0x00005c0020267a11 */ /* 0x000fc800078008ff */
[----:B------:R-:W-:Y:S01]  /*1470*/  LEA.HI.X R39, R32, c[0x0][0x174], R33, 0x1, P0 ;  /* 0x00005d0020277a11 */ /* 0x000fe200000f0c21 */
[----:B------:R-:W-:Y:S01]  /*1480*/  IMAD.MOV.U32 R32, RZ, RZ, R40 ;  /* 0x000000ffff207224 */ /* 0x000fe200078e0028 */
[----:B------:R-:W-:Y:S01]  /*1490*/  IADD3 R33, R41, UR10, RZ ;  /* 0x0000000a29217c10 */ /* 0x000fe2000fffe0ff */
[----:B------:R-:W-:Y:S02]  /*14a0*/  ULDC.64 UR10, c[0x0][0x1e0] ;  /* 0x00007800000a7ab9 */ /* 0x000fe40000000a00 */
[----:B------:R1:W4:Y:S02]  /*14b0*/  LDG.E.U16 R38, [R38.64] ;  /* 0x0000001226267981 */ /* 0x000324000c1e1500 */
[----:B------:R-:W-:-:S04]  /*14c0*/  IMAD.WIDE.U32 R40, R0, c[0x0][0x1a0], R32 ;  /* 0x0000680000287a25 */ /* 0x000fc800078e0020 */
[----:B------:R-:W-:Y:S01]  /*14d0*/  IMAD.IADD R41, R43, 0x1, R41 ;  /* 0x000000012b297824 */ /* 0x000fe200078e0229 */
[----:B------:R-:W-:-:S04]  /*14e0*/  LEA R42, P0, R40, c[0x0][0x170], 0x1 ;  /* 0x00005c00282a7a11 */ /* 0x000fc800078008ff */
[----:B------:R-:W-:-:S05]  /*14f0*/  LEA.HI.X R43, R40, c[0x0][0x174], R41, 0x1, P0 ;  /* 0x00005d00282b7a11 */ /* 0x000fca00000f0c29 */
[----:B------:R3:W5:Y:S01]  /*1500*/  LDG.E.U16 R42, [R42.64] ;  /* 0x000000122a2a7981 */ /* 0x000762000c1e1500 */
[----:B------:R-:W-:Y:S01]  /*1510*/  UIMAD UR9, UR9, UR10, URZ ;  /* 0x0000000a090972a4 */ /* 0x000fe2000f8e023f */
[----:B------:R-:W-:Y:S01]  /*1520*/  MOV R41, UR4 ;  /* 0x0000000400297c02 */ /* 0x000fe20008000f00 */
[----:B------:R-:W-:Y:S02]  /*1530*/  IMAD.MOV.U32 R24, RZ, RZ, R12 ;  /* 0x000000ffff187224 */ /* 0x000fe400078e000c */
[----:B------:R-:W-:Y:S02]  /*1540*/  UIMAD UR9, UR4, UR11, UR9 ;  /* 0x0000000b040972a4 */ /* 0x000fe4000f8e0209 */
[----:B------:R-:W-:-:S04]  /*1550*/  IMAD.WIDE.U32 R40, R41, c[0x0][0x1e0], R24 ;  /* 0x0000780029287a25 */ /* 0x000fc800078e0018 */
[----:B-1----:R-:W-:Y:S01]  /*1560*/  IMAD R39, R22, c[0x0][0x1e8], RZ ;  /* 0x00007a0016277a24 */ /* 0x002fe200078e02ff */
[----:B0-----:R-:W-:-:S03]  /*1570*/  IADD3 R35, R41, UR9, RZ ;  /* 0x0000000929237c10 */ /* 0x001fc6000fffe0ff */
[----:B------:R-:W-:Y:S01]  /*1580*/  IMAD R39, R0, c[0x0][0x1ec], R39 ;  /* 0x00007b0000277a24 */ /* 0x000fe200078e0227 */
[----:B------:R-:W-:Y:S01]  /*1590*/  UISETP.NE.AND UP1, UPT, UR7, 0x1, UPT ;  /* 0x000000010700788c */ /* 0x000fe2000bf25270 */
[----:B--2---:R-:W-:Y:S01]  /*15a0*/  HADD2.F32 R37, -RZ, R34.H0_H0 ;  /* 0x20000022ff257230 */ /* 0x004fe20000004100 */
[----:B------:R-:W-:Y:S01]  /*15b0*/  IMAD.MOV.U32 R34, RZ, RZ, R40 ;  /* 0x000000ffff227224 */ /* 0x000fe200078e0028 */
[----:B---3--:R-:W-:-:S05]  /*15c0*/  HADD2.F32 R43, -RZ, R36.H0_H0 ;  /* 0x20000024ff2b7230 */ /* 0x008fca0000004100 */
[----:B------:R-:W-:-:S04]  /*15d0*/  FMUL.FTZ R43, R18, R43 ;  /* 0x0000002b122b7220 */ /* 0x000fc80000410000 */
[----:B------:R-:W-:Y:S02]  /*15e0*/  FFMA.FTZ R43, R14, R37, R43 ;  /* 0x000000250e2b7223 */ /* 0x000fe4000001002b */
[----:B------:R-:W-:Y:S01]  /*15f0*/  IMAD.WIDE.U32 R36, R0, c[0x0][0x1e8], R34 ;  /* 0x00007a0000247a25 */ /* 0x000fe200078e0022 */
[----:B----4-:R-:W-:-:S04]  /*1600*/  HADD2.F32 R45, -RZ, R38.H0_H0 ;  /* 0x20000026ff2d7230 */ /* 0x010fc80000004100 */
[----:B------:R-:W-:Y:S02]  /*1610*/  IADD3 R37, R37, R39, RZ ;  /* 0x0000002725257210 */ /* 0x000fe40007ffe0ff */
[----:B------:R-:W-:Y:S01]  /*1620*/  LEA R38, P0, R36, c[0x0][0x1b8], 0x1 ;  /* 0x00006e0024267a11 */ /* 0x000fe200078008ff */
[----:B-----5:R-:W-:-:S05]  /*1630*/  HADD2.F32 R47, -RZ, R42.H0_H0 ;  /* 0x2000002aff2f7230 */ /* 0x020fca0000004100 */
[----:B------:R-:W-:-:S04]  /*1640*/  FMUL.FTZ R47, R18, R47 ;  /* 0x0000002f122f7220 */ /* 0x000fc80000410000 */
[----:B------:R-:W-:Y:S01]  /*1650*/  FFMA.FTZ R45, R14, R45, R47 ;  /* 0x0000002d0e2d7223 */ /* 0x000fe2000001002f */
[----:B------:R-:W-:-:S03]  /*1660*/  LEA.HI.X R39, R36, c[0x0][0x1bc], R37, 0x1, P0 ;  /* 0x00006f0024277a11 */ /* 0x000fc600000f0c25 */
[----:B------:R-:W-:Y:S01]  /*1670*/  FMUL.FTZ R45, R20, R45 ;  /* 0x0000002d142d7220 */ /* 0x000fe20000410000 */
[----:B------:R-:W-:-:S03]  /*1680*/  PLOP3.LUT P0, PT, PT, PT, UP1, 0x80, 0x0 ;  /* 0x000000000000781c */ /* 0x000fc60003f0f018 */
[----:B------:R-:W-:-:S05]  /*1690*/  FFMA.FTZ R43, R16, R43, R45 ;  /* 0x0000002b102b7223 */ /* 0x000fca000001002d */
[----:B------:R-:W-:-:S05]  /*16a0*/  F2FP.PACK_AB R43, RZ, R43 ;  /* 0x0000002bff2b723e */ /* 0x000fca00000000ff */
[----:B------:R0:W-:Y:S01]  /*16b0*/  STG.E.U16 [R38.64], R43 ;  /* 0x0000002b26007986 */ /* 0x0001e2000c101512 */
[----:B------:R-:W-:Y:S05]  /*16c0*/  @!P0 BRA `(.L_x_1710) ;  /* 0x0000057000008947 */ /* 0x000fea0003800000 */
[----:B------:R-:W-:-:S04]  /*16d0*/  IADD3 R37, R0, 0x1, RZ ;  /* 0x0000000100257810 */ /* 0x000fc80007ffe0ff */
[----:B------:R-:W-:Y:S01]  /*16e0*/  SHF.R.S32.HI R22, RZ, 0x1f, R37 ;  /* 0x0000001fff167819 */ /* 0x000fe20000011425 */
[----:B------:R-:W-:-:S04]  /*16f0*/  IMAD.WIDE.U32 R40, R37, c[0x0][0x1a0], R28 ;  /* 0x0000680025287a25 */ /* 0x000fc800078e001c */
[----:B------:R-:W-:Y:S01]  /*1700*/  IMAD R24, R22, c[0x0][0x1a0], RZ ;  /* 0x0000680016187a24 */ /* 0x000fe200078e02ff */
[----:B0-----:R-:W-:Y:S01]  /*1710*/  LEA R38, P0, R40, c[0x0][0x170], 0x1 ;  /* 0x00005c0028267a11 */ /* 0x001fe200078008ff */
[----:B------:R-:W-:-:S04]  /*1720*/  IMAD.WIDE.U32 R42, R37, c[0x0][0x1a0], R26 ;  /* 0x00006800252a7a25 */ /* 0x000fc800078e001a */
[----:B------:R-:W-:-:S04]  /*1730*/  IMAD R47, R37, c[0x0][0x1a4], R24 ;  /* 0x00006900252f7a24 */ /* 0x000fc800078e0218 */
[----:B------:R-:W-:Y:S01]  /*1740*/  IMAD.IADD R39, R41, 0x1, R47 ;  /* 0x0000000129277824 */ /* 0x000fe200078e022f */
[----:B------:R-:W-:-:S04]  /*1750*/  IADD3 R41, R47, R43, RZ ;  /* 0x0000002b2f297210 */ /* 0x000fc80007ffe0ff */
        /* <DEDUP_REMOVED lines=10> */
[----:B------:R-:W4:Y:S01]  /*1800*/  LDG.E.U16 R44, [R44.64] ;  /* 0x000000122c2c7981 */ /* 0x000f22000c1e1500 */
[----:B------:R-:W-:Y:S02]  /*1810*/  IADD3 R43, R47, R43, RZ ;  /* 0x0000002b2f2b7210 */ /* 0x000fe40007ffe0ff */
[----:B------:R-:W-:-:S04]  /*1820*/  LEA R46, P0, R42, c[0x0][0x170], 0x1 ;  /* 0x00005c002a2e7a11 */ /* 0x000fc800078008ff */
[----:B------:R-:W-:-:S05]  /*1830*/  LEA.HI.X R47, R42, c[0x0][0x174], R43, 0x1, P0 ;  /* 0x00005d002a2f7a11 */ /* 0x000fca00000f0c2b */
[----:B------:R-:W0:Y:S01]  /*1840*/  LDG.E.U16 R46, [R46.64] ;  /* 0x000000122e2e7981 */ /* 0x000e22000c1e1500 */
[----:B------:R-:W-:Y:S01]  /*1850*/  IMAD R22, R22, c[0x0][0x1e8], RZ ;  /* 0x00007a0016167a24 */ /* 0x000fe200078e02ff */
[----:B------:R-:W-:Y:S01]  /*1860*/  UISETP.NE.AND UP1, UPT, UR7, 0x2, UPT ;  /* 0x000000020700788c */ /* 0x000fe2000bf25270 */
[----:B---3--:R-:W-:-:S05]  /*1870*/  HADD2.F32 R41, -RZ, R40.H0_H0 ;  /* 0x20000028ff297230 */ /* 0x008fca0000004100 */
[----:B------:R-:W-:Y:S01]  /*1880*/  FMUL.FTZ R41, R18, R41 ;  /* 0x0000002912297220 */ /* 0x000fe20000410000 */
[----:B----4-:R-:W-:Y:S02]  /*1890*/  HADD2.F32 R43, -RZ, R44.H0_H0 ;  /* 0x2000002cff2b7230 */ /* 0x010fe40000004100 */
[----:B0-----:R-:W-:-:S05]  /*18a0*/  HADD2.F32 R39, -RZ, R46.H0_H0 ;  /* 0x2000002eff277230 */ /* 0x001fca0000004100 */
[----:B------:R-:W-:Y:S01]  /*18b0*/  FMUL.FTZ R24, R18, R39 ;  /* 0x0000002712187220 */ /* 0x000fe20000410000 */
[----:B--2---:R-:W-:-:S05]  /*18c0*/  HADD2.F32 R39, -RZ, R38.H0_H0 ;  /* 0x20000026ff277230 */ /* 0x004fca0000004100 */
[----:B------:R-:W-:Y:S02]  /*18d0*/  FFMA.FTZ R41, R14, R39, R41 ;  /* 0x000000270e297223 */ /* 0x000fe40000010029 */
[----:B------:R-:W-:-:S04]  /*18e0*/  IMAD.WIDE.U32 R38, R37, c[0x0][0x1e8], R34 ;  /* 0x00007a0025267a25 */ /* 0x000fc800078e0022 */
[----:B------:R-:W-:Y:S01]  /*18f0*/  IMAD R37, R37, c[0x0][0x1ec], R22 ;  /* 0x00007b0025257a24 */ /* 0x000fe200078e0216 */
[----:B------:R-:W-:Y:S01]  /*1900*/  LEA R36, P0, R38, c[0x0][0x1b8], 0x1 ;  /* 0x00006e0026247a11 */ /* 0x000fe200078008ff */
[----:B------:R-:W-:Y:S02]  /*1910*/  FFMA.FTZ R43, R14, R43, R24 ;  /* 0x0000002b0e2b7223 */ /* 0x000fe40000010018 */
[----:B------:R-:W-:Y:S02]  /*1920*/  IMAD.IADD R37, R39, 0x1, R37 ;  /* 0x0000000127257824 */ /* 0x000fe400078e0225 */
[----:B------:R-:W-:-:S03]  /*1930*/  FMUL.FTZ R43, R20, R43 ;  /* 0x0000002b142b7220 */ /* 0x000fc60000410000 */
[----:B------:R-:W-:Y:S02]  /*1940*/  LEA.HI.X R37, R38, c[0x0][0x1bc], R37, 0x1, P0 ;  /* 0x00006f0026257a11 */ /* 0x000fe400000f0c25 */
[----:B------:R-:W-:Y:S01]  /*1950*/  PLOP3.LUT P0, PT, PT, PT, UP1, 0x80, 0x0 ;  /* 0x000000000000781c */ /* 0x000fe20003f0f018 */
[----:B------:R-:W-:-:S05]  /*1960*/  FFMA.FTZ R41, R16, R41, R43 ;  /* 0x0000002910297223 */ /* 0x000fca000001002b */
[----:B------:R-:W-:-:S05]  /*1970*/  F2FP.PACK_AB R41, RZ, R41 ;  /* 0x00000029ff29723e */ /* 0x000fca00000000ff */
        /* <DEDUP_REMOVED lines=8> */
[C---:B------:R-:W-:Y:S02]  /*1a00*/  IMAD R45, R37.reuse, c[0x0][0x1a4], R22 ;  /* 0x00006900252d7a24 */ /* 0x040fe400078e0216 */
[----:B------:R-:W-:-:S03]  /*1a10*/  IMAD.WIDE.U32 R28, R37, c[0x0][0x1a0], R28 ;  /* 0x00006800251c7a25 */ /* 0x000fc600078e001c */
[----:B------:R-:W-:Y:S01]  /*1a20*/  IADD3 R33, R45, R41, RZ ;  /* 0x000000292d217210 */ /* 0x000fe20007ffe0ff */
[----:B------:R-:W-:Y:S01]  /*1a30*/  IMAD.WIDE.U32 R42, R37, c[0x0][0x1a0], R30 ;  /* 0x00006800252a7a25 */ /* 0x000fe200078e001e */
[----:B------:R-:W-:Y:S02]  /*1a40*/  IADD3 R27, R45, R39, RZ ;  /* 0x000000272d1b7210 */ /* 0x000fe40007ffe0ff */
[----:B------:R-:W-:Y:S01]  /*1a50*/  LEA.HI.X R33, R40, c[0x0][0x174], R33, 0x1, P0 ;  /* 0x00005d0028217a11 */ /* 0x000fe200000f0c21 */
[----:B------:R-:W-:Y:S01]  /*1a60*/  IMAD.IADD R31, R29, 0x1, R45 ;  /* 0x000000011d1f7824 */ /* 0x000fe200078e022d */
[----:B------:R-:W-:Y:S01]  /*1a70*/  LEA R40, P1, R38, c[0x0][0x170], 0x1 ;  /* 0x00005c0026287a11 */ /* 0x000fe200078208ff */
[----:B------:R-:W-:Y:S01]  /*1a80*/  IMAD.IADD R29, R45, 0x1, R43 ;  /* 0x000000012d1d7824 */ /* 0x000fe200078e022b */
[----:B------:R-:W-:Y:S01]  /*1a90*/  LEA R26, P0, R28, c[0x0][0x170], 0x1 ;  /* 0x00005c001c1a7a11 */ /* 0x000fe200078008ff */
[----:B------:R-:W2:Y:S01]  /*1aa0*/  LDG.E.U16 R32, [R32.64] ;  /* 0x0000001220207981 */ /* 0x000ea2000c1e1500 */
[----:B------:R-:W-:-:S02]  /*1ab0*/  LEA R30, P2, R42, c[0x0][0x170], 0x1 ;  /* 0x00005c002a1e7a11 */ /* 0x000fc400078408ff */
[----:B------:R-:W-:Y:S02]  /*1ac0*/  LEA.HI.X R41, R38, c[0x0][0x174], R27, 0x1, P1 ;  /* 0x00005d0026297a11 */ /* 0x000fe400008f0c1b */
[----:B------:R-:W-:Y:S02]  /*1ad0*/  LEA.HI.X R27, R28, c[0x0][0x174], R31, 0x1, P0 ;  /* 0x00005d001c1b7a11 */ /* 0x000fe400000f0c1f */
[----:B------:R-:W-:Y:S01]  /*1ae0*/  LEA.HI.X R31, R42, c[0x0][0x174], R29, 0x1, P2 ;  /* 0x00005d002a1f7a11 */ /* 0x000fe200010f0c1d */
[----:B------:R-:W3:Y:S04]  /*1af0*/  LDG.E.U16 R40, [R40.64] ;  /* 0x0000001228287981 */ /* 0x000ee8000c1e1500 */
[----:B------:R-:W4:Y:S04]  /*1b00*/  LDG.E.U16 R30, [R30.64] ;  /* 0x000000121e1e7981 */ /* 0x000f28000c1e1500 */
[----:B------:R0:W5:Y:S01]  /*1b10*/  LDG.E.U16 R26, [R26.64] ;  /* 0x000000121a1a7981 */ /* 0x000162000c1e1500 */
[----:B------:R-:W-:-:S02]  /*1b20*/  IMAD R0, R0, c[0x0][0x1e8], RZ ;  /* 0x00007a0000007a24 */ /* 0x000fc400078e02ff */
[----:B------:R-:W-:-:S04]  /*1b30*/  IMAD.WIDE.U32 R34, R37, c[0x0][0x1e8], R34 ;  /* 0x00007a0025227a25 */ /* 0x000fc800078e0022 */
[----:B0-----:R-:W-:-:S05]  /*1b40*/  IMAD R27, R37, c[0x0][0x1ec], R0 ;  /* 0x00007b00251b7a24 */ /* 0x001fca00078e0200 */
[----:B------:R-:W-:Y:S01]  /*1b50*/  IADD3 R27, R35, R27, RZ ;  /* 0x0000001b231b7210 */ /* 0x000fe20007ffe0ff */
        /* <DEDUP_REMOVED lines=9> */
[----:B------:R-:W-:-:S03]  /*1bf0*/  LEA R26, P0, R34, c[0x0][0x1b8], 0x1 ;  /* 0x00006e00221a7a11 */ /* 0x000fc600078008ff */
[----:B------:R-:W-:Y:S01]  /*1c00*/  FFMA.FTZ R29, R16, R29, R43 ;  /* 0x0000001d101d7223 */ /* 0x000fe2000001002b */
[----:B------:R-:W-:-:S04]  /*1c10*/  LEA.HI.X R27, R34, c[0x0][0x1bc], R27, 0x1, P0 ;  /* 0x00006f00221b7a11 */ /* 0x000fc800000f0c1b */
[----:B------:R-:W-:-:S05]  /*1c20*/  F2FP.PACK_AB R29, RZ, R29 ;  /* 0x0000001dff1d723e */ /* 0x000fca00000000ff */
[----:B------:R0:W-:Y:S02]  /*1c30*/  STG.E.U16 [R26.64], R29 ;  /* 0x0000001d1a007986 */ /* 0x0001e4000c101512 */
.L_x_1710:
        /* <DEDUP_REMOVED lines=8> */
.L_x_1711:
[----:B------:R-:W-:Y:S05]  /*1cc0*/  EXIT ;  /* 0x000000000000794d */ /* 0x000fea0003800000 */
.L_x_1713:
        /* <DEDUP_REMOVED lines=11> */
.L_x_1783:


//--------------------- .text._ZN2at6native54_GLOBAL__N__aa9a477a_21_UpSampleBilinear2d_cu_607db5e334upsample_bilinear2d_nhwc_out_frameIN3c104HalfEfEEvT0_S5_biiiiiPKT_PS6_i --------------------------
	.section	.text._ZN2at6native54_GLOBAL__N__aa9a477a_21_UpSampleBilinear2d_cu_607db5e334upsample_bilinear2d_nhwc_out_frameIN3c104HalfEfEEvT0_S5_biiiiiPKT_PS6_i,"ax",@progbits
	.sectioninfo	@"SHI_REGISTERS=30"
	.align	128
.text._ZN2at6native54_GLOBAL__N__aa9a477a_21_UpSampleBilinear2d_cu_607db5e334upsample_bilinear2d_nhwc_out_frameIN3c104HalfEfEEvT0_S5_biiiiiPKT_PS6_i:
        .type           _ZN2at6native54_GLOBAL__N__aa9a477a_21_UpSampleBilinear2d_cu_607db5e334upsample_bilinear2d_nhwc_out_frameIN3c104HalfEfEEvT0_S5_biiiiiPKT_PS6_i,@function
        .size           _ZN2at6native54_GLOBAL__N__aa9a477a_21_UpSampleBilinear2d_cu_607db5e334upsample_bilinear2d_nhwc_out_frameIN3c104HalfEfEEvT0_S5_biiiiiPKT_PS6_i,(.L_x_1784 - _ZN2at6native54_GLOBAL__N__aa9a477a_21_UpSampleBilinear2d_cu_607db5e334upsample_bilinear2d_nhwc_out_frameIN3c104HalfEfEEvT0_S5_biiiiiPKT_PS6_i)
        .other          _ZN2at6native54_GLOBAL__N__aa9a477a_21_UpSampleBilinear2d_cu_607db5e334upsample_bilinear2d_nhwc_out_frameIN3c104HalfEfEEvT0_S5_biiiiiPKT_PS6_i,@"STO_CUDA_ENTRY STV_DEFAULT"
_ZN2at6native54_GLOBAL__N__aa9a477a_21_UpSampleBilinear2d_cu_607db5e334upsample_bilinear2d_nhwc_out_frameIN3c104HalfEfEEvT0_S5_biiiiiPKT_PS6_i:
        /* <DEDUP_REMOVED lines=8> */
[----:B------:R-:W-:Y:S02]  /*0080*/  IABS R8, R3 ;  /* 0x0000000300087213 */ /* 0x000fe40000000000 */
[----:B------:R-:W0:Y:S01]  /*0090*/  I2F.RP R2, R4 ;  /* 0x0000000400027306 */ /* 0x000e220000209400 */
[----:B------:R-:W-:-:S07]  /*00a0*/  IABS R0, c[0x0][0x17c] ;  /* 0x00005f0000007a13 */ /* 0x000fce0000000000 */
        /* <DEDUP_REMOVED lines=8> */
[----:B------:R-:W0:Y:S03]  /*0130*/  I2F.RP R8, R0 ;  /* 0x0000000000087306 */ /* 0x000e260000209400 */
[----:B------:R-:W-:-:S04]  /*0140*/  IMAD.HI.U32 R7, R7, R5, RZ ;  /* 0x0000000507077227 */ /* 0x000fc800078e00ff */
[----:B------:R-:W-:-:S04]  /*0150*/  IMAD.MOV R2, RZ, RZ, -R7 ;  /* 0x000000ffff027224 */ /* 0x000fc800078e0a07 */
[----:B------:R-:W-:Y:S01]  /*0160*/  IMAD R5, R4, R2, R5 ;  /* 0x0000000204057224 */ /* 0x000fe200078e0205 */
[----:B------:R-:W-:-:S04]  /*0170*/  LOP3.LUT R2, R3, c[0x0][0x16c], RZ, 0x3c, !PT ;  /* 0x00005b0003027a12 */ /* 0x000fc800078e3cff */
[----:B------:R-:W-:Y:S01]  /*0180*/  ISETP.GT.U32.AND P1, PT, R4, R5, PT ;  /* 0x000000050400720c */ /* 0x000fe20003f24070 */
[----:B0-----:R-:W0:Y:S01]  /*0190*/  MUFU.RCP R8, R8 ;  /* 0x0000000800087308 */ /* 0x001e220000001000 */
[----:B------:R-:W-:Y:S02]  /*01a0*/  ISETP.GE.AND P2, PT, R2, RZ, PT ;  /* 0x000000ff0200720c */ /* 0x000fe40003f46270 */
[----:B------:R-:W-:-:S05]  /*01b0*/  IABS R2, c[0x0][0x178] ;  /* 0x00005e0000027a13 */ /* 0x000fca0000000000 */
[----:B------:R-:W1:Y:S04]  /*01c0*/  I2F.RP R12, R2 ;  /* 0x00000002000c7306 */ /* 0x000e680000209400 */
[----:B------:R-:W-:Y:S01]  /*01d0*/  @!P1 IMAD.IADD R5, R5, 0x1, -R4 ;  /* 0x0000000105059824 */ /* 0x000fe200078e0a04 */
[----:B------:R-:W-:Y:S02]  /*01e0*/  @!P1 IADD3 R7, R7, 0x1, RZ ;  /* 0x0000000107079810 */ /* 0x000fe40007ffe0ff */
[----:B0-----:R-:W-:Y:S02]  /*01f0*/  IADD3 R10, R8, 0xffffffe, RZ ;  /* 0x0ffffffe080a7810 */ /* 0x001fe40007ffe0ff */
[----:B------:R-:W-:Y:S02]  /*0200*/  ISETP.GE.U32.AND P0, PT, R5, R4, PT ;  /* 0x000000040500720c */ /* 0x000fe40003f06070 */
[----:B------:R0:W2:Y:S01]  /*0210*/  F2I.FTZ.U32.TRUNC.NTZ R11, R10 ;  /* 0x0000000a000b7305 */ /* 0x0000a2000021f000 */
[----:B------:R-:W-:-:S07]  /*0220*/  LOP3.LUT R8, RZ, c[0x0][0x16c], RZ, 0x33, !PT ;  /* 0x00005b00ff087a12 */ /* 0x000fce00078e33ff */
[----:B-1----:R-:W1:Y:S01]  /*0230*/  MUFU.RCP R12, R12 ;  /* 0x0000000c000c7308 */ /* 0x002e620000001000 */
[----:B0-----:R-:W-:Y:S02]  /*0240*/  IMAD.MOV.U32 R10, RZ, RZ, RZ ;  /* 0x000000ffff0a7224 */ /* 0x001fe400078e00ff */
[----:B------:R-:W-:Y:S02]  /*0250*/  @P0 IADD3 R7, R7, 0x1, RZ ;  /* 0x0000000107070810 */ /* 0x000fe40007ffe0ff */
[----:B------:R-:W-:-:S03]  /*0260*/  ISETP.NE.AND P0, PT, RZ, c[0x0][0x16c], PT ;  /* 0x00005b00ff007a0c */ /* 0x000fc60003f05270 */
[----:B------:R-:W-:Y:S01]  /*0270*/  @!P2 IMAD.MOV R7, RZ, RZ, -R7 ;  /* 0x000000ffff07a224 */ /* 0x000fe200078e0a07 */
[----:B--2---:R-:W-:-:S04]  /*0280*/  IADD3 R9, RZ, -R11, RZ ;  /* 0x8000000bff097210 */ /* 0x004fc80007ffe0ff */
[----:B------:R-:W-:Y:S01]  /*0290*/  SEL R6, R8, R7, !P0 ;  /* 0x0000000708067207 */ /* 0x000fe20004000000 */
[----:B------:R-:W-:-:S03]  /*02a0*/  IMAD R7, R9, R0, RZ ;  /* 0x0000000009077224 */ /* 0x000fc600078e02ff */
[----:B------:R-:W-:Y:S01]  /*02b0*/  IABS R9, R6 ;  /* 0x0000000600097213 */ /* 0x000fe20000000000 */
[----:B------:R-:W-:-:S06]  /*02c0*/  IMAD.HI.U32 R10, R11, R7, R10 ;  /* 0x000000070b0a7227 */ /* 0x000fcc00078e000a */
[----:B------:R-:W-:-:S05]  /*02d0*/  IMAD.HI.U32 R7, R10, R9, RZ ;  /* 0x000000090a077227 */ /* 0x000fca00078e00ff */
[----:B------:R-:W-:-:S05]  /*02e0*/  IADD3 R10, -R7, RZ, RZ ;  /* 0x000000ff070a7210 */ /* 0x000fca0007ffe1ff */
[----:B------:R-:W-:Y:S01]  /*02f0*/  IMAD R9, R0, R10, R9 ;  /* 0x0000000a00097224 */ /* 0x000fe200078e0209 */
[----:B-1----:R-:W-:-:S04]  /*0300*/  IADD3 R10, R12, 0xffffffe, RZ ;  /* 0x0ffffffe0c0a7810 */ /* 0x002fc80007ffe0ff */
[----:B------:R-:W-:Y:S01]  /*0310*/  ISETP.GT.U32.AND P2, PT, R0, R9, PT ;  /* 0x000000090000720c */ /* 0x000fe20003f44070 */
[----:B------:R0:W1:Y:S02]  /*0320*/  F2I.FTZ.U32.TRUNC.NTZ R11, R10 ;  /* 0x0000000a000b7305 */ /* 0x000064000021f000 */
[----:B0-----:R-:W-:-:S10]  /*0330*/  IMAD.MOV.U32 R10, RZ, RZ, RZ ;  /* 0x000000ffff0a7224 */ /* 0x001fd400078e00ff */
[----:B------:R-:W-:Y:S01]  /*0340*/  @!P2 IMAD.IADD R9, R9, 0x1, -R0 ;  /* 0x000000010909a824 */ /* 0x000fe200078e0a00 */
[----:B------:R-:W-:Y:S02]  /*0350*/  @!P2 IADD3 R7, R7, 0x1, RZ ;  /* 0x000000010707a810 */ /* 0x000fe40007ffe0ff */
[----:B------:R-:W-:Y:S02]  /*0360*/  ISETP.NE.AND P2, PT, RZ, c[0x0][0x17c], PT ;  /* 0x00005f00ff007a0c */ /* 0x000fe40003f45270 */
[----:B------:R-:W-:Y:S01]  /*0370*/  ISETP.GE.U32.AND P1, PT, R9, R0, PT ;  /* 0x000000000900720c */ /* 0x000fe20003f26070 */
[----:B-1----:R-:W-:Y:S01]  /*0380*/  IMAD.MOV R9, RZ, RZ, -R11 ;  /* 0x000000ffff097224 */ /* 0x002fe200078e0a0b */
[----:B------:R-:W-:-:S03]  /*0390*/  LOP3.LUT R0, R6, c[0x0][0x17c], RZ, 0x3c, !PT ;  /* 0x00005f0006007a12 */ /* 0x000fc600078e3cff */
[----:B------:R-:W-:Y:S01]  /*03a0*/  IMAD R9, R9, R2, RZ ;  /* 0x0000000209097224 */ /* 0x000fe200078e02ff */
[----:B------:R-:W-:-:S03]  /*03b0*/  ISETP.GE.AND P3, PT, R0, RZ, PT ;  /* 0x000000ff0000720c */ /* 0x000fc60003f66270 */
[----:B------:R-:W-:Y:S01]  /*03c0*/  IMAD.HI.U32 R9, R11, R9, R10 ;  /* 0x000000090b097227 */ /* 0x000fe200078e000a */
[----:B------:R-:W-:-:S03]  /*03d0*/  LOP3.LUT R11, RZ, c[0x0][0x178], RZ, 0x33, !PT ;  /* 0x00005e00ff0b7a12 */ /* 0x000fc600078e33ff */
[----:B------:R-:W-:-:S06]  /*03e0*/  @P1 IADD3 R7, R7, 0x1, RZ ;  /* 0x0000000107071810 */ /* 0x000fcc0007ffe0ff */
[----:B------:R-:W-:Y:S02]  /*03f0*/  @!P3 IADD3 R7, -R7, RZ, RZ ;  /* 0x000000ff0707b210 */ /* 0x000fe40007ffe1ff */
[----:B------:R-:W-:-:S04]  /*0400*/  @!P2 LOP3.LUT R7, RZ, c[0x0][0x17c], RZ, 0x33, !PT ;  /* 0x00005f00ff07aa12 */ /* 0x000fc800078e33ff */
[----:B------:R-:W-:Y:S02]  /*0410*/  IABS R13, R7 ;  /* 0x00000007000d7213 */ /* 0x000fe40000000000 */
[C---:B------:R-:W-:Y:S02]  /*0420*/  ISETP.GE.AND P2, PT, R7.reuse, RZ, PT ;  /* 0x000000ff0700720c */ /* 0x040fe40003f46270 */
[----:B------:R-:W-:Y:S01]  /*0430*/  IADD3 R15, -R7, RZ, RZ ;  /* 0x000000ff070f7210 */ /* 0x000fe20007ffe1ff */
[----:B------:R-:W-:Y:S01]  /*0440*/  IMAD.HI.U32 R9, R9, R13, RZ ;  /* 0x0000000d09097227 */ /* 0x000fe200078e00ff */
[----:B------:R-:W-:-:S03]  /*0450*/  LOP3.LUT R7, R7, c[0x0][0x178], RZ, 0x3c, !PT ;  /* 0x00005e0007077a12 */ /* 0x000fc600078e3cff */
        /* <DEDUP_REMOVED lines=8> */
[----:B------:R-:W-:Y:S01]  /*04e0*/  IMAD.IADD R0, R13, 0x1, -R2 ;  /* 0x000000010d007824 */ /* 0x000fe200078e0a02 */
[----:B------:R-:W-:-:S04]  /*04f0*/  ISETP.GE.AND P3, PT, R3, RZ, PT ;  /* 0x000000ff0300720c */ /* 0x000fc80003f66270 */
[----:B------:R-:W-:Y:S02]  /*0500*/  SEL R0, R0, R13, !P1 ;  /* 0x0000000d00007207 */ /* 0x000fe40004800000 */
[----:B------:R-:W-:-:S03]  /*0510*/  ISETP.NE.AND P1, PT, RZ, c[0x0][0x178], PT ;  /* 0x00005e00ff007a0c */ /* 0x000fc60003f25270 */
        /* <DEDUP_REMOVED lines=9> */
[----:B-1----:R-:W-:-:S04]  /*05b0*/  @!P2 FADD.FTZ R0, R16, 0.5 ;  /* 0x3f0000001000a421 */ /* 0x002fc80000010000 */
[----:B------:R-:W-:Y:S02]  /*05c0*/  @!P2 FFMA.FTZ R10, R0, R15, -0.5 ;  /* 0xbf000000000aa423 */ /* 0x000fe4000001000f */
[----:B------:R-:W-:Y:S02]  /*05d0*/  @!P2 IMAD.MOV.U32 R15, RZ, RZ, c[0x0][0x164] ;  /* 0x00005900ff0fa624 */ /* 0x000fe400078e00ff */
[----:B------:R-:W-:Y:S01]  /*05e0*/  @P2 FMUL.FTZ R0, R16, c[0x0][0x160] ;  /* 0x0000580010002a20 */ /* 0x000fe20000410000 */
[----:B------:R-:W-:Y:S01]  /*05f0*/  @!P2 FSETP.GEU.FTZ.AND P4, PT, R10, RZ, PT ;  /* 0x000000ff0a00a20b */ /* 0x000fe20003f9e000 */
[----:B------:R-:W-:-:S03]  /*0600*/  @!P2 FFMA.FTZ R14, R14, R15, -0.5 ;  /* 0xbf0000000e0ea423 */ /* 0x000fc6000001000f */
[----:B------:R-:W-:Y:S02]  /*0610*/  @!P2 FSEL R0, R10, RZ, P4 ;  /* 0x000000ff0a00a208 */ /* 0x000fe40002000000 */
[C---:B------:R-:W-:Y:S02]  /*0620*/  @!P2 FSETP.GEU.FTZ.AND P5, PT, R14.reuse, RZ, PT ;  /* 0x000000ff0e00a20b */ /* 0x040fe40003fbe000 */
[----:B------:R-:W-:Y:S01]  /*0630*/  ISETP.GE.U32.AND P4, PT, R13, R2, PT ;  /* 0x000000020d00720c */ /* 0x000fe20003f86070 */
[----:B------:R-:W-:Y:S01]  /*0640*/  @P2 FMUL.FTZ R2, R17, c[0x0][0x164] ;  /* 0x0000590011022a20 */ /* 0x000fe20000410000 */
[----:B------:R-:W0:Y:S01]  /*0650*/  F2I.FTZ.TRUNC.NTZ R26, R0 ;  /* 0x00000000001a7305 */ /* 0x000e22000021f100 */
[----:B------:R-:W-:Y:S02]  /*0660*/  @!P2 FSEL R2, R14, RZ, P5 ;  /* 0x000000ff0e02a208 */ /* 0x000fe40002800000 */
[----:B------:R-:W-:-:S05]  /*0670*/  ISETP.GE.AND P2, PT, R7, RZ, PT ;  /* 0x000000ff0700720c */ /* 0x000fca0003f46270 */
[----:B------:R-:W1:Y:S03]  /*0680*/  F2I.FTZ.TRUNC.NTZ R10, R2 ;  /* 0x00000002000a7305 */ /* 0x000e66000021f100 */
[----:B------:R-:W-:Y:S02]  /*0690*/  @P4 IADD3 R9, R9, 0x1, RZ ;  /* 0x0000000109094810 */ /* 0x000fe40007ffe0ff */
[----:B------:R-:W-:Y:S01]  /*06a0*/  ISETP.GT.U32.AND P4, PT, R4, R5, PT ;  /* 0x000000050400720c */ /* 0x000fe20003f84070 */
[----:B------:R-:W-:Y:S02]  /*06b0*/  IMAD.IADD R4, R5, 0x1, -R4 ;  /* 0x0000000105047824 */ /* 0x000fe400078e0a04 */
[----:B------:R-:W-:Y:S02]  /*06c0*/  @!P2 IADD3 R9, -R9, RZ, RZ ;  /* 0x000000ff0909a210 */ /* 0x000fe40007ffe1ff */
[----:B0-----:R-:W-:Y:S01]  /*06d0*/  ISETP.GE.AND P2, PT, R26, UR4, PT ;  /* 0x000000041a007c0c */ /* 0x001fe2000bf46270 */
[----:B------:R-:W-:Y:S01]  /*06e0*/  USHF.R.S32.HI UR4, URZ, 0x1f, UR5 ;  /* 0x0000001f3f047899 */ /* 0x000fe20008011405 */
[----:B------:R-:W-:-:S02]  /*06f0*/  SHF.R.S32.HI R27, RZ, 0x1f, R26 ;  /* 0x0000001fff1b7819 */ /* 0x000fc4000001141a */
[----:B------:R-:W-:Y:S01]  /*0700*/  SEL R3, R11, R9, !P1 ;  /* 0x000000090b037207 */ /* 0x000fe20004800000 */
[----:B------:R-:W-:Y:S01]  /*0710*/  ULDC UR5, c[0x0][0x16c] ;  /* 0x00005b0000057ab9 */ /* 0x000fe20000000800 */
[----:B-1----:R-:W-:Y:S01]  /*0720*/  ISETP.GE.AND P1, PT, R10, UR6, PT ;  /* 0x000000060a007c0c */ /* 0x002fe2000bf26270 */
[----:B------:R-:W-:Y:S01]  /*0730*/  USHF.R.S32.HI UR5, URZ, 0x1f, UR5 ;  /* 0x0000001f3f057899 */ /* 0x000fe20008011405 */
[----:B------:R-:W-:Y:S01]  /*0740*/  SEL R9, R4, R5, !P4 ;  /* 0x0000000504097207 */ /* 0x000fe20006000000 */
[----:B------:R-:W-:Y:S01]  /*0750*/  IMAD.WIDE R16, R3, c[0x0][0x170], R26 ;  /* 0x00005c0003107a25 */ /* 0x000fe200078e021a */
[----:B------:R-:W-:Y:S01]  /*0760*/  IADD3 R14, R26, 0x1, RZ ;  /* 0x000000011a0e7810 */ /* 0x000fe20007ffe0ff */
[----:B------:R-:W-:Y:S01]  /*0770*/  ULDC.64 UR6, c[0x0][0x118] ;  /* 0x0000460000067ab9 */ /* 0x000fe20000000a00 */
[----:B------:R-:W-:Y:S01]  /*0780*/  IADD3 R20, R10, 0x1, RZ ;  /* 0x000000010a147810 */ /* 0x000fe20007ffe0ff */
[----:B------:R-:W-:Y:S01]  /*0790*/  IMAD R7, R17, c[0x0][0x174], RZ ;  /* 0x00005d0011077a24 */ /* 0x000fe200078e02ff */
[----:B------:R-:W-:Y:S01]  /*07a0*/  @P2 IADD3 R14, R26, RZ, RZ ;  /* 0x000000ff1a0e2210 */ /* 0x000fe20007ffe0ff */
[----:B------:R-:W-:Y:S01]  /*07b0*/  @!P3 IMAD.MOV R9, RZ, RZ, -R9 ;  /* 0x000000ffff09b224 */ /* 0x000fe200078e0a09 */
[----:B------:R-:W-:Y:S01]  /*07c0*/  SHF.R.S32.HI R11, RZ, 0x1f, R10 ;  /* 0x0000001fff0b7819 */ /* 0x000fe2000001140a */
[----:B------:R-:W-:Y:S01]  /*07d0*/  IMAD.WIDE.U32 R4, R16, c[0x0][0x174], RZ ;  /* 0x00005d0010047a25 */ /* 0x000fe200078e00ff */
[----:B------:R-:W-:-:S02]  /*07e0*/  SHF.R.S32.HI R15, RZ, 0x1f, R14 ;  /* 0x0000001fff0f7819 */ /* 0x000fc4000001140e */
[----:B------:R-:W-:Y:S01]  /*07f0*/  SEL R8, R8, R9, !P0 ;  /* 0x0000000908087207 */ /* 0x000fe20004000000 */
[----:B------:R-:W-:Y:S01]  /*0800*/  IMAD R17, R16, UR4, R7 ;  /* 0x0000000410117c24 */ /* 0x000fe2000f8e0207 */
[----:B------:R-:W-:Y:S01]  /*0810*/  IADD3 R7, P0, R10, R4, RZ ;  /* 0x000000040a077210 */ /* 0x000fe20007f1e0ff */
[----:B------:R-:W-:Y:S02]  /*0820*/  @P1 IMAD.MOV R20, RZ, RZ, R10 ;  /* 0x000000ffff141224 */ /* 0x000fe400078e020a */
        /* <DEDUP_REMOVED lines=8> */
[----:B------:R-:W-:Y:S01]  /*08b0*/  IMAD R11, R14, UR4, R9 ;  /* 0x000000040e0b7c24 */ /* 0x000fe2000f8e0209 */
[----:B------:R-:W-:Y:S01]  /*08c0*/  SHF.R.S32.HI R9, RZ, 0x1f, R8 ;  /* 0x0000001fff097819 */ /* 0x000fe20000011408 */
[----:B------:R-:W-:Y:S02]  /*08d0*/  IMAD.X R16, R21, 0x1, R17, P1 ;  /* 0x0000000115107824 */ /* 0x000fe400008e0611 */
[----:B------:R-:W-:-:S04]  /*08e0*/  IMAD.WIDE.U32 R4, R7, c[0x0][0x16c], RZ ;  /* 0x00005b0007047a25 */ /* 0x000fc800078e00ff */
[----:B------:R-:W-:Y:S01]  /*08f0*/  IMAD.WIDE.U32 R20, R14, c[0x0][0x174], R20 ;  /* 0x00005d000e147a25 */ /* 0x000fe200078e0014 */
[----:B------:R-:W-:-:S03]  /*0900*/  IADD3 R4, P0, R8, R4, RZ ;  /* 0x0000000408047210 */ /* 0x000fc60007f1e0ff */
[----:B------:R-:W-:Y:S02]  /*0910*/  IMAD R7, R7, UR5, R22 ;  /* 0x0000000507077c24 */ /* 0x000fe4000f8e0216 */
[----:B------:R-:W-:Y:S02]  /*0920*/  IMAD.IADD R14, R19, 0x1, R11 ;  /* 0x00000001130e7824 */ /* 0x000fe400078e020b */
[----:B------:R-:W-:Y:S01]  /*0930*/  IMAD R16, R16, c[0x0][0x16c], RZ ;  /* 0x00005b0010107a24 */ /* 0x000fe200078e02ff */
[----:B------:R-:W-:Y:S01]  /*0940*/  IADD3 R5, R5, R7, RZ ;  /* 0x0000000705057210 */ /* 0x000fe20007ffe0ff */
[----:B------:R-:W-:Y:S02]  /*0950*/  IMAD.IADD R11, R11, 0x1, R21 ;  /* 0x000000010b0b7824 */ /* 0x000fe400078e0215 */
[----:B------:R-:W-:Y:S02]  /*0960*/  IMAD R19, R14, c[0x0][0x16c], RZ ;  /* 0x00005b000e137a24 */ /* 0x000fe400078e02ff */
[----:B------:R-:W-:-:S02]  /*0970*/  IMAD R7, R13, UR5, R16 ;  /* 0x000000050d077c24 */ /* 0x000fc4000f8e0210 */
[----:B------:R-:W-:-:S04]  /*0980*/  IMAD.WIDE.U32 R14, R13, c[0x0][0x16c], R8 ;  /* 0x00005b000d0e7a25 */ /* 0x000fc800078e0008 */
[----:B------:R-:W-:Y:S02]  /*0990*/  IMAD R13, R11, c[0x0][0x16c], RZ ;  /* 0x00005b000b0d7a24 */ /* 0x000fe400078e02ff */
[----:B------:R-:W-:-:S04]  /*09a0*/  IMAD.WIDE.U32 R16, R18, c[0x0][0x16c], R8 ;  /* 0x00005b0012107a25 */ /* 0x000fc800078e0008 */
[----:B------:R-:W-:Y:S01]  /*09b0*/  IMAD R11, R18, UR5, R19 ;  /* 0x00000005120b7c24 */ /* 0x000fe2000f8e0213 */
[----:B------:R-:W-:Y:S01]  /*09c0*/  LEA R22, P2, R16, c[0x0][0x180], 0x1 ;  /* 0x0000600010167a11 */ /* 0x000fe200078408ff */
[----:B------:R-:W-:-:S03]  /*09d0*/  IMAD.WIDE.U32 R18, R20, c[0x0][0x16c], R8 ;  /* 0x00005b0014127a25 */ /* 0x000fc600078e0008 */
[----:B------:R-:W-:Y:S01]  /*09e0*/  IADD3 R11, R17, R11, RZ ;  /* 0x0000000b110b7210 */ /* 0x000fe20007ffe0ff */
[----:B------:R-:W-:Y:S01]  /*09f0*/  IMAD R13, R20, UR5, R13 ;  /* 0x00000005140d7c24 */ /* 0x000fe2000f8e020d */
[----:B------:R-:W-:Y:S01]  /*0a00*/  LEA R20, P1, R14, c[0x0][0x180], 0x1 ;  /* 0x000060000e147a11 */ /* 0x000fe200078208ff */
[----:B------:R-:W-:Y:S01]  /*0a10*/  IMAD.IADD R7, R15, 0x1, R7 ;  /* 0x000000010f077824 */ /* 0x000fe200078e0207 */
[----:B------:R-:W-:Y:S01]  /*0a20*/  LEA R24, P3, R18, c[0x0][0x180], 0x1 ;  /* 0x0000600012187a11 */ /* 0x000fe200078608ff */
[----:B------:R-:W-:Y:S01]  /*0a30*/  IMAD.IADD R13, R19, 0x1, R13 ;  /* 0x00000001130d7824 */ /* 0x000fe200078e020d */
[----:B------:R-:W-:Y:S01]  /*0a40*/  LEA.HI.X R23, R16, c[0x0][0x184], R11, 0x1, P2 ;  /* 0x0000610010177a11 */ /* 0x000fe200010f0c0b */
[----:B------:R-:W-:Y:S01]  /*0a50*/  IMAD.X R5, R9, 0x1, R5, P0 ;  /* 0x0000000109057824 */ /* 0x000fe200000e0605 */
[----:B------:R-:W-:Y:S02]  /*0a60*/  LEA.HI.X R21, R14, c[0x0][0x184], R7, 0x1, P1 ;  /* 0x000061000e157a11 */ /* 0x000fe400008f0c07 */
[----:B------:R-:W-:Y:S01]  /*0a70*/  LEA.HI.X R25, R18, c[0x0][0x184], R13, 0x1, P3 ;  /* 0x0000610012197a11 */ /* 0x000fe200018f0c0d */
[----:B------:R-:W2:Y:S01]  /*0a80*/  LDG.E.U16 R22, [R22.64] ;  /* 0x0000000616167981 */ /* 0x000ea2000c1e1500 */
[----:B------:R-:W-:-:S03]  /*0a90*/  LEA R14, P0, R4, c[0x0][0x180], 0x1 ;  /* 0x00006000040e7a11 */ /* 0x000fc600078008ff */
[----:B------:R-:W3:Y:S04]  /*0aa0*/  LDG.E.U16 R20, [R20.64] ;  /* 0x0000000614147981 */ /* 0x000ee8000c1e1500 */
[----:B------:R-:W4:Y:S01]  /*0ab0*/  LDG.E.U16 R24, [R24.64] ;  /* 0x0000000618187981 */ /* 0x000f22000c1e1500 */
[----:B------:R-:W-:-:S05]  /*0ac0*/  LEA.HI.X R15, R4, c[0x0][0x184], R5, 0x1, P0 ;  /* 0x00006100040f7a11 */ /* 0x000fca00000f0c05 */
[----:B------:R-:W5:Y:S01]  /*0ad0*/  LDG.E.U16 R14, [R14.64] ;  /* 0x000000060e0e7981 */ /* 0x000f62000c1e1500 */
[----:B------:R-:W0:Y:S01]  /*0ae0*/  I2F R11, R10 ;  /* 0x0000000a000b7306 */ /* 0x000e220000201400 */
[----:B------:R-:W-:Y:S01]  /*0af0*/  SHF.R.S32.HI R13, RZ, 0x1f, R12 ;  /* 0x0000001fff0d7819 */ /* 0x000fe2000001140c */
[----:B------:R-:W-:Y:S01]  /*0b00*/  ULDC UR4, c[0x0][0x17c] ;  /* 0x00005f0000047ab9 */ /* 0x000fe20000000800 */
[----:B------:R-:W-:Y:S01]  /*0b10*/  SHF.R.S32.HI R7, RZ, 0x1f, R6 ;  /* 0x0000001fff077819 */ /* 0x000fe20000011406 */
[----:B------:R-:W-:Y:S02]  /*0b20*/  USHF.R.S32.HI UR4, URZ, 0x1f, UR4 ;  /* 0x0000001f3f047899 */ /* 0x000fe40008011404 */
[----:B------:R-:W-:Y:S02]  /*0b30*/  IMAD.WIDE R12, R3, c[0x0][0x178], R12 ;  /* 0x00005e00030c7a25 */ /* 0x000fe400078e020c */
[----:B------:R-:W1:Y:S02]  /*0b40*/  I2F R27, R26 ;  /* 0x0000001a001b7306 */ /* 0x000e640000201400 */
[----:B------:R-:W-:-:S02]  /*0b50*/  IMAD R3, R13, c[0x0][0x17c], RZ ;  /* 0x00005f000d037a24 */ /* 0x000fc400078e02ff */
[----:B------:R-:W-:-:S04]  /*0b60*/  IMAD.WIDE.U32 R6, R12, c[0x0][0x17c], R6 ;  /* 0x00005f000c067a25 */ /* 0x000fc800078e0006 */
[----:B0-----:R-:W-:Y:S02]  /*0b70*/  FADD.FTZ R11, -R11, R2 ;  /* 0x000000020b0b7221 */ /* 0x001fe40000010100 */
[----:B------:R-:W-:-:S05]  /*0b80*/  IMAD R13, R12, UR4, R3 ;  /* 0x000000040c0d7c24 */ /* 0x000fca000f8e0203 */
[----:B------:R-:W-:Y:S01]  /*0b90*/  IADD3 R2, R7, R13, RZ ;  /* 0x0000000d07027210 */ /* 0x000fe20007ffe0ff */
[----:B-1----:R-:W-:-:S04]  /*0ba0*/  FADD.FTZ R0, -R27, R0 ;  /* 0x000000001b007221 */ /* 0x002fc80000010100 */
[----:B------:R-:W-:Y:S02]  /*0bb0*/  IMAD R7, R2, c[0x0][0x16c], RZ ;  /* 0x00005b0002077a24 */ /* 0x000fe400078e02ff */
[----:B------:R-:W-:-:S04]  /*0bc0*/  IMAD.WIDE.U32 R8, R6, c[0x0][0x16c], R8 ;  /* 0x00005b0006087a25 */ /* 0x000fc800078e0008 */
[----:B------:R-:W-:Y:S01]  /*0bd0*/  IMAD R7, R6, UR5, R7 ;  /* 0x0000000506077c24 */ /* 0x000fe2000f8e0207 */
[----:B------:R-:W-:Y:S01]  /*0be0*/  LEA R2, P0, R8, c[0x0][0x188], 0x1 ;  /* 0x0000620008027a11 */ /* 0x000fe200078008ff */
[----:B---3--:R-:W-:Y:S02]  /*0bf0*/  HADD2.F32 R20, -RZ, R20.H0_H0 ;  /* 0x20000014ff147230 */ /* 0x008fe40000004100 */
[----:B----4-:R-:W-:-:S03]  /*0c00*/  HADD2.F32 R24, -RZ, R24.H0_H0 ;  /* 0x20000018ff187230 */ /* 0x010fc60000004100 */
[C---:B------:R-:W-:Y:S01]  /*0c10*/  FMUL.FTZ R3, R11.reuse, R20 ;  /* 0x000000140b037220 */ /* 0x040fe20000410000 */
[----:B--2---:R-:W-:Y:S01]  /*0c20*/  HADD2.F32 R22, -RZ, R22.H0_H0 ;  /* 0x20000016ff167230 */ /* 0x004fe20000004100 */
[C---:B------:R-:W-:Y:S02]  /*0c30*/  FMUL.FTZ R5, R11.reuse, R24 ;  /* 0x000000180b057220 */ /* 0x040fe40000410000 */
[----:B------:R-:W-:Y:S01]  /*0c40*/  FADD.FTZ R11, -R11, 1 ;  /* 0x3f8000000b0b7421 */ /* 0x000fe20000010100 */
[----:B-----5:R-:W-:-:S03]  /*0c50*/  HADD2.F32 R14, -RZ, R14.H0_H0 ;  /* 0x2000000eff0e7230 */ /* 0x020fc60000004100 */
[C---:B------:R-:W-:Y:S02]  /*0c60*/  FFMA.FTZ R5, R11.reuse, R22, R5 ;  /* 0x000000160b057223 */ /* 0x040fe40000010005 */
[----:B------:R-:W-:Y:S02]  /*0c70*/  FFMA.FTZ R3, R11, R14, R3 ;  /* 0x0000000e0b037223 */ /* 0x000fe40000010003 */
[C---:B------:R-:W-:Y:S02]  /*0c80*/  FMUL.FTZ R5, R0.reuse, R5 ;  /* 0x0000000500057220 */ /* 0x040fe40000410000 */
[----:B------:R-:W-:-:S04]  /*0c90*/  FADD.FTZ R0, -R0, 1 ;  /* 0x3f80000000007421 */ /* 0x000fc80000010100 */
[----:B------:R-:W-:Y:S02]  /*0ca0*/  FFMA.FTZ R0, R3, R0, R5 ;  /* 0x0000000003007223 */ /* 0x000fe40000010005 */
[----:B------:R-:W-:-:S03]  /*0cb0*/  IMAD.IADD R3, R9, 0x1, R7 ;  /* 0x0000000109037824 */ /* 0x000fc600078e0207 */
[----:B------:R-:W-:Y:S02]  /*0cc0*/  F2FP.PACK_AB R0, RZ, R0 ;  /* 0x00000000ff00723e */ /* 0x000fe400000000ff */
[----:B------:R-:W-:-:S05]  /*0cd0*/  LEA.HI.X R3, R8, c[0x0][0x18c], R3, 0x1, P0 ;  /* 0x0000630008037a11 */ /* 0x000fca00000f0c03 */
[----:B------:R-:W-:Y:S01]  /*0ce0*/  STG.E.U16 [R2.64], R0 ;  /* 0x0000000002007986 */ /* 0x000fe2000c101506 */
[----:B------:R-:W-:Y:S05]  /*0cf0*/  EXIT ;  /* 0x000000000000794d */ /* 0x000fea0003800000 */
.L_x_1714:
        /* <DEDUP_REMOVED lines=16> */
.L_x_1784:


//--------------------- .text._ZN2at6native54_GLOBAL__N__aa9a477a_21_UpSampleBilinear2d_cu_607db5e329upsample_bilinear2d_out_frameIffEEviT0_S3_bNS_27GenericPackedTensorAccessorIKT_Lm4ENS_16DefaultPtrTraitsElEENS4_IS5_Lm4ES7_lEE --------------------------
	.section	.text._ZN2at6native54_GLOBAL__N__aa9a477a_21_UpSampleBilinear2d_cu_607db5e329upsample_bilinear2d_out_frameIffEEviT0_S3_bNS_27GenericPackedTensorAccessorIKT_Lm4ENS_16DefaultPtrTraitsElEENS4_IS5_Lm4ES7_lEE,"ax",@progbits
	.sectioninfo	@"SHI_REGISTERS=52"
	.align	128
.text._ZN2at6native54_GLOBAL__N__aa9a477a_21_UpSampleBilinear2d_cu_607db5e329upsample_bilinear2d_out_frameIffEEviT0_S3_bNS_27GenericPackedTensorAccessorIKT_Lm4ENS_16DefaultPtrTraitsElEENS4_IS5_Lm4ES7_lEE:
        .type           _ZN2at6native54_GLOBAL__N__aa9a477a_21_UpSampleBilinear2d_cu_607db5e329upsample_bilinear2d_out_frameIffEEviT0_S3_bNS_27GenericPackedTensorAccessorIKT_Lm4ENS_16DefaultPtrTraitsElEENS4_IS5_Lm4ES7_lEE,@function
        .size           _ZN2at6native54_GLOBAL__N__aa9a477a_21_UpSampleBilinear2d_cu_607db5e329upsample_bilinear2d_out_frameIffEEviT0_S3_bNS_27GenericPackedTensorAccessorIKT_Lm4ENS_16DefaultPtrTraitsElEENS4_IS5_Lm4ES7_lEE,(.L_x_1785 - _ZN2at6native54_GLOBAL__N__aa9a477a_21_UpSampleBilinear2d_cu_607db5e329upsample_bilinear2d_out_frameIffEEviT0_S3_bNS_27GenericPackedTensorAccessorIKT_Lm4ENS_16DefaultPtrTraitsElEENS4_IS5_Lm4ES7_lEE)
        .other          _ZN2at6native54_GLOBAL__N__aa9a477a_21_UpSampleBilinear2d_cu_607db5e329upsample_bilinear2d_out_frameIffEEviT0_S3_bNS_27GenericPackedTensorAccessorIKT_Lm4ENS_16DefaultPtrTraitsElEENS4_IS5_Lm4ES7_lEE,@"STO_CUDA_ENTRY STV_DEFAULT"
_ZN2at6native54_GLOBAL__N__aa9a477a_21_UpSampleBilinear2d_cu_607db5e329upsample_bilinear2d_out_frameIffEEviT0_S3_bNS_27GenericPackedTensorAccessorIKT_Lm4ENS_16DefaultPtrTraitsElEENS4_IS5_Lm4ES7_lEE:
        /* <DEDUP_REMOVED lines=37> */
[----:B0-----:R-:W-:-:S04]  /*0250*/  @!P1 FADD.FTZ R0, R5, 0.5 ;  /* 0x3f00000005009421 */ /* 0x001fc80000010000 */
[----:B------:R-:W-:Y:S02]  /*0260*/  @!P1 FFMA.FTZ R2, R0, R3, -0.5 ;  /* 0xbf00000000029423 */ /* 0x000fe40000010003 */
[----:B------:R-:W-:Y:S02]  /*0270*/  IMAD.MOV.U32 R3, RZ, RZ, c[0x0][0x178] ;  /* 0x00005e00ff037624 */ /* 0x000fe400078e00ff */
[----:B------:R-:W-:Y:S01]  /*0280*/  @P1 FMUL.FTZ R0, R5, c[0x0][0x164] ;  /* 0x0000590005001a20 */ /* 0x000fe20000410000 */
[----:B------:R-:W-:-:S04]  /*0290*/  @!P1 FSETP.GEU.FTZ.AND P0, PT, R2, RZ, PT ;  /* 0x000000ff0200920b */ /* 0x000fc80003f1e000 */
[----:B------:R-:W-:Y:S01]  /*02a0*/  @!P1 FSEL R0, R2, RZ, P0 ;  /* 0x000000ff02009208 */ /* 0x000fe20000000000 */
[----:B-1----:R-:W-:Y:S01]  /*02b0*/  @!P1 FADD.FTZ R2, R14, 0.5 ;  /* 0x3f0000000e029421 */ /* 0x002fe20000010000 */
[----:B------:R-:W-:Y:S01]  /*02c0*/  ISETP.GE.AND P0, PT, R3, 0x1, PT ;  /* 0x000000010300780c */ /* 0x000fe20003f06270 */
[----:B------:R-:W-:Y:S01]  /*02d0*/  @!P1 IMAD.MOV.U32 R3, RZ, RZ, c[0x0][0x168] ;  /* 0x00005a00ff039624 */ /* 0x000fe200078e00ff */
[----:B------:R0:W1:Y:S03]  /*02e0*/  F2I.FTZ.TRUNC.NTZ R11, R0 ;  /* 0x00000000000b7305 */ /* 0x000066000021f100 */
[----:B------:R-:W-:-:S08]  /*02f0*/  @!P1 FFMA.FTZ R2, R2, R3, -0.5 ;  /* 0xbf00000002029423 */ /* 0x000fd00000010003 */
        /* <DEDUP_REMOVED lines=11> */
[----:B------:R-:W-:Y:S01]  /*03b0*/  SHF.R.S32.HI R6, RZ, 0x1f, R11 ;  /* 0x0000001fff067819 */ /* 0x000fe2000001140b */
[----:B------:R-:W1:Y:S01]  /*03c0*/  F2I.FTZ.TRUNC.NTZ R19, R14 ;  /* 0x0000000e00137305 */ /* 0x000e62000021f100 */
[----:B------:R-:W-:Y:S01]  /*03d0*/  ISETP.GE.AND P0, PT, R11, UR4, PT ;  /* 0x000000040b007c0c */ /* 0x000fe2000bf06270 */
[----:B------:R-:W-:Y:S01]  /*03e0*/  IMAD R3, R3, c[0x0][0x1f8], RZ ;  /* 0x00007e0003037a24 */ /* 0x000fe200078e02ff */
[----:B------:R-:W-:Y:S01]  /*03f0*/  ULDC UR4, c[0x0][0x190] ;  /* 0x0000640000047ab9 */ /* 0x000fe20000000800 */
[----:B------:R-:W-:Y:S01]  /*0400*/  PLOP3.LUT P1, PT, PT, PT, UP0, 0x80, 0x0 ;  /* 0x000000000000781c */ /* 0x000fe20003f2f008 */
[----:B------:R-:W-:Y:S01]  /*0410*/  IMAD R10, R8, c[0x0][0x1f0], RZ ;  /* 0x00007c00080a7a24 */ /* 0x000fe200078e02ff */
[----:B------:R-:W-:Y:S01]  /*0420*/  UIADD3 UR4, UR4, -0x1, URZ ;  /* 0xffffffff04047890 */ /* 0x000fe2000fffe03f */
[----:B------:R-:W-:-:S02]  /*0430*/  IMAD R7, R4, c[0x0][0x1fc], R3 ;  /* 0x00007f0004077a24 */ /* 0x000fc400078e0203 */
[----:B0-----:R-:W-:Y:S02]  /*0440*/  FADD.FTZ R0, -R5, R0 ;  /* 0x0000000005007221 */ /* 0x001fe40000010100 */
[----:B------:R-:W-:Y:S01]  /*0450*/  IMAD.WIDE.U32 R2, R4, c[0x0][0x1f8], RZ ;  /* 0x00007e0004027a25 */ /* 0x000fe200078e00ff */
[----:B------:R-:W-:-:S03]  /*0460*/  IADD3 R4, R11, 0x1, RZ ;  /* 0x000000010b047810 */ /* 0x000fc60007ffe0ff */
[----:B------:R-:W-:Y:S01]  /*0470*/  @P0 IMAD.MOV R4, RZ, RZ, R11 ;  /* 0x000000ffff040224 */ /* 0x000fe200078e020b */
[----:B-1----:R-:W0:Y:S01]  /*0480*/  I2F R5, R19 ;  /* 0x0000001300057306 */ /* 0x002e220000201400 */
[----:B------:R-:W-:Y:S01]  /*0490*/  IADD3 R3, R3, R7, RZ ;  /* 0x0000000703037210 */ /* 0x000fe20007ffe0ff */
[----:B------:R-:W-:Y:S01]  /*04a0*/  IMAD R6, R6, c[0x0][0x1a8], RZ ;  /* 0x00006a0006067a24 */ /* 0x000fe200078e02ff */
[----:B------:R-:W-:Y:S01]  /*04b0*/  ISETP.GE.AND P0, PT, R19, UR4, PT ;  /* 0x0000000413007c0c */ /* 0x000fe2000bf06270 */
[C---:B------:R-:W-:Y:S01]  /*04c0*/  IMAD R17, R13.reuse, c[0x0][0x1f4], R10 ;  /* 0x00007d000d117a24 */ /* 0x040fe200078e020a */
[----:B------:R-:W-:Y:S01]  /*04d0*/  SHF.R.S32.HI R8, RZ, 0x1f, R4 ;  /* 0x0000001fff087819 */ /* 0x000fe20000011404 */
[----:B------:R-:W-:Y:S01]  /*04e0*/  IMAD.WIDE.U32 R12, R13, c[0x0][0x1f0], R2 ;  /* 0x00007c000d0c7a25 */ /* 0x000fe200078e0002 */
[----:B------:R-:W-:-:S03]  /*04f0*/  IADD3 R15, R19, 0x1, RZ ;  /* 0x00000001130f7810 */ /* 0x000fc60007ffe0ff */
        /* <DEDUP_REMOVED lines=23> */
[--C-:B------:R-:W-:Y:S01]  /*0670*/  IMAD.WIDE.U32 R4, R19, c[0x0][0x1b0], R2.reuse ;  /* 0x00006c0013047a25 */ /* 0x100fe200078e0002 */
[----:B------:R-:W-:Y:S02]  /*0680*/  UIADD3 UR8, -UR7, UR8, URZ ;  /* 0x0000000807087290 */ /* 0x000fe4000fffe13f */
[----:B------:R-:W-:Y:S01]  /*0690*/  IADD3 R19, R11, R21, RZ ;  /* 0x000000150b137210 */ /* 0x000fe20007ffe0ff */
[----:B------:R-:W-:Y:S01]  /*06a0*/  IMAD.WIDE.U32 R2, R15, c[0x0][0x1b0], R2 ;  /* 0x00006c000f027a25 */ /* 0x000fe200078e0002 */
[----:B------:R-:W-:-:S02]  /*06b0*/  UISETP.GE.U32.AND UP0, UPT, UR9, 0x3, UPT ;  /* 0x000000030900788c */ /* 0x000fc4000bf06070 */
[----:B------:R-:W-:Y:S01]  /*06c0*/  ULDC.64 UR18, c[0x0][0x118] ;  /* 0x0000460000127ab9 */ /* 0x000fe20000000a00 */
[C---:B------:R-:W-:Y:S02]  /*06d0*/  IMAD R25, R15.reuse, c[0x0][0x1b4], R16 ;  /* 0x00006d000f197a24 */ /* 0x040fe400078e0210 */
[----:B------:R-:W-:-:S04]  /*06e0*/  IMAD.WIDE.U32 R6, R15, c[0x0][0x1b0], R6 ;  /* 0x00006c000f067a25 */ /* 0x000fc800078e0006 */
[----:B------:R-:W-:Y:S02]  /*06f0*/  IMAD R27, R15, c[0x0][0x1b4], R16 ;  /* 0x00006d000f1b7a24 */ /* 0x000fe400078e0210 */
[----:B------:R-:W-:Y:S02]  /*0700*/  IMAD.IADD R15, R13, 0x1, R17 ;  /* 0x000000010d0f7824 */ /* 0x000fe400078e0211 */
[----:B------:R-:W-:Y:S01]  /*0710*/  IMAD.IADD R23, R9, 0x1, R25 ;  /* 0x0000000109177824 */ /* 0x000fe200078e0219 */
[----:B------:R-:W-:Y:S01]  /*0720*/  IADD3 R25, R25, R3, RZ ;  /* 0x0000000319197210 */ /* 0x000fe20007ffe0ff */
[----:B------:R-:W-:Y:S02]  /*0730*/  FADD.FTZ R16, -R0, 1 ;  /* 0x3f80000000107421 */ /* 0x000fe40000010100 */
[----:B------:R-:W-:Y:S02]  /*0740*/  FADD.FTZ R17, -R14, 1 ;  /* 0x3f8000000e117421 */ /* 0x000fe40000010100 */
[----:B------:R-:W-:-:S02]  /*0750*/  IMAD.IADD R21, R21, 0x1, R5 ;  /* 0x0000000115157824 */ /* 0x000fc400078e0205 */
[----:B------:R-:W-:Y:S02]  /*0760*/  IMAD.IADD R27, R7, 0x1, R27 ;  /* 0x00000001071b7824 */ /* 0x000fe400078e021b */
.L_x_1719:
[----:B------:R-:W-:Y:S01]  /*0770*/  PLOP3.LUT P1, PT, PT, PT, UP0, 0x80, 0x0 ;  /* 0x000000000000781c */ /* 0x000fe20003f2f008 */
[----:B------:R-:W-:Y:S01]  /*0780*/  IMAD.MOV.U32 R18, RZ, RZ, RZ ;  /* 0x000000ffff127224 */ /* 0x000fe200078e00ff */
[----:B------:R-:W-:-:S11]  /*0790*/  ISETP.NE.AND P0, PT, RZ, UR7, PT ;  /* 0x00000007ff007c0c */ /* 0x000fd6000bf05270 */
[----:B0-----:R-:W-:Y:S05]  /*07a0*/  @!P1 BRA `(.L_x_1715) ;  /* 0x0000088000009947 */ /* 0x001fea0003800000 */
[----:B------:R-:W-:Y:S01]  /*07b0*/  ULDC.64 UR14, c[0x0][0x198] ;  /* 0x00006600000e7ab9 */ /* 0x000fe20000000a00 */
[----:B------:R-:W-:Y:S01]  /*07c0*/  MOV R31, UR5 ;  /* 0x00000005001f7c02 */ /* 0x000fe20008000f00 */
[----:B------:R-:W-:Y:S01]  /*07d0*/  UIMAD UR9, UR6, UR14, URZ ;  /* 0x0000000e060972a4 */ /* 0x000fe2000f8e023f */
[----:B------:R-:W-:Y:S01]  /*07e0*/  IMAD.MOV.U32 R24, RZ, RZ, R2 ;  /* 0x000000ffff187224 */ /* 0x000fe200078e0002 */
[----:B------:R-:W-:Y:S01]  /*07f0*/  MOV R39, UR5 ;  /* 0x0000000500277c02 */ /* 0x000fe20008000f00 */
[----:B------:R-:W-:Y:S01]  /*0800*/  IMAD.U32 R41, RZ, RZ, UR5 ;  /* 0x00000005ff297e24 */ /* 0x000fe2000f8e00ff */
[----:B------:R-:W-:Y:S01]  /*0810*/  UIMAD UR9, UR5, UR15, UR9 ;  /* 0x0000000f050972a4 */ /* 0x000fe2000f8e0209 */
[----:B------:R-:W-:Y:S01]  /*0820*/  IMAD.WIDE.U32 R30, R31, c[0x0][0x198], R24 ;  /* 0x000066001f1e7a25 */ /* 0x000fe200078e0018 */
[----:B------:R-:W-:Y:S01]  /*0830*/  MOV R26, R6 ;  /* 0x00000006001a7202 */ /* 0x000fe20000000f00 */
[----:B------:R-:W-:Y:S01]  /*0840*/  ULDC.64 UR14, c[0x0][0x1e0] ;  /* 0x00007800000e7ab9 */ /* 0x000fe20000000a00 */
[----:B------:R-:W-:Y:S01]  /*0850*/  MOV R32, R12 ;  /* 0x0000000c00207202 */ /* 0x000fe20000000f00 */
[----:B------:R-:W-:Y:S01]  /*0860*/  UIMAD UR14, UR6, UR14, URZ ;  /* 0x0000000e060e72a4 */ /* 0x000fe2000f8e023f */
[----:B------:R-:W-:Y:S01]  /*0870*/  IMAD.MOV.U32 R20, RZ, RZ, R4 ;  /* 0x000000ffff147224 */ /* 0x000fe200078e0004 */
[C---:B------:R-:W-:Y:S01]  /*0880*/  LEA R28, P1, R30.reuse, c[0x0][0x170], 0x2 ;  /* 0x00005c001e1c7a11 */ /* 0x040fe200078210ff */
[----:B------:R-:W-:Y:S01]  /*0890*/  IMAD.U32 R37, RZ, RZ, UR5 ;  /* 0x00000005ff257e24 */ /* 0x000fe2000f8e00ff */
[----:B------:R-:W-:Y:S01]  /*08a0*/  UIMAD UR14, UR5, UR15, UR14 ;  /* 0x0000000f050e72a4 */ /* 0x000fe2000f8e020e */
[----:B------:R-:W-:Y:S01]  /*08b0*/  IMAD.MOV.U32 R18, RZ, RZ, R10 ;  /* 0x000000ffff127224 */ /* 0x000fe200078e000a */
[----:B------:R-:W-:Y:S01]  /*08c0*/  IADD3 R29, R31, UR9, RZ ;  /* 0x000000091f1d7c10 */ /* 0x000fe2000fffe0ff */
[----:B------:R-:W-:Y:S01]  /*08d0*/  IMAD.U32 R35, RZ, RZ, UR5 ;  /* 0x00000005ff237e24 */ /* 0x000fe2000f8e00ff */
[----:B------:R-:W-:Y:S01]  /*08e0*/  UMOV UR11, 0x2 ;  /* 0x00000002000b7882 */ /* 0x000fe20000000000 */
[----:B------:R-:W-:Y:S01]  /*08f0*/  IMAD.MOV.U32 R33, RZ, RZ, R15 ;  /* 0x000000ffff217224 */ /* 0x000fe200078e000f */
[----:B------:R-:W-:Y:S01]  /*0900*/  LEA.HI.X R29, R30, c[0x0][0x174], R29, 0x2, P1 ;  /* 0x00005d001e1d7a11 */ /* 0x000fe200008f141d */
[----:B------:R-:W-:Y:S01]  /*0910*/  IMAD.WIDE.U32 R40, R41, c[0x0][0x198], R20 ;  /* 0x0000660029287a25 */ /* 0x000fe200078e0014 */
[----:B------:R-:W-:-:S02]  /*0920*/  ULDC.64 UR12, c[0x0][0x1a0] ;  /* 0x00006800000c7ab9 */ /* 0x000fc40000000a00 */
[----:B------:R-:W-:Y:S01]  /*0930*/  ULDC.64 UR16, c[0x0][0x1e8] ;  /* 0x00007a0000107ab9 */ /* 0x000fe20000000a00 */
[----:B------:R-:W-:Y:S01]  /*0940*/  IMAD.WIDE.U32 R38, R39, c[0x0][0x198], R26 ;  /* 0x0000660027267a25 */ /* 0x000fe200078e001a */
[----:B------:R-:W-:Y:S02]  /*0950*/  USHF.L.U64.HI UR13, UR12, UR11, UR13 ;  /* 0x0000000b0c0d7299 */ /* 0x000fe4000801020d */
[----:B------:R-:W-:Y:S01]  /*0960*/  USHF.L.U32 UR12, UR12, 0x2, URZ ;  /* 0x000000020c0c7899 */ /* 0x000fe2000800063f */
[----:B------:R-:W-:Y:S01]  /*0970*/  IMAD.WIDE.U32 R36, R37, c[0x0][0x198], R18 ;  /* 0x0000660025247a25 */ /* 0x000fe200078e0012 */
[----:B------:R-:W-:Y:S01]  /*0980*/  LEA R30, P2, R38, c[0x0][0x170], 0x2 ;  /* 0x00005c00261e7a11 */ /* 0x000fe200078410ff */
[----:B------:R-:W-:Y:S01]  /*0990*/  HFMA2.MMA R18, -RZ, RZ, 0, 0 ;  /* 0x00000000ff127435 */ /* 0x000fe200000001ff */
[----:B------:R-:W-:Y:S01]  /*09a0*/  IADD3 R31, R39, UR9, RZ ;  /* 0x00000009271f7c10 */ /* 0x000fe2000fffe0ff */
[----:B------:R-:W-:Y:S01]  /*09b0*/  IMAD.WIDE.U32 R34, R35, c[0x0][0x1e0], R32 ;  /* 0x0000780023227a25 */ /* 0x000fe200078e0020 */
[----:B------:R-:W-:Y:S01]  /*09c0*/  LEA R32, P1, R40, c[0x0][0x170], 0x2 ;  /* 0x00005c0028207a11 */ /* 0x000fe200078210ff */
[----:B------:R-:W-:Y:S01]  /*09d0*/  USHF.L.U64.HI UR11, UR16, UR11, UR17 ;  /* 0x0000000b100b7299 */ /* 0x000fe20008010211 */
[----:B------:R-:W-:Y:S01]  /*09e0*/  LEA R22, P3, R36, c[0x0][0x170], 0x2 ;  /* 0x00005c0024167a11 */ /* 0x000fe200078610ff */
[----:B------:R-:W-:Y:S01]  /*09f0*/  USHF.L.U32 UR10, UR16, 0x2, URZ ;  /* 0x00000002100a7899 */ /* 0x000fe2000800063f */
[----:B------:R-:W-:-:S02]  /*0a00*/  LEA R20, P4, R34, c[0x0][0x1b8], 0x2 ;  /* 0x00006e0022147a11 */ /* 0x000fc400078810ff */
[----:B------:R-:W-:Y:S02]  /*0a10*/  IADD3 R33, R41, UR9, RZ ;  /* 0x0000000929217c10 */ /* 0x000fe4000fffe0ff */
[----:B------:R-:W-:Y:S01]  /*0a20*/  IADD3 R37, R37, UR9, RZ ;  /* 0x0000000925257c10 */ /* 0x000fe2000fffe0ff */
[----:B------:R-:W-:Y:S01]  /*0a30*/  UMOV UR9, UR8 ;  /* 0x0000000800097c82 */ /* 0x000fe20008000000 */
[----:B------:R-:W-:Y:S02]  /*0a40*/  IADD3 R35, R35, UR14, RZ ;  /* 0x0000000e23237c10 */ /* 0x000fe4000fffe0ff */
[----:B------:R-:W-:Y:S02]  /*0a50*/  LEA.HI.X R33, R40, c[0x0][0x174], R33, 0x2, P1 ;  /* 0x00005d0028217a11 */ /* 0x000fe400008f1421 */
[----:B------:R-:W-:Y:S02]  /*0a60*/  LEA.HI.X R31, R38, c[0x0][0x174], R31, 0x2, P2 ;  /* 0x00005d00261f7a11 */ /* 0x000fe400010f141f */
[----:B------:R-:W-:-:S02]  /*0a70*/  LEA.HI.X R37, R36, c[0x0][0x174], R37, 0x2, P3 ;  /* 0x00005d0024257a11 */ /* 0x000fc400018f1425 */
[----:B------:R-:W-:Y:S02]  /*0a80*/  LEA.HI.X R35, R34, c[0x0][0x1bc], R35, 0x2, P4 ;  /* 0x00006f0022237a11 */ /* 0x000fe400020f1423 */
.L_x_1716:
[----:B------:R0:W2:Y:S01]  /*0a90*/  LDG.E R41, [R28.64] ;  /* 0x000000121c297981 */ /* 0x0000a2000c1e1900 */
[----:B------:R-:W-:-:S03]  /*0aa0*/  IMAD.MOV.U32 R36, RZ, RZ, R22 ;  /* 0x000000ffff247224 */ /* 0x000fc600078e0016 */
[----:B------:R1:W3:Y:S04]  /*0ab0*/  LDG.E R39, [R30.64] ;  /* 0x000000121e277981 */ /* 0x0002e8000c1e1900 */
[----:B------:R4:W5:Y:S04]  /*0ac0*/  LDG.E R26, [R32.64] ;  /* 0x00000012201a7981 */ /* 0x000968000c1e1900 */
[----:B------:R4:W5:Y:S01]  /*0ad0*/  LDG.E R24, [R36.64] ;  /* 0x0000001224187981 */ /* 0x000962000c1e1900 */
[----:B0-----:R-:W-:Y:S02]  /*0ae0*/  IADD3 R28, P1, R28, UR12, RZ ;  /* 0x0000000c1c1c7c10 */ /* 0x001fe4000ff3e0ff */
[----:B------:R-:W-:-:S02]  /*0af0*/  MOV R34, R20 ;  /* 0x0000001400227202 */ /* 0x000fc40000000f00 */
[----:B-1----:R-:W-:Y:S02]  /*0b00*/  IADD3 R30, P2, R30, UR12, RZ ;  /* 0x0000000c1e1e7c10 */ /* 0x002fe4000ff5e0ff */
[----:B----4-:R-:W-:Y:S02]  /*0b10*/  IADD3 R32, P3, R32, UR12, RZ ;  /* 0x0000000c20207c10 */ /* 0x010fe4000ff7e0ff */
[----:B------:R-:W-:Y:S02]  /*0b20*/  IADD3.X R29, R29, UR13, RZ, P1, !PT ;  /* 0x0000000d1d1d7c10 */ /* 0x000fe40008ffe4ff */
[----:B------:R-:W-:Y:S02]  /*0b30*/  IADD3 R36, P1, R22, UR12, RZ ;  /* 0x0000000c16247c10 */ /* 0x000fe4000ff3e0ff */
[----:B------:R-:W-:Y:S02]  /*0b40*/  IADD3.X R31, R31, UR13, RZ, P2, !PT ;  /* 0x0000000d1f1f7c10 */ /* 0x000fe400097fe4ff */
[----:B------:R-:W-:-:S02]  /*0b50*/  IADD3.X R33, R33, UR13, RZ, P3, !PT ;  /* 0x0000000d21217c10 */ /* 0x000fc40009ffe4ff */
[----:B------:R-:W-:Y:S01]  /*0b60*/  IADD3.X R37, R37, UR13, RZ, P1, !PT ;  /* 0x0000000d25257c10 */ /* 0x000fe20008ffe4ff */
[C---:B--2---:R-:W-:Y:S02]  /*0b70*/  FMUL.FTZ R41, R14.reuse, R41 ;  /* 0x000000290e297220 */ /* 0x044fe40000410000 */
[----:B---3--:R-:W-:Y:S02]  /*0b80*/  FMUL.FTZ R39, R14, R39 ;  /* 0x000000270e277220 */ /* 0x008fe40000410000 */
[C---:B-----5:R-:W-:Y:S02]  /*0b90*/  FFMA.FTZ R41, R17.reuse, R26, R41 ;  /* 0x0000001a11297223 */ /* 0x060fe40000010029 */
[----:B------:R-:W-:Y:S02]  /*0ba0*/  FFMA.FTZ R39, R17, R24, R39 ;  /* 0x0000001811277223 */ /* 0x000fe40000010027 */
[----:B------:R-:W-:-:S04]  /*0bb0*/  FMUL.FTZ R41, R0, R41 ;  /* 0x0000002900297220 */ /* 0x000fc80000410000 */
[----:B------:R-:W-:-:S05]  /*0bc0*/  FFMA.FTZ R39, R16, R39, R41 ;  /* 0x0000002710277223 */ /* 0x000fca0000010029 */
[----:B------:R0:W-:Y:S04]  /*0bd0*/  STG.E [R34.64], R39 ;  /* 0x0000002722007986 */ /* 0x0001e8000c101912 */
[----:B------:R1:W2:Y:S04]  /*0be0*/  LDG.E R43, [R28.64] ;  /* 0x000000121c2b7981 */ /* 0x0002a8000c1e1900 */
[----:B------:R3:W4:Y:S04]  /*0bf0*/  LDG.E R41, [R30.64] ;  /* 0x000000121e297981 */ /* 0x000728000c1e1900 */
[----:B------:R5:W4:Y:S04]  /*0c00*/  LDG.E R24, [R32.64] ;  /* 0x0000001220187981 */ /* 0x000b28000c1e1900 */
[----:B------:R5:W4:Y:S01]  /*0c10*/  LDG.E R22, [R36.64] ;  /* 0x0000001224167981 */ /* 0x000b22000c1e1900 */
[----:B0-----:R-:W-:-:S02]  /*0c20*/  IADD3 R34, P1, R20, UR10, RZ ;  /* 0x0000000a14227c10 */ /* 0x001fc4000ff3e0ff */
[----:B---3--:R-:W-:Y:S02]  /*0c30*/  IADD3 R30, P2, R30, UR12, RZ ;  /* 0x0000000c1e1e7c10 */ /* 0x008fe4000ff5e0ff */
[----:B------:R-:W-:Y:S02]  /*0c40*/  IADD3.X R35, R35, UR11, RZ, P1, !PT ;  /* 0x0000000b23237c10 */ /* 0x000fe40008ffe4ff */
[----:B-1----:R-:W-:Y:S02]  /*0c50*/  IADD3 R28, P1, R28, UR12, RZ ;  /* 0x0000000c1c1c7c10 */ /* 0x002fe4000ff3e0ff */
[----:B-----5:R-:W-:Y:S02]  /*0c60*/  IADD3 R32, P3, R32, UR12, RZ ;  /* 0x0000000c20207c10 */ /* 0x020fe4000ff7e0ff */
[----:B------:R-:W-:Y:S02]  /*0c70*/  IADD3.X R29, R29, UR13, RZ, P1, !PT ;  /* 0x0000000d1d1d7c10 */ /* 0x000fe40008ffe4ff */
[----:B------:R-:W-:-:S02]  /*0c80*/  IADD3 R36, P1, R36, UR12, RZ ;  /* 0x0000000c24247c10 */ /* 0x000fc4000ff3e0ff */
[----:B------:R-:W-:Y:S02]  /*0c90*/  IADD3.X R31, R31, UR13, RZ, P2, !PT ;  /* 0x0000000d1f1f7c10 */ /* 0x000fe400097fe4ff */
[----:B------:R-:W-:Y:S02]  /*0ca0*/  IADD3.X R33, R33, UR13, RZ, P3, !PT ;  /* 0x0000000d21217c10 */ /* 0x000fe40009ffe4ff */
[----:B------:R-:W-:Y:S01]  /*0cb0*/  IADD3.X R37, R37, UR13, RZ, P1, !PT ;  /* 0x0000000d25257c10 */ /* 0x000fe20008ffe4ff */
[C---:B--2---:R-:W-:Y:S02]  /*0cc0*/  FMUL.FTZ R43, R14.reuse, R43 ;  /* 0x0000002b0e2b7220 */ /* 0x044fe40000410000 */
[----:B----4-:R-:W-:Y:S02]  /*0cd0*/  FMUL.FTZ R41, R14, R41 ;  /* 0x000000290e297220 */ /* 0x010fe40000410000 */
[C---:B------:R-:W-:Y:S02]  /*0ce0*/  FFMA.FTZ R43, R17.reuse, R24, R43 ;  /* 0x00000018112b7223 */ /* 0x040fe4000001002b */
[----:B------:R-:W-:-:S02]  /*0cf0*/  FFMA.FTZ R41, R17, R22, R41 ;  /* 0x0000001611297223 */ /* 0x000fc40000010029 */
        /* <DEDUP_REMOVED lines=27> */
[----:B------:R-:W4:Y:S01]  /*0eb0*/  LDG.E R20, [R36.64] ;  /* 0x0000001224147981 */ /* 0x000f22000c1e1900 */
[----:B------:R-:W-:Y:S01]  /*0ec0*/  UIADD3 UR9, UR9, -0x4, URZ ;  /* 0xfffffffc09097890 */ /* 0x000fe2000fffe03f */
[----:B0-----:R-:W-:-:S02]  /*0ed0*/  IADD3 R34, P1, R34, UR10, RZ ;  /* 0x0000000a22227c10 */ /* 0x001fc4000ff3e0ff */
[----:B---3--:R-:W-:Y:S02]  /*0ee0*/  IADD3 R30, P3, R30, UR12, RZ ;  /* 0x0000000c1e1e7c10 */ /* 0x008fe4000ff7e0ff */
[----:B------:R-:W-:Y:S02]  /*0ef0*/  IADD3.X R35, R35, UR11, RZ, P1, !PT ;  /* 0x0000000b23237c10 */ /* 0x000fe40008ffe4ff */
[----:B------:R-:W-:Y:S02]  /*0f00*/  ISETP.NE.AND P1, PT, RZ, UR9, PT ;  /* 0x00000009ff007c0c */ /* 0x000fe4000bf25270 */
[----:B-----5:R-:W-:Y:S02]  /*0f10*/  IADD3 R32, P4, R32, UR12, RZ ;  /* 0x0000000c20207c10 */ /* 0x020fe4000ff9e0ff */
[----:B-1----:R-:W-:Y:S02]  /*0f20*/  IADD3 R28, P5, R28, UR12, RZ ;  /* 0x0000000c1c1c7c10 */ /* 0x002fe4000ffbe0ff */
[----:B------:R-:W-:-:S02]  /*0f30*/  IADD3.X R31, R31, UR13, RZ, P3, !PT ;  /* 0x0000000d1f1f7c10 */ /* 0x000fc40009ffe4ff */
[----:B------:R-:W-:Y:S02]  /*0f40*/  IADD3.X R33, R33, UR13, RZ, P4, !PT ;  /* 0x0000000d21217c10 */ /* 0x000fe4000a7fe4ff */
[----:B------:R-:W-:Y:S02]  /*0f50*/  IADD3.X R29, R29, UR13, RZ, P5, !PT ;  /* 0x0000000d1d1d7c10 */ /* 0x000fe4000affe4ff */
[----:B------:R-:W-:Y:S01]  /*0f60*/  IADD3 R18, R18, 0x4, RZ ;  /* 0x0000000412127810 */ /* 0x000fe20007ffe0ff */
[C---:B--2---:R-:W-:Y:S02]  /*0f70*/  FMUL.FTZ R43, R14.reuse, R43 ;  /* 0x0000002b0e2b7220 */ /* 0x044fe40000410000 */
[----:B----4-:R-:W-:Y:S02]  /*0f80*/  FMUL.FTZ R41, R14, R41 ;  /* 0x000000290e297220 */ /* 0x010fe40000410000 */
[C---:B------:R-:W-:Y:S01]  /*0f90*/  FFMA.FTZ R43, R17.reuse, R22, R43 ;  /* 0x00000016112b7223 */ /* 0x040fe2000001002b */
[----:B------:R-:W-:Y:S01]  /*0fa0*/  IADD3 R22, P2, R36, UR12, RZ ;  /* 0x0000000c24167c10 */ /* 0x000fe2000ff5e0ff */
[----:B------:R-:W-:Y:S01]  /*0fb0*/  FFMA.FTZ R41, R17, R20, R41 ;  /* 0x0000001411297223 */ /* 0x000fe20000010029 */
[----:B------:R-:W-:Y:S01]  /*0fc0*/  IADD3 R20, P6, R34, UR10, RZ ;  /* 0x0000000a22147c10 */ /* 0x000fe2000ffde0ff */
[----:B------:R-:W-:Y:S01]  /*0fd0*/  FMUL.FTZ R43, R0, R43 ;  /* 0x0000002b002b7220 */ /* 0x000fe20000410000 */
[----:B------:R-:W-:-:S03]  /*0fe0*/  IADD3.X R37, R37, UR13, RZ, P2, !PT ;  /* 0x0000000d25257c10 */ /* 0x000fc600097fe4ff */
[----:B------:R-:W-:-:S05]  /*0ff0*/  FFMA.FTZ R41, R16, R41, R43 ;  /* 0x0000002910297223 */ /* 0x000fca000001002b */
[----:B------:R0:W-:Y:S02]  /*1000*/  STG.E [R34.64], R41 ;  /* 0x0000002922007986 */ /* 0x0001e4000c101912 */
[----:B0-----:R-:W-:Y:S01]  /*1010*/  IADD3.X R35, R35, UR11, RZ, P6, !PT ;  /* 0x0000000b23237c10 */ /* 0x001fe2000b7fe4ff */
[----:B------:R-:W-:Y:S05]  /*1020*/  @P1 BRA `(.L_x_1716) ;  /* 0xfffffa6000001947 */ /* 0x000fea000383ffff */
.L_x_1715:
[----:B------:R-:W-:Y:S05]  /*1030*/  @!P0 BRA `(.L_x_1717) ;  /* 0x0000092000008947 */ /* 0x000fea0003800000 */
[----:B------:R-:W-:Y:S01]  /*1040*/  USHF.R.S32.HI UR9, URZ, 0x1f, UR4 ;  /* 0x0000001f3f097899 */ /* 0x000fe20008011404 */
[----:B------:R-:W-:Y:S01]  /*1050*/  MOV R29, R19 ;  /* 0x00000013001d7202 */ /* 0x000fe20000000f00 */
[----:B------:R-:W-:Y:S01]  /*1060*/  ULDC.64 UR10, c[0x0][0x198] ;  /* 0x00006600000a7ab9 */ /* 0x000fe20000000a00 */
[----:B------:R-:W-:Y:S01]  /*1070*/  IMAD.U32 R35, RZ, RZ, UR4 ;  /* 0x00000004ff237e24 */ /* 0x000fe2000f8e00ff */
[----:B------:R-:W-:Y:S01]  /*1080*/  UIMAD UR10, UR9, UR10, URZ ;  /* 0x0000000a090a72a4 */ /* 0x000fe2000f8e023f */
[----:B------:R-:W-:Y:S01]  /*1090*/  IMAD.MOV.U32 R28, RZ, RZ, R10 ;  /* 0x000000ffff1c7224 */ /* 0x000fe200078e000a */
[----:B------:R-:W-:Y:S01]  /*10a0*/  MOV R31, UR4 ;  /* 0x00000004001f7c02 */ /* 0x000fe20008000f00 */
[----:B------:R-:W-:Y:S01]  /*10b0*/  IMAD.U32 R37, RZ, RZ, UR4 ;  /* 0x00000004ff257e24 */ /* 0x000fe2000f8e00ff */
[----:B------:R-:W-:Y:S01]  /*10c0*/  UIMAD UR10, UR4, UR11, UR10 ;  /* 0x0000000b040a72a4 */ /* 0x000fe2000f8e020a */
[----:B------:R-:W-:Y:S01]  /*10d0*/  IMAD.WIDE.U32 R34, R35, c[0x0][0x198], R28 ;  /* 0x0000660023227a25 */ /* 0x000fe200078e001c */
[----:B------:R-:W-:-:S02]  /*10e0*/  SHF.R.S32.HI R20, RZ, 0x1f, R18 ;  /* 0x0000001fff147819 */ /* 0x000fc40000011412 */
[----:B------:R-:W-:Y:S01]  /*10f0*/  MOV R22, R8 ;  /* 0x0000000800167202 */ /* 0x000fe20000000f00 */
[----:B------:R-:W-:Y:S01]  /*1100*/  IMAD.MOV.U32 R28, RZ, RZ, R4 ;  /* 0x000000ffff1c7224 */ /* 0x000fe200078e0004 */
[----:B------:R-:W-:Y:S01]  /*1110*/  IADD3 R35, R35, UR10, RZ ;  /* 0x0000000a23237c10 */ /* 0x000fe2000fffe0ff */
[----:B------:R-:W-:Y:S01]  /*1120*/  IMAD R33, R20, c[0x0][0x1a0], RZ ;  /* 0x0000680014217a24 */ /* 0x000fe200078e02ff */
[----:B------:R-:W-:Y:S01]  /*1130*/  MOV R29, R21 ;  /* 0x00000015001d7202 */ /* 0x000fe20000000f00 */
[----:B------:R-:W-:Y:S01]  /*1140*/  IMAD.WIDE.U32 R30, R31, c[0x0][0x198], R22 ;  /* 0x000066001f1e7a25 */ /* 0x000fe200078e0016 */
[----:B------:R-:W-:-:S03]  /*1150*/  MOV R24, R2 ;  /* 0x0000000200187202 */ /* 0x000fc60000000f00 */
[C---:B------:R-:W-:Y:S01]  /*1160*/  IMAD R45, R18.reuse, c[0x0][0x1a4], R33 ;  /* 0x00006900122d7a24 */ /* 0x040fe200078e0221 */
[----:B------:R-:W-:Y:S01]  /*1170*/  IADD3 R31, R31, UR10, RZ ;  /* 0x0000000a1f1f7c10 */ /* 0x000fe2000fffe0ff */
[----:B------:R-:W-:-:S04]  /*1180*/  IMAD.WIDE.U32 R32, R18, c[0x0][0x1a0], R34 ;  /* 0x0000680012207a25 */ /* 0x000fc800078e0022 */
[----:B------:R-:W-:Y:S01]  /*1190*/  IMAD.WIDE.U32 R28, R37, c[0x0][0x198], R28 ;  /* 0x00006600251c7a25 */ /* 0x000fe200078e001c */
[----:B------:R-:W-:-:S03]  /*11a0*/  LEA R38, P0, R32, c[0x0][0x170], 0x2 ;  /* 0x00005c0020267a11 */ /* 0x000fc600078010ff */
[----:B------:R-:W-:Y:S01]  /*11b0*/  IMAD.IADD R33, R33, 0x1, R45 ;  /* 0x0000000121217824 */ /* 0x000fe200078e022d */
[----:B------:R-:W-:Y:S01]  /*11c0*/  IADD3 R29, R29, UR10, RZ ;  /* 0x0000000a1d1d7c10 */ /* 0x000fe2000fffe0ff */
[----:B------:R-:W-:-:S03]  /*11d0*/  IMAD.WIDE.U32 R36, R18, c[0x0][0x1a0], R30 ;  /* 0x0000680012247a25 */ /* 0x000fc600078e001e */
[----:B------:R-:W-:Y:S01]  /*11e0*/  LEA.HI.X R39, R32, c[0x0][0x174], R33, 0x2, P0 ;  /* 0x00005d0020277a11 */ /* 0x000fe200000f1421 */
[----:B------:R-:W-:Y:S01]  /*11f0*/  IMAD.U32 R43, RZ, RZ, UR4 ;  /* 0x00000004ff2b7e24 */ /* 0x000fe2000f8e00ff */
[C---:B------:R-:W-:Y:S01]  /*1200*/  IADD3 R37, R45.reuse, R37, RZ ;  /* 0x000000252d257210 */ /* 0x040fe20007ffe0ff */
[----:B------:R-:W-:Y:S01]  /*1210*/  IMAD.WIDE.U32 R32, R18, c[0x0][0x1a0], R28 ;  /* 0x0000680012207a25 */ /* 0x000fe200078e001c */
[C---:B------:R-:W-:Y:S01]  /*1220*/  LEA R40, P0, R36.reuse, c[0x0][0x170], 0x2 ;  /* 0x00005c0024287a11 */ /* 0x040fe200078010ff */
[----:B------:R0:W2:Y:S02]  /*1230*/  LDG.E R22, [R38.64] ;  /* 0x0000001226167981 */ /* 0x0000a4000c1e1900 */
[----:B------:R-:W-:Y:S01]  /*1240*/  IMAD.IADD R33, R45, 0x1, R33 ;  /* 0x000000012d217824 */ /* 0x000fe200078e0221 */
[----:B------:R-:W-:Y:S01]  /*1250*/  LEA.HI.X R41, R36, c[0x0][0x174], R37, 0x2, P0 ;  /* 0x00005d0024297a11 */ /* 0x000fe200000f1425 */
[----:B------:R-:W-:Y:S01]  /*1260*/  IMAD.WIDE.U32 R36, R43, c[0x0][0x198], R24 ;  /* 0x000066002b247a25 */ /* 0x000fe200078e0018 */
[----:B------:R-:W-:-:S04]  /*1270*/  LEA R42, P0, R32, c[0x0][0x170], 0x2 ;  /* 0x00005c00202a7a11 */ /* 0x000fc800078010ff */
[----:B------:R-:W-:Y:S01]  /*1280*/  IADD3 R37, R37, UR10, RZ ;  /* 0x0000000a25257c10 */ /* 0x000fe2000fffe0ff */
[----:B------:R1:W3:Y:S01]  /*1290*/  LDG.E R41, [R40.64] ;  /* 0x0000001228297981 */ /* 0x0002e2000c1e1900 */
[----:B------:R-:W-:Y:S01]  /*12a0*/  LEA.HI.X R43, R32, c[0x0][0x174], R33, 0x2, P0 ;  /* 0x00005d00202b7a11 */ /* 0x000fe200000f1421 */
[----:B------:R-:W-:Y:S02]  /*12b0*/  ULDC.64 UR10, c[0x0][0x1e0] ;  /* 0x00007800000a7ab9 */ /* 0x000fe40000000a00 */
[----:B------:R-:W-:Y:S02]  /*12c0*/  IMAD.WIDE.U32 R32, R18, c[0x0][0x1a0], R36 ;  /* 0x0000680012207a25 */ /* 0x000fe400078e0024 */
[----:B------:R4:W5:Y:S03]  /*12d0*/  LDG.E R42, [R42.64] ;  /* 0x000000122a2a7981 */ /* 0x000966000c1e1900 */
[----:B------:R-:W-:-:S02]  /*12e0*/  IADD3 R33, R45, R33, RZ ;  /* 0x000000212d217210 */ /* 0x000fc40007ffe0ff */
[----:B------:R-:W-:-:S04]  /*12f0*/  LEA R44, P0, R32, c[0x0][0x170], 0x2 ;  /* 0x00005c00202c7a11 */ /* 0x000fc800078010ff */
[----:B------:R-:W-:-:S06]  /*1300*/  LEA.HI.X R45, R32, c[0x0][0x174], R33, 0x2, P0 ;  /* 0x00005d00202d7a11 */ /* 0x000fcc00000f1421 */
[----:B------:R-:W5:Y:S01]  /*1310*/  LDG.E R45, [R44.64] ;  /* 0x000000122c2d7981 */ /* 0x000f62000c1e1900 */
[----:B------:R-:W-:Y:S01]  /*1320*/  UIMAD UR9, UR9, UR10, URZ ;  /* 0x0000000a090972a4 */ /* 0x000fe2000f8e023f */
[----:B------:R-:W-:Y:S01]  /*1330*/  MOV R32, R12 ;  /* 0x0000000c00207202 */ /* 0x000fe20000000f00 */
[----:B------:R-:W-:Y:S02]  /*1340*/  IMAD.U32 R47, RZ, RZ, UR4 ;  /* 0x00000004ff2f7e24 */ /* 0x000fe4000f8e00ff */
[----:B------:R-:W-:Y:S01]  /*1350*/  IMAD.MOV.U32 R33, RZ, RZ, R15 ;  /* 0x000000ffff217224 */ /* 0x000fe200078e000f */
[----:B------:R-:W-:-:S03]  /*1360*/  UIMAD UR9, UR4, UR11, UR9 ;  /* 0x0000000b040972a4 */ /* 0x000fc6000f8e0209 */
[----:B------:R-:W-:-:S04]  /*1370*/  IMAD.WIDE.U32 R32, R47, c[0x0][0x1e0], R32 ;  /* 0x000078002f207a25 */ /* 0x000fc800078e0020 */
[----:B------:R-:W-:Y:S01]  /*1380*/  IMAD R47, R20, c[0x0][0x1e8], RZ ;  /* 0x00007a00142f7a24 */ /* 0x000fe200078e02ff */
[----:B------:R-:W-:-:S03]  /*1390*/  IADD3 R33, R33, UR9, RZ ;  /* 0x0000000921217c10 */ /* 0x000fc6000fffe0ff */
[C---:B----4-:R-:W-:Y:S02]  /*13a0*/  IMAD R43, R18.reuse, c[0x0][0x1ec], R47 ;  /* 0x00007b00122b7a24 */ /* 0x050fe400078e022f */
[----:B0-----:R-:W-:Y:S01]  /*13b0*/  IMAD.WIDE.U32 R38, R18, c[0x0][0x1e8], R32 ;  /* 0x00007a0012267a25 */ /* 0x001fe200078e0020 */
[----:B------:R-:W-:-:S04]  /*13c0*/  UISETP.NE.AND UP1, UPT, UR7, 0x1, UPT ;  /* 0x000000010700788c */ /* 0x000fc8000bf25270 */
[----:B------:R-:W-:Y:S02]  /*13d0*/  IADD3 R43, R39, R43, RZ ;  /* 0x0000002b272b7210 */ /* 0x000fe40007ffe0ff */
[----:B-1----:R-:W-:Y:S01]  /*13e0*/  LEA R40, P0, R38, c[0x0][0x1b8], 0x2 ;  /* 0x00006e0026287a11 */ /* 0x002fe200078010ff */
[----:B---3--:R-:W-:-:S04]  /*13f0*/  FMUL.FTZ R41, R14, R41 ;  /* 0x000000290e297220 */ /* 0x008fc80000410000 */
[----:B--2---:R-:W-:Y:S01]  /*1400*/  FFMA.FTZ R39, R17, R22, R41 ;  /* 0x0000001611277223 */ /* 0x004fe20000010029 */
[----:B------:R-:W-:Y:S02]  /*1410*/  LEA.HI.X R41, R38, c[0x0][0x1bc], R43, 0x2, P0 ;  /* 0x00006f0026297a11 */ /* 0x000fe400000f142b */
[----:B------:R-:W-:Y:S01]  /*1420*/  PLOP3.LUT P0, PT, PT, PT, UP1, 0x80, 0x0 ;  /* 0x000000000000781c */ /* 0x000fe20003f0f018 */
[----:B-----5:R-:W-:-:S04]  /*1430*/  FMUL.FTZ R45, R14, R45 ;  /* 0x0000002d0e2d7220 */ /* 0x020fc80000410000 */
[----:B------:R-:W-:-:S04]  /*1440*/  FFMA.FTZ R45, R17, R42, R45 ;  /* 0x0000002a112d7223 */ /* 0x000fc8000001002d */
[----:B------:R-:W-:-:S04]  /*1450*/  FMUL.FTZ R45, R0, R45 ;  /* 0x0000002d002d7220 */ /* 0x000fc80000410000 */
[----:B------:R-:W-:-:S05]  /*1460*/  FFMA.FTZ R39, R16, R39, R45 ;  /* 0x0000002710277223 */ /* 0x000fca000001002d */
[----:B------:R0:W-:Y:S01]  /*1470*/  STG.E [R40.64], R39 ;  /* 0x0000002728007986 */ /* 0x0001e2000c101912 */
[----:B------:R-:W-:Y:S05]  /*1480*/  @!P0 BRA `(.L_x_1717) ;  /* 0x000004d000008947 */ /* 0x000fea0003800000 */
[----:B0-----:R-:W-:-:S04]  /*1490*/  IADD3 R39, R18, 0x1, RZ ;  /* 0x0000000112277810 */ /* 0x001fc80007ffe0ff */
[----:B------:R-:W-:Y:S01]  /*14a0*/  SHF.R.S32.HI R20, RZ, 0x1f, R39 ;  /* 0x0000001fff147819 */ /* 0x000fe20000011427 */
[----:B------:R-:W-:-:S04]  /*14b0*/  IMAD.WIDE.U32 R42, R39, c[0x0][0x1a0], R34 ;  /* 0x00006800272a7a25 */ /* 0x000fc800078e0022 */
[----:B------:R-:W-:Y:S01]  /*14c0*/  IMAD R22, R20, c[0x0][0x1a0], RZ ;  /* 0x0000680014167a24 */ /* 0x000fe200078e02ff */
[----:B------:R-:W-:Y:S01]  /*14d0*/  LEA R40, P0, R42, c[0x0][0x170], 0x2 ;  /* 0x00005c002a287a11 */ /* 0x000fe200078010ff */
[----:B------:R-:W-:-:S04]  /*14e0*/  IMAD.WIDE.U32 R44, R39, c[0x0][0x1a0], R30 ;  /* 0x00006800272c7a25 */ /* 0x000fc800078e001e */
[----:B------:R-:W-:-:S04]  /*14f0*/  IMAD R49, R39, c[0x0][0x1a4], R22 ;  /* 0x0000690027317a24 */ /* 0x000fc800078e0216 */
[----:B------:R-:W-:Y:S01]  /*1500*/  IMAD.IADD R41, R43, 0x1, R49 ;  /* 0x000000012b297824 */ /* 0x000fe200078e0231 */
[----:B------:R-:W-:-:S04]  /*1510*/  IADD3 R43, R49, R45, RZ ;  /* 0x0000002d312b7210 */ /* 0x000fc80007ffe0ff */
[----:B------:R-:W-:Y:S02]  /*1520*/  LEA.HI.X R41, R42, c[0x0][0x174], R41, 0x2, P0 ;  /* 0x00005d002a297a11 */ /* 0x000fe400000f1429 */
[----:B------:R-:W-:-:S03]  /*1530*/  LEA R42, P0, R44, c[0x0][0x170], 0x2 ;  /* 0x00005c002c2a7a11 */ /* 0x000fc600078010ff */
[----:B------:R-:W2:Y:S01]  /*1540*/  LDG.E R40, [R40.64] ;  /* 0x0000001228287981 */ /* 0x000ea2000c1e1900 */
[----:B------:R-:W-:Y:S01]  /*1550*/  LEA.HI.X R43, R44, c[0x0][0x174], R43, 0x2, P0 ;  /* 0x00005d002c2b7a11 */ /* 0x000fe200000f142b */
[----:B------:R-:W-:-:S04]  /*1560*/  IMAD.WIDE.U32 R44, R39, c[0x0][0x1a0], R28 ;  /* 0x00006800272c7a25 */ /* 0x000fc800078e001c */
[----:B------:R-:W-:Y:S01]  /*1570*/  IMAD.IADD R45, R49, 0x1, R45 ;  /* 0x00000001312d7824 */ /* 0x000fe200078e022d */
[C---:B------:R-:W-:Y:S01]  /*1580*/  LEA R46, P0, R44.reuse, c[0x0][0x170], 0x2 ;  /* 0x00005c002c2e7a11 */ /* 0x040fe200078010ff */
[----:B------:R-:W3:Y:S03]  /*1590*/  LDG.E R43, [R42.64] ;  /* 0x000000122a2b7981 */ /* 0x000ee6000c1e1900 */
[----:B------:R-:W-:Y:S01]  /*15a0*/  LEA.HI.X R47, R44, c[0x0][0x174], R45, 0x2, P0 ;  /* 0x00005d002c2f7a11 */ /* 0x000fe200000f142d */
[----:B------:R-:W-:-:S04]  /*15b0*/  IMAD.WIDE.U32 R44, R39, c[0x0][0x1a0], R36 ;  /* 0x00006800272c7a25 */ /* 0x000fc800078e0024 */
[----:B------:R-:W4:Y:S01]  /*15c0*/  LDG.E R46, [R46.64] ;  /* 0x000000122e2e7981 */ /* 0x000f22000c1e1900 */
[----:B------:R-:W-:Y:S02]  /*15d0*/  IADD3 R45, R49, R45, RZ ;  /* 0x0000002d312d7210 */ /* 0x000fe40007ffe0ff */
[----:B------:R-:W-:-:S04]  /*15e0*/  LEA R48, P0, R44, c[0x0][0x170], 0x2 ;  /* 0x00005c002c307a11 */ /* 0x000fc800078010ff */
[----:B------:R-:W-:-:S06]  /*15f0*/  LEA.HI.X R49, R44, c[0x0][0x174], R45, 0x2, P0 ;  /* 0x00005d002c317a11 */ /* 0x000fcc00000f142d */
[----:B------:R-:W5:Y:S01]  /*1600*/  LDG.E R49, [R48.64] ;  /* 0x0000001230317981 */ /* 0x000f62000c1e1900 */
[----:B------:R-:W-:-:S04]  /*1610*/  IMAD R20, R20, c[0x0][0x1e8], RZ ;  /* 0x00007a0014147a24 */ /* 0x000fc800078e02ff */
[C---:B------:R-:W-:Y:S02]  /*1620*/  IMAD R45, R39.reuse, c[0x0][0x1ec], R20 ;  /* 0x00007b00272d7a24 */ /* 0x040fe400078e0214 */
[----:B------:R-:W-:Y:S01]  /*1630*/  IMAD.WIDE.U32 R38, R39, c[0x0][0x1e8], R32 ;  /* 0x00007a0027267a25 */ /* 0x000fe200078e0020 */
[----:B------:R-:W-:-:S03]  /*1640*/  UISETP.NE.AND UP1, UPT, UR7, 0x2, UPT ;  /* 0x000000020700788c */ /* 0x000fc6000bf25270 */
[----:B------:R-:W-:Y:S02]  /*1650*/  IMAD.IADD R39, R39, 0x1, R45 ;  /* 0x0000000127277824 */ /* 0x000fe400078e022d */
[----:B---3--:R-:W-:-:S04]  /*1660*/  FMUL.FTZ R43, R14, R43 ;  /* 0x0000002b0e2b7220 */ /* 0x008fc80000410000 */
[----:B--2---:R-:W-:Y:S01]  /*1670*/  FFMA.FTZ R43, R17, R40, R43 ;  /* 0x00000028112b7223 */ /* 0x004fe2000001002b */
[----:B------:R-:W-:Y:S01]  /*1680*/  LEA R40, P0, R38, c[0x0][0x1b8], 0x2 ;  /* 0x00006e0026287a11 */ /* 0x000fe200078010ff */
[----:B-----5:R-:W-:-:S04]  /*1690*/  FMUL.FTZ R20, R14, R49 ;  /* 0x000000310e147220 */ /* 0x020fc80000410000 */
[----:B----4-:R-:W-:-:S04]  /*16a0*/  FFMA.FTZ R41, R17, R46, R20 ;  /* 0x0000002e11297223 */ /* 0x010fc80000010014 */
[----:B------:R-:W-:Y:S01]  /*16b0*/  FMUL.FTZ R20, R0, R41 ;  /* 0x0000002900147220 */ /* 0x000fe20000410000 */
[----:B------:R-:W-:Y:S02]  /*16c0*/  LEA.HI.X R41, R38, c[0x0][0x1bc], R39, 0x2, P0 ;  /* 0x00006f0026297a11 */ /* 0x000fe400000f1427 */
[----:B------:R-:W-:Y:S01]  /*16d0*/  PLOP3.LUT P0, PT, PT, PT, UP1, 0x80, 0x0 ;  /* 0x000000000000781c */ /* 0x000fe20003f0f018 */
[----:B------:R-:W-:-:S05]  /*16e0*/  FFMA.FTZ R43, R16, R43, R20 ;  /* 0x0000002b102b7223 */ /* 0x000fca0000010014 */
[----:B------:R0:W-:Y:S07]  /*16f0*/  STG.E [R40.64], R43 ;  /* 0x0000002b28007986 */ /* 0x0001ee000c101912 */
[----:B------:R-:W-:Y:S05]  /*1700*/  @!P0 BRA `(.L_x_1717) ;  /* 0x0000025000008947 */ /* 0x000fea0003800000 */
[----:B------:R-:W-:-:S04]  /*1710*/  IADD3 R39, R18, 0x2, RZ ;  /* 0x0000000212277810 */ /* 0x000fc80007ffe0ff */
[----:B------:R-:W-:Y:S01]  /*1720*/  SHF.R.S32.HI R18, RZ, 0x1f, R39 ;  /* 0x0000001fff127819 */ /* 0x000fe20000011427 */
[----:B0-----:R-:W-:-:S04]  /*1730*/  IMAD.WIDE.U32 R40, R39, c[0x0][0x1a0], R36 ;  /* 0x0000680027287a25 */ /* 0x001fc800078e0024 */
[----:B------:R-:W-:Y:S01]  /*1740*/  IMAD R20, R18, c[0x0][0x1a0], RZ ;  /* 0x0000680012147a24 */ /* 0x000fe200078e02ff */
[----:B------:R-:W-:Y:S01]  /*1750*/  LEA R36, P0, R40, c[0x0][0x170], 0x2 ;  /* 0x00005c0028247a11 */ /* 0x000fe200078010ff */
[----:B------:R-:W-:-:S04]  /*1760*/  IMAD.WIDE.U32 R30, R39, c[0x0][0x1a0], R30 ;  /* 0x00006800271e7a25 */ /* 0x000fc800078e001e */
[C---:B------:R-:W-:Y:S01]  /*1770*/  IMAD R43, R39.reuse, c[0x0][0x1a4], R20 ;  /* 0x00006900272b7a24 */ /* 0x040fe200078e0214 */
[----:B------:R-:W-:Y:S01]  /*1780*/  LEA R42, P1, R30, c[0x0][0x170], 0x2 ;  /* 0x00005c001e2a7a11 */ /* 0x000fe200078210ff */
[----:B------:R-:W-:-:S03]  /*1790*/  IMAD.WIDE.U32 R44, R39, c[0x0][0x1a0], R28 ;  /* 0x00006800272c7a25 */ /* 0x000fc600078e001c */
[----:B------:R-:W-:Y:S01]  /*17a0*/  IADD3 R37, R43, R41, RZ ;  /* 0x000000292b257210 */ /* 0x000fe20007ffe0ff */
[----:B------:R-:W-:Y:S01]  /*17b0*/  IMAD.WIDE.U32 R34, R39, c[0x0][0x1a0], R34 ;  /* 0x0000680027227a25 */ /* 0x000fe200078e0022 */
[C---:B------:R-:W-:Y:S02]  /*17c0*/  IADD3 R29, R43.reuse, R31, RZ ;  /* 0x0000001f2b1d7210 */ /* 0x040fe40007ffe0ff */
[----:B------:R-:W-:Y:S01]  /*17d0*/  LEA.HI.X R37, R40, c[0x0][0x174], R37, 0x2, P0 ;  /* 0x00005d0028257a11 */ /* 0x000fe200000f1425 */
[----:B------:R-:W-:Y:S01]  /*17e0*/  IMAD.IADD R31, R43, 0x1, R45 ;  /* 0x000000012b1f7824 */ /* 0x000fe200078e022d */
[----:B------:R-:W-:Y:S01]  /*17f0*/  LEA R40, P2, R44, c[0x0][0x170], 0x2 ;  /* 0x00005c002c287a11 */ /* 0x000fe200078410ff */
[----:B------:R-:W-:Y:S01]  /*1800*/  IMAD.IADD R35, R35, 0x1, R43 ;  /* 0x0000000123237824 */ /* 0x000fe200078e022b */
[----:B------:R-:W-:Y:S02]  /*1810*/  LEA.HI.X R43, R30, c[0x0][0x174], R29, 0x2, P1 ;  /* 0x00005d001e2b7a11 */ /* 0x000fe400008f141d */
[----:B------:R-:W-:Y:S01]  /*1820*/  LEA R28, P0, R34, c[0x0][0x170], 0x2 ;  /* 0x00005c00221c7a11 */ /* 0x000fe200078010ff */
[----:B------:R-:W2:Y:S01]  /*1830*/  LDG.E R37, [R36.64] ;  /* 0x0000001224257981 */ /* 0x000ea2000c1e1900 */
[----:B------:R-:W-:-:S02]  /*1840*/  LEA.HI.X R41, R44, c[0x0][0x174], R31, 0x2, P2 ;  /* 0x00005d002c297a11 */ /* 0x000fc400010f141f */
[----:B------:R-:W-:Y:S01]  /*1850*/  LEA.HI.X R29, R34, c[0x0][0x174], R35, 0x2, P0 ;  /* 0x00005d00221d7a11 */ /* 0x000fe200000f1423 */
[----:B------:R-:W3:Y:S04]  /*1860*/  LDG.E R43, [R42.64] ;  /* 0x000000122a2b7981 */ /* 0x000ee8000c1e1900 */
[----:B------:R-:W4:Y:S04]  /*1870*/  LDG.E R40, [R40.64] ;  /* 0x0000001228287981 */ /* 0x000f28000c1e1900 */
[----:B------:R-:W5:Y:S01]  /*1880*/  LDG.E R28, [R28.64] ;  /* 0x000000121c1c7981 */ /* 0x000f62000c1e1900 */
[----:B------:R-:W-:-:S02]  /*1890*/  IMAD R22, R18, c[0x0][0x1e8], RZ ;  /* 0x00007a0012167a24 */ /* 0x000fc400078e02ff */
[----:B------:R-:W-:-:S04]  /*18a0*/  IMAD.WIDE.U32 R32, R39, c[0x0][0x1e8], R32 ;  /* 0x00007a0027207a25 */ /* 0x000fc800078e0020 */
[----:B------:R-:W-:Y:S01]  /*18b0*/  IMAD R39, R39, c[0x0][0x1ec], R22 ;  /* 0x00007b0027277a24 */ /* 0x000fe200078e0216 */
[----:B------:R-:W-:-:S04]  /*18c0*/  LEA R30, P0, R32, c[0x0][0x1b8], 0x2 ;  /* 0x00006e00201e7a11 */ /* 0x000fc800078010ff */
[----:B------:R-:W-:Y:S01]  /*18d0*/  IADD3 R33, R33, R39, RZ ;  /* 0x0000002721217210 */ /* 0x000fe20007ffe0ff */
[C---:B--2---:R-:W-:Y:S02]  /*18e0*/  FMUL.FTZ R20, R14.reuse, R37 ;  /* 0x000000250e147220 */ /* 0x044fe40000410000 */
[----:B---3--:R-:W-:Y:S02]  /*18f0*/  FMUL.FTZ R18, R14, R43 ;  /* 0x0000002b0e127220 */ /* 0x008fe40000410000 */
[C---:B----4-:R-:W-:Y:S02]  /*1900*/  FFMA.FTZ R31, R17.reuse, R40, R20 ;  /* 0x00000028111f7223 */ /* 0x050fe40000010014 */
[----:B-----5:R-:W-:Y:S02]  /*1910*/  FFMA.FTZ R35, R17, R28, R18 ;  /* 0x0000001c11237223 */ /* 0x020fe40000010012 */
[----:B------:R-:W-:Y:S01]  /*1920*/  FMUL.FTZ R18, R0, R31 ;  /* 0x0000001f00127220 */ /* 0x000fe20000410000 */
[----:B------:R-:W-:-:S03]  /*1930*/  LEA.HI.X R31, R32, c[0x0][0x1bc], R33, 0x2, P0 ;  /* 0x00006f00201f7a11 */ /* 0x000fc600000f1421 */
[----:B------:R-:W-:-:S05]  /*1940*/  FFMA.FTZ R35, R16, R35, R18 ;  /* 0x0000002310237223 */ /* 0x000fca0000010012 */
[----:B------:R0:W-:Y:S02]  /*1950*/  STG.E [R30.64], R35 ;  /* 0x000000231e007986 */ /* 0x0001e4000c101912 */
.L_x_1717:
        /* <DEDUP_REMOVED lines=8> */
.L_x_1718:
[----:B------:R-:W-:Y:S05]  /*19e0*/  EXIT ;  /* 0x000000000000794d */ /* 0x000fea0003800000 */
.L_x_1720:
        /* <DEDUP_REMOVED lines=9> */
.L_x_1785:


//--------------------- .text._ZN2at6native54_GLOBAL__N__aa9a477a_21_UpSampleBilinear2d_cu_607db5e334upsample_bilinear2d_nhwc_out_frameIffEEvT0_S3_biiiiiPKT_PS4_i --------------------------
	.section	.text._ZN2at6native54_GLOBAL__N__aa9a477a_21_UpSampleBilinear2d_cu_607db5e334upsample_bilinear2d_nhwc_out_frameIffEEvT0_S3_biiiiiPKT_PS4_i,"ax",@progbits
	.sectioninfo	@"SHI_REGISTERS=32"
	.align	128
.text._ZN2at6native54_GLOBAL__N__aa9a477a_21_UpSampleBilinear2d_cu_607db5e334upsample_bilinear2d_nhwc_out_frameIffEEvT0_S3_biiiiiPKT_PS4_i:
        .type           _ZN2at6native54_GLOBAL__N__aa9a477a_21_UpSampleBilinear2d_cu_607db5e334upsample_bilinear2d_nhwc_out_frameIffEEvT0_S3_biiiiiPKT_PS4_i,@function
        .size           _ZN2at6native54_GLOBAL__N__aa9a477a_21_UpSampleBilinear2d_cu_607db5e334upsample_bilinear2d_nhwc_out_frameIffEEvT0_S3_biiiiiPKT_PS4_i,(.L_x_1786 - _ZN2at6native54_GLOBAL__N__aa9a477a_21_UpSampleBilinear2d_cu_607db5e334upsample_bilinear2d_nhwc_out_frameIffEEvT0_S3_biiiiiPKT_PS4_i)
        .other          _ZN2at6native54_GLOBAL__N__aa9a477a_21_UpSampleBilinear2d_cu_607db5e334upsample_bilinear2d_nhwc_out_frameIffEEvT0_S3_biiiiiPKT_PS4_i,@"STO_CUDA_ENTRY STV_DEFAULT"
_ZN2at6native54_GLOBAL__N__aa9a477a_21_UpSampleBilinear2d_cu_607db5e334upsample_bilinear2d_nhwc_out_frameIffEEvT0_S3_biiiiiPKT_PS4_i:
        /* <DEDUP_REMOVED lines=11> */
[----:B------:R-:W1:Y:S08]  /*00b0*/  I2F.RP R10, R0 ;  /* 0x00000000000a7306 */ /* 0x000e700000209400 */
[----:B0-----:R-:W0:Y:S08]  /*00c0*/  MUFU.RCP R3, R3 ;  /* 0x0000000300037308 */ /* 0x001e300000001000 */
[----:B-1----:R-:W-:Y:S01]  /*00d0*/  MUFU.RCP R10, R10 ;  /* 0x0000000a000a7308 */ /* 0x002fe20000001000 */
[----:B0-----:R-:W-:-:S07]  /*00e0*/  IADD3 R6, R3, 0xffffffe, RZ ;  /* 0x0ffffffe03067810 */ /* 0x001fce0007ffe0ff */
[----:B------:R0:W1:Y:S02]  /*00f0*/  F2I.FTZ.U32.TRUNC.NTZ R7, R6 ;  /* 0x0000000600077305 */ /* 0x000064000021f000 */
[----:B0-----:R-:W-:Y:S02]  /*0100*/  IMAD.MOV.U32 R6, RZ, RZ, RZ ;  /* 0x000000ffff067224 */ /* 0x001fe400078e00ff */
[----:B-1----:R-:W-:-:S04]  /*0110*/  IMAD.MOV R5, RZ, RZ, -R7 ;  /* 0x000000ffff057224 */ /* 0x002fc800078e0a07 */
[----:B------:R-:W-:-:S04]  /*0120*/  IMAD R5, R5, R4, RZ ;  /* 0x0000000405057224 */ /* 0x000fc800078e02ff */
[----:B------:R-:W-:Y:S01]  /*0130*/  IMAD.HI.U32 R7, R7, R5, R6 ;  /* 0x0000000507077227 */ /* 0x000fe200078e0006 */
[----:B------:R-:W-:Y:S02]  /*0140*/  MOV R5, R8 ;  /* 0x0000000800057202 */ /* 0x000fe40000000f00 */
[----:B------:R-:W-:Y:S02]  /*0150*/  IADD3 R8, R10, 0xffffffe, RZ ;  /* 0x0ffffffe0a087810 */ /* 0x000fe40007ffe0ff */
[----:B------:R-:W-:Y:S01]  /*0160*/  LOP3.LUT R6, RZ, c[0x0][0x16c], RZ, 0x33, !PT ;  /* 0x00005b00ff067a12 */ /* 0x000fe200078e33ff */
[----:B------:R-:W-:Y:S01]  /*0170*/  IMAD.HI.U32 R7, R7, R5, RZ ;  /* 0x0000000507077227 */ /* 0x000fe200078e00ff */
[----:B------:R0:W1:Y:S03]  /*0180*/  F2I.FTZ.U32.TRUNC.NTZ R9, R8 ;  /* 0x0000000800097305 */ /* 0x000066000021f000 */
[----:B------:R-:W-:-:S04]  /*0190*/  IMAD.MOV R3, RZ, RZ, -R7 ;  /* 0x000000ffff037224 */ /* 0x000fc800078e0a07 */
[----:B------:R-:W-:Y:S01]  /*01a0*/  IMAD R5, R4, R3, R5 ;  /* 0x0000000304057224 */ /* 0x000fe200078e0205 */
[----:B------:R-:W-:Y:S01]  /*01b0*/  LOP3.LUT R3, R2, c[0x0][0x16c], RZ, 0x3c, !PT ;  /* 0x00005b0002037a12 */ /* 0x000fe200078e3cff */
[----:B0-----:R-:W-:-:S03]  /*01c0*/  IMAD.MOV.U32 R8, RZ, RZ, RZ ;  /* 0x000000ffff087224 */ /* 0x001fc600078e00ff */
[----:B------:R-:W-:Y:S02]  /*01d0*/  ISETP.GT.U32.AND P1, PT, R4, R5, PT ;  /* 0x000000050400720c */ /* 0x000fe40003f24070 */
[----:B------:R-:W-:Y:S02]  /*01e0*/  ISETP.GE.AND P2, PT, R3, RZ, PT ;  /* 0x000000ff0300720c */ /* 0x000fe40003f46270 */
[----:B-1----:R-:W-:-:S05]  /*01f0*/  IADD3 R3, RZ, -R9, RZ ;  /* 0x80000009ff037210 */ /* 0x002fca0007ffe0ff */
[----:B------:R-:W-:-:S04]  /*0200*/  IMAD R3, R3, R0, RZ ;  /* 0x0000000003037224 */ /* 0x000fc800078e02ff */
[----:B------:R-:W-:Y:S01]  /*0210*/  @!P1 IMAD.IADD R5, R5, 0x1, -R4 ;  /* 0x0000000105059824 */ /* 0x000fe200078e0a04 */
[----:B------:R-:W-:Y:S01]  /*0220*/  @!P1 IADD3 R7, R7, 0x1, RZ ;  /* 0x0000000107079810 */ /* 0x000fe20007ffe0ff */
[----:B------:R-:W-:Y:S01]  /*0230*/  IMAD.HI.U32 R8, R9, R3, R8 ;  /* 0x0000000309087227 */ /* 0x000fe200078e0008 */
[----:B------:R-:W-:Y:S02]  /*0240*/  ISETP.NE.AND P1, PT, RZ, c[0x0][0x16c], PT ;  /* 0x00005b00ff007a0c */ /* 0x000fe40003f25270 */
[----:B------:R-:W-:-:S13]  /*0250*/  ISETP.GE.U32.AND P0, PT, R5, R4, PT ;  /* 0x000000040500720c */ /* 0x000fda0003f06070 */
[----:B------:R-:W-:-:S05]  /*0260*/  @P0 IADD3 R7, R7, 0x1, RZ ;  /* 0x0000000107070810 */ /* 0x000fca0007ffe0ff */
[----:B------:R-:W-:-:S05]  /*0270*/  @!P2 IMAD.MOV R7, RZ, RZ, -R7 ;  /* 0x000000ffff07a224 */ /* 0x000fca00078e0a07 */
[----:B------:R-:W-:Y:S02]  /*0280*/  SEL R10, R6, R7, !P1 ;  /* 0x00000007060a7207 */ /* 0x000fe40004800000 */
[----:B------:R-:W-:Y:S02]  /*0290*/  IABS R7, c[0x0][0x178] ;  /* 0x00005e0000077a13 */ /* 0x000fe40000000000 */
[----:B------:R-:W-:Y:S02]  /*02a0*/  IABS R11, R10 ;  /* 0x0000000a000b7213 */ /* 0x000fe40000000000 */
[----:B------:R-:W0:Y:S02]  /*02b0*/  I2F.RP R9, R7 ;  /* 0x0000000700097306 */ /* 0x000e240000209400 */
[----:B------:R-:W-:-:S05]  /*02c0*/  MOV R3, R11 ;  /* 0x0000000b00037202 */ /* 0x000fca0000000f00 */
[----:B------:R-:W-:-:S04]  /*02d0*/  IMAD.HI.U32 R8, R8, R3, RZ ;  /* 0x0000000308087227 */ /* 0x000fc800078e00ff */
[----:B------:R-:W-:-:S04]  /*02e0*/  IMAD.MOV R11, RZ, RZ, -R8 ;  /* 0x000000ffff0b7224 */ /* 0x000fc800078e0a08 */
[----:B------:R-:W-:Y:S01]  /*02f0*/  IMAD R3, R0, R11, R3 ;  /* 0x0000000b00037224 */ /* 0x000fe200078e0203 */
[----:B0-----:R-:W0:Y:S01]  /*0300*/  MUFU.RCP R9, R9 ;  /* 0x0000000900097308 */ /* 0x001e220000001000 */
[----:B------:R-:W-:-:S03]  /*0310*/  LOP3.LUT R11, RZ, c[0x0][0x178], RZ, 0x33, !PT ;  /* 0x00005e00ff0b7a12 */ /* 0x000fc600078e33ff */
[----:B------:R-:W-:Y:S02]  /*0320*/  ISETP.GT.U32.AND P2, PT, R0, R3, PT ;  /* 0x000000030000720c */ /* 0x000fe40003f44070 */
[----:B0-----:R-:W-:-:S11]  /*0330*/  IADD3 R12, R9, 0xffffffe, RZ ;  /* 0x0ffffffe090c7810 */ /* 0x001fd60007ffe0ff */
[----:B------:R-:W-:Y:S01]  /*0340*/  @!P2 IMAD.IADD R3, R3, 0x1, -R0 ;  /* 0x000000010303a824 */ /* 0x000fe200078e0a00 */
[----:B------:R-:W-:Y:S01]  /*0350*/  @!P2 IADD3 R8, R8, 0x1, RZ ;  /* 0x000000010808a810 */ /* 0x000fe20007ffe0ff */
[----:B------:R0:W1:Y:S01]  /*0360*/  F2I.FTZ.U32.TRUNC.NTZ R13, R12 ;  /* 0x0000000c000d7305 */ /* 0x000062000021f000 */
[----:B------:R-:W-:Y:S02]  /*0370*/  ISETP.NE.AND P2, PT, RZ, c[0x0][0x17c], PT ;  /* 0x00005f00ff007a0c */ /* 0x000fe40003f45270 */
[----:B------:R-:W-:Y:S02]  /*0380*/  ISETP.GE.U32.AND P0, PT, R3, R0, PT ;  /* 0x000000000300720c */ /* 0x000fe40003f06070 */
[----:B------:R-:W-:-:S04]  /*0390*/  LOP3.LUT R0, R10, c[0x0][0x17c], RZ, 0x3c, !PT ;  /* 0x00005f000a007a12 */ /* 0x000fc800078e3cff */
[----:B------:R-:W-:Y:S01]  /*03a0*/  ISETP.GE.AND P3, PT, R0, RZ, PT ;  /* 0x000000ff0000720c */ /* 0x000fe20003f66270 */
[----:B0-----:R-:W-:-:S06]  /*03b0*/  IMAD.MOV.U32 R12, RZ, RZ, RZ ;  /* 0x000000ffff0c7224 */ /* 0x001fcc00078e00ff */
[----:B------:R-:W-:Y:S02]  /*03c0*/  @P0 IADD3 R8, R8, 0x1, RZ ;  /* 0x0000000108080810 */ /* 0x000fe40007ffe0ff */
[----:B-1----:R-:W-:-:S04]  /*03d0*/  IADD3 R0, RZ, -R13, RZ ;  /* 0x8000000dff007210 */ /* 0x002fc80007ffe0ff */
[----:B------:R-:W-:Y:S01]  /*03e0*/  @!P3 IMAD.MOV R8, RZ, RZ, -R8 ;  /* 0x000000ffff08b224 */ /* 0x000fe200078e0a08 */
[----:B------:R-:W-:Y:S01]  /*03f0*/  @!P2 LOP3.LUT R8, RZ, c[0x0][0x17c], RZ, 0x33, !PT ;  /* 0x00005f00ff08aa12 */ /* 0x000fe200078e33ff */
[----:B------:R-:W-:-:S03]  /*0400*/  IMAD R9, R0, R7, RZ ;  /* 0x0000000700097224 */ /* 0x000fc600078e02ff */
[----:B------:R-:W-:Y:S01]  /*0410*/  IABS R14, R8 ;  /* 0x00000008000e7213 */ /* 0x000fe20000000000 */
[----:B------:R-:W-:Y:S01]  /*0420*/  IMAD.HI.U32 R9, R13, R9, R12 ;  /* 0x000000090d097227 */ /* 0x000fe200078e000c */
[----:B------:R-:W-:-:S05]  /*0430*/  ISETP.GE.AND P2, PT, R8, RZ, PT ;  /* 0x000000ff0800720c */ /* 0x000fca0003f46270 */
[----:B------:R-:W-:-:S05]  /*0440*/  IMAD.HI.U32 R9, R9, R14, RZ ;  /* 0x0000000e09097227 */ /* 0x000fca00078e00ff */
[----:B------:R-:W-:-:S05]  /*0450*/  IADD3 R0, -R9, RZ, RZ ;  /* 0x000000ff09007210 */ /* 0x000fca0007ffe1ff */
[----:B------:R-:W-:-:S05]  /*0460*/  IMAD R14, R7, R0, R14 ;  /* 0x00000000070e7224 */ /* 0x000fca00078e020e */
[----:B------:R-:W-:-:S13]  /*0470*/  ISETP.GT.U32.AND P3, PT, R7, R14, PT ;  /* 0x0000000e0700720c */ /* 0x000fda0003f64070 */
[----:B------:R-:W-:Y:S01]  /*0480*/  @!P3 IMAD.IADD R14, R14, 0x1, -R7 ;  /* 0x000000010e0eb824 */ /* 0x000fe200078e0a07 */
[----:B------:R-:W-:-:S03]  /*0490*/  @!P3 IADD3 R9, R9, 0x1, RZ ;  /* 0x000000010909b810 */ /* 0x000fc60007ffe0ff */
[----:B------:R-:W-:Y:S01]  /*04a0*/  IMAD.IADD R3, R14, 0x1, -R7 ;  /* 0x000000010e037824 */ /* 0x000fe200078e0a07 */
[----:B------:R-:W-:-:S04]  /*04b0*/  ISETP.GT.U32.AND P0, PT, R7, R14, PT ;  /* 0x0000000e0700720c */ /* 0x000fc80003f04070 */
[----:B------:R-:W-:Y:S01]  /*04c0*/  SEL R12, R3, R14, !P0 ;  /* 0x0000000e030c7207 */ /* 0x000fe20004000000 */
[----:B------:R-:W-:Y:S01]  /*04d0*/  IMAD.MOV R3, RZ, RZ, -R8 ;  /* 0x000000ffff037224 */ /* 0x000fe200078e0a08 */
[----:B------:R-:W-:Y:S02]  /*04e0*/  ISETP.NE.AND P0, PT, RZ, c[0x0][0x178], PT ;  /* 0x00005e00ff007a0c */ /* 0x000fe40003f05270 */
[----:B------:R-:W-:Y:S01]  /*04f0*/  @!P2 IADD3 R12, -R12, RZ, RZ ;  /* 0x000000ff0c0ca210 */ /* 0x000fe20007ffe1ff */
[----:B------:R-:W-:Y:S01]  /*0500*/  IMAD R10, R3, c[0x0][0x17c], R10 ;  /* 0x00005f00030a7a24 */ /* 0x000fe200078e020a */
[----:B------:R-:W-:Y:S01]  /*0510*/  ISETP.NE.AND P2, PT, RZ, UR4, PT ;  /* 0x00000004ff007c0c */ /* 0x000fe2000bf45270 */
[----:B------:R-:W-:Y:S01]  /*0520*/  ULDC.64 UR4, c[0x0][0x170] ;  /* 0x00005c0000047ab9 */ /* 0x000fe20000000a00 */
[----:B------:R-:W-:Y:S01]  /*0530*/  SEL R12, R11, R12, !P0 ;  /* 0x0000000c0b0c7207 */ /* 0x000fe20004000000 */
[----:B------:R-:W0:Y:S01]  /*0540*/  I2F R17, R10 ;  /* 0x0000000a00117306 */ /* 0x000e220000201400 */
[----:B------:R-:W-:-:S02]  /*0550*/  UIADD3 UR4, UR4, -0x1, URZ ;  /* 0xffffffff04047890 */ /* 0x000fc4000fffe03f */
[----:B------:R-:W-:-:S05]  /*0560*/  UIADD3 UR6, UR5, -0x1, URZ ;  /* 0xffffffff05067890 */ /* 0x000fca000fffe03f */
[----:B------:R-:W1:Y:S02]  /*0570*/  I2F R15, R12 ;  /* 0x0000000c000f7306 */ /* 0x000e640000201400 */
[----:B------:R-:W-:Y:S01]  /*0580*/  @!P2 IMAD.MOV.U32 R3, RZ, RZ, c[0x0][0x160] ;  /* 0x00005800ff03a624 */ /* 0x000fe200078e00ff */
[----:B------:R-:W-:Y:S01]  /*0590*/  @!P2 MOV R16, c[0x0][0x164] ;  /* 0x000059000010aa02 */ /* 0x000fe20000000f00 */
[----:B0-----:R-:W-:-:S04]  /*05a0*/  @!P2 FADD.FTZ R13, R17, 0.5 ;  /* 0x3f000000110da421 */ /* 0x001fc80000010000 */
[----:B------:R-:W-:Y:S02]  /*05b0*/  @!P2 FFMA.FTZ R13, R13, R16, -0.5 ;  /* 0xbf0000000d0da423 */ /* 0x000fe40000010010 */
[----:B-1----:R-:W-:-:S03]  /*05c0*/  @!P2 FADD.FTZ R0, R15, 0.5 ;  /* 0x3f0000000f00a421 */ /* 0x002fc60000010000 */
[----:B------:R-:W-:Y:S01]  /*05d0*/  @!P2 FSETP.GEU.FTZ.AND P5, PT, R13, RZ, PT ;  /* 0x000000ff0d00a20b */ /* 0x000fe20003fbe000 */
[----:B------:R-:W-:Y:S02]  /*05e0*/  @!P2 FFMA.FTZ R3, R0, R3, -0.5 ;  /* 0xbf0000000003a423 */ /* 0x000fe40000010003 */
[----:B------:R-:W-:-:S03]  /*05f0*/  @P2 FMUL.FTZ R0, R15, c[0x0][0x160] ;  /* 0x000058000f002a20 */ /* 0x000fc60000410000 */
[----:B------:R-:W-:-:S04]  /*0600*/  @!P2 FSETP.GEU.FTZ.AND P4, PT, R3, RZ, PT ;  /* 0x000000ff0300a20b */ /* 0x000fc80003f9e000 */
[----:B------:R-:W-:Y:S01]  /*0610*/  @!P2 FSEL R0, R3, RZ, P4 ;  /* 0x000000ff0300a208 */ /* 0x000fe20002000000 */
[----:B------:R-:W-:Y:S01]  /*0620*/  @P2 FMUL.FTZ R3, R17, c[0x0][0x164] ;  /* 0x0000590011032a20 */ /* 0x000fe20000410000 */
[----:B------:R-:W-:Y:S02]  /*0630*/  ISETP.GE.U32.AND P4, PT, R14, R7, PT ;  /* 0x000000070e00720c */ /* 0x000fe40003f86070 */
[----:B------:R-:W-:Y:S01]  /*0640*/  LOP3.LUT R7, R8, c[0x0][0x178], RZ, 0x3c, !PT ;  /* 0x00005e0008077a12 */ /* 0x000fe200078e3cff */
[----:B------:R-:W0:Y:S01]  /*0650*/  F2I.FTZ.TRUNC.NTZ R26, R0 ;  /* 0x00000000001a7305 */ /* 0x000e22000021f100 */
[----:B------:R-:W-:Y:S02]  /*0660*/  @!P2 FSEL R3, R13, RZ, P5 ;  /* 0x000000ff0d03a208 */ /* 0x000fe40002800000 */
[----:B------:R-:W-:Y:S02]  /*0670*/  ISETP.GE.AND P2, PT, R7, RZ, PT ;  /* 0x000000ff0700720c */ /* 0x000fe40003f46270 */
[----:B------:R-:W-:-:S03]  /*0680*/  ISETP.GT.U32.AND P5, PT, R4, R5, PT ;  /* 0x000000050400720c */ /* 0x000fc60003fa4070 */
[----:B------:R-:W1:Y:S02]  /*0690*/  F2I.FTZ.TRUNC.NTZ R8, R3 ;  /* 0x0000000300087305 */ /* 0x000e64000021f100 */
[----:B------:R-:W-:Y:S02]  /*06a0*/  @P4 IADD3 R9, R9, 0x1, RZ ;  /* 0x0000000109094810 */ /* 0x000fe40007ffe0ff */
[----:B------:R-:W-:Y:S01]  /*06b0*/  ISETP.GE.AND P4, PT, R2, RZ, PT ;  /* 0x000000ff0200720c */ /* 0x000fe20003f86270 */
[----:B------:R-:W-:-:S03]  /*06c0*/  IMAD.IADD R2, R5, 0x1, -R4 ;  /* 0x0000000105027824 */ /* 0x000fc600078e0a04 */
[----:B------:R-:W-:Y:S01]  /*06d0*/  @!P2 IMAD.MOV R9, RZ, RZ, -R9 ;  /* 0x000000ffff09a224 */ /* 0x000fe200078e0a09 */
[----:B0-----:R-:W-:Y:S01]  /*06e0*/  ISETP.GE.AND P3, PT, R26, UR4, PT ;  /* 0x000000041a007c0c */ /* 0x001fe2000bf66270 */
[----:B------:R-:W-:Y:S01]  /*06f0*/  USHF.R.S32.HI UR4, URZ, 0x1f, UR5 ;  /* 0x0000001f3f047899 */ /* 0x000fe20008011405 */
[--C-:B------:R-:W-:Y:S02]  /*0700*/  SHF.R.S32.HI R27, RZ, 0x1f, R26.reuse ;  /* 0x0000001fff1b7819 */ /* 0x100fe4000001141a */
[----:B------:R-:W-:Y:S01]  /*0710*/  SEL R4, R11, R9, !P0 ;  /* 0x000000090b047207 */ /* 0x000fe20004000000 */
[----:B------:R-:W-:Y:S01]  /*0720*/  ULDC UR5, c[0x0][0x16c] ;  /* 0x00005b0000057ab9 */ /* 0x000fe20000000800 */
[----:B------:R-:W-:Y:S01]  /*0730*/  SEL R5, R2, R5, !P5 ;  /* 0x0000000502057207 */ /* 0x000fe20006800000 */
[----:B------:R-:W-:Y:S01]  /*0740*/  USHF.R.S32.HI UR5, URZ, 0x1f, UR5 ;  /* 0x0000001f3f057899 */ /* 0x000fe20008011405 */
[----:B-1----:R-:W-:Y:S01]  /*0750*/  ISETP.GE.AND P2, PT, R8, UR6, PT ;  /* 0x0000000608007c0c */ /* 0x002fe2000bf46270 */
[----:B------:R-:W-:Y:S01]  /*0760*/  IMAD.WIDE R14, R4, c[0x0][0x170], R26 ;  /* 0x00005c00040e7a25 */ /* 0x000fe200078e021a */
[----:B------:R-:W-:Y:S01]  /*0770*/  @!P4 IADD3 R5, -R5, RZ, RZ ;  /* 0x000000ff0505c210 */ /* 0x000fe20007ffe1ff */
[----:B------:R-:W-:Y:S01]  /*0780*/  ULDC.64 UR6, c[0x0][0x118] ;  /* 0x0000460000067ab9 */ /* 0x000fe20000000a00 */
[----:B------:R-:W-:Y:S01]  /*0790*/  IADD3 R22, R26, 0x1, RZ ;  /* 0x000000011a167810 */ /* 0x000fe20007ffe0ff */
[----:B------:R-:W-:Y:S01]  /*07a0*/  IMAD R7, R15, c[0x0][0x174], RZ ;  /* 0x00005d000f077a24 */ /* 0x000fe200078e02ff */
[----:B------:R-:W-:Y:S01]  /*07b0*/  SEL R6, R6, R5, !P1 ;  /* 0x0000000506067207 */ /* 0x000fe20004800000 */
[----:B------:R-:W-:Y:S01]  /*07c0*/  @P3 IMAD.MOV R22, RZ, RZ, R26 ;  /* 0x000000ffff163224 */ /* 0x000fe200078e021a */
[----:B------:R-:W-:Y:S01]  /*07d0*/  IADD3 R18, R8, 0x1, RZ ;  /* 0x0000000108127810 */ /* 0x000fe20007ffe0ff */
[C---:B------:R-:W-:Y:S01]  /*07e0*/  IMAD R5, R14.reuse, UR4, R7 ;  /* 0x000000040e057c24 */ /* 0x040fe2000f8e0207 */
[----:B------:R-:W-:Y:S01]  /*07f0*/  SHF.R.S32.HI R9, RZ, 0x1f, R8 ;  /* 0x0000001fff097819 */ /* 0x000fe20000011408 */
[----:B------:R-:W-:Y:S01]  /*0800*/  IMAD.WIDE.U32 R14, R14, c[0x0][0x174], RZ ;  /* 0x00005d000e0e7a25 */ /* 0x000fe200078e00ff */
[----:B------:R-:W-:-:S03]  /*0810*/  SHF.R.S32.HI R23, RZ, 0x1f, R22 ;  /* 0x0000001fff177819 */ /* 0x000fc60000011416 */
[----:B------:R-:W-:Y:S01]  /*0820*/  @P2 IMAD.MOV R18, RZ, RZ, R8 ;  /* 0x000000ffff122224 */ /* 0x000fe200078e0208 */
[----:B------:R-:W-:Y:S01]  /*0830*/  IADD3 R2, P0, R8, R14, RZ ;  /* 0x0000000e08027210 */ /* 0x000fe20007f1e0ff */
[----:B------:R-:W-:Y:S01]  /*0840*/  IMAD.WIDE R22, R4, c[0x0][0x170], R22 ;  /* 0x00005c0004167a25 */ /* 0x000fe200078e0216 */
[----:B------:R-:W-:Y:S02]  /*0850*/  IADD3 R5, R15, R5, RZ ;  /* 0x000000050f057210 */ /* 0x000fe40007ffe0ff */
[----:B------:R-:W-:Y:S01]  /*0860*/  SHF.R.S32.HI R19, RZ, 0x1f, R18 ;  /* 0x0000001fff137819 */ /* 0x000fe20000011412 */
[----:B------:R-:W-:Y:S01]  /*0870*/  IMAD R23, R23, c[0x0][0x174], RZ ;  /* 0x00005d0017177a24 */ /* 0x000fe200078e02ff */
[----:B------:R-:W-:Y:S01]  /*0880*/  IADD3 R11, P1, R14, R18, RZ ;  /* 0x000000120e0b7210 */ /* 0x000fe20007f3e0ff */
[----:B------:R-:W-:Y:S02]  /*0890*/  IMAD.X R7, R9, 0x1, R5, P0 ;  /* 0x0000000109077824 */ /* 0x000fe400000e0605 */
[----:B------:R-:W-:-:S04]  /*08a0*/  IMAD.WIDE.U32 R16, R22, c[0x0][0x174], R8 ;  /* 0x00005d0016107a25 */ /* 0x000fc800078e0008 */
[----:B------:R-:W-:Y:S02]  /*08b0*/  IMAD R7, R7, c[0x0][0x16c], RZ ;  /* 0x00005b0007077a24 */ /* 0x000fe400078e02ff */
[----:B------:R-:W-:-:S04]  /*08c0*/  IMAD.WIDE.U32 R20, R22, c[0x0][0x174], R18 ;  /* 0x00005d0016147a25 */ /* 0x000fc800078e0012 */
[----:B------:R-:W-:Y:S02]  /*08d0*/  IMAD R23, R22, UR4, R23 ;  /* 0x0000000416177c24 */ /* 0x000fe4000f8e0217 */
[----:B------:R-:W-:Y:S02]  /*08e0*/  IMAD.X R18, R19, 0x1, R5, P1 ;  /* 0x0000000113127824 */ /* 0x000fe400008e0605 */
[----:B------:R-:W-:-:S04]  /*08f0*/  IMAD.WIDE.U32 R14, R2, c[0x0][0x16c], RZ ;  /* 0x00005b00020e7a25 */ /* 0x000fc800078e00ff */
[----:B------:R-:W-:Y:S01]  /*0900*/  IMAD R9, R2, UR5, R7 ;  /* 0x0000000502097c24 */ /* 0x000fe2000f8e0207 */
[----:B------:R-:W-:Y:S01]  /*0910*/  SHF.R.S32.HI R7, RZ, 0x1f, R6 ;  /* 0x0000001fff077819 */ /* 0x000fe20000011406 */
[----:B------:R-:W-:Y:S01]  /*0920*/  IMAD R18, R18, c[0x0][0x16c], RZ ;  /* 0x00005b0012127a24 */ /* 0x000fe200078e02ff */
[----:B------:R-:W-:Y:S01]  /*0930*/  IADD3 R2, R17, R23, RZ ;  /* 0x0000001711027210 */ /* 0x000fe20007ffe0ff */
[----:B------:R-:W-:Y:S01]  /*0940*/  IMAD.IADD R23, R23, 0x1, R21 ;  /* 0x0000000117177824 */ /* 0x000fe200078e0215 */
[----:B------:R-:W-:Y:S01]  /*0950*/  IADD3 R5, P0, R6, R14, RZ ;  /* 0x0000000e06057210 */ /* 0x000fe20007f1e0ff */
[----:B------:R-:W-:Y:S02]  /*0960*/  IMAD.IADD R9, R15, 0x1, R9 ;  /* 0x000000010f097824 */ /* 0x000fe400078e0209 */
[C---:B------:R-:W-:Y:S02]  /*0970*/  IMAD R13, R11.reuse, UR5, R18 ;  /* 0x000000050b0d7c24 */ /* 0x040fe4000f8e0212 */
[----:B------:R-:W-:Y:S01]  /*0980*/  IMAD.WIDE.U32 R14, R11, c[0x0][0x16c], R6 ;  /* 0x00005b000b0e7a25 */ /* 0x000fe200078e0006 */
[----:B------:R-:W-:-:S02]  /*0990*/  IADD3.X R9, R7, R9, RZ, P0, !PT ;  /* 0x0000000907097210 */ /* 0x000fc400007fe4ff */
[----:B------:R-:W-:Y:S01]  /*09a0*/  LEA R28, P0, R5, c[0x0][0x180], 0x2 ;  /* 0x00006000051c7a11 */ /* 0x000fe200078010ff */
[----:B------:R-:W-:Y:S02]  /*09b0*/  IMAD R11, R23, c[0x0][0x16c], RZ ;  /* 0x00005b00170b7a24 */ /* 0x000fe400078e02ff */
[----:B------:R-:W-:Y:S01]  /*09c0*/  IMAD R17, R2, c[0x0][0x16c], RZ ;  /* 0x00005b0002117a24 */ /* 0x000fe200078e02ff */
[----:B------:R-:W-:Y:S01]  /*09d0*/  LEA.HI.X R29, R5, c[0x0][0x184], R9, 0x2, P0 ;  /* 0x00006100051d7a11 */ /* 0x000fe200000f1409 */
[----:B------:R-:W-:-:S04]  /*09e0*/  IMAD.WIDE.U32 R18, R20, c[0x0][0x16c], R6 ;  /* 0x00005b0014127a25 */ /* 0x000fc800078e0006 */
[----:B------:R-:W-:Y:S01]  /*09f0*/  IMAD R11, R20, UR5, R11 ;  /* 0x00000005140b7c24 */ /* 0x000fe2000f8e020b */
[----:B------:R-:W-:Y:S01]  /*0a00*/  LEA R24, P3, R18, c[0x0][0x180], 0x2 ;  /* 0x0000600012187a11 */ /* 0x000fe200078610ff */
[----:B------:R-:W-:Y:S01]  /*0a10*/  IMAD R2, R16, UR5, R17 ;  /* 0x0000000510027c24 */ /* 0x000fe2000f8e0211 */
[----:B------:R-:W-:Y:S01]  /*0a20*/  LEA R20, P1, R14, c[0x0][0x180], 0x2 ;  /* 0x000060000e147a11 */ /* 0x000fe200078210ff */
[----:B------:R-:W-:Y:S01]  /*0a30*/  IMAD.WIDE.U32 R16, R16, c[0x0][0x16c], R6 ;  /* 0x00005b0010107a25 */ /* 0x000fe200078e0006 */
[----:B------:R-:W2:Y:S03]  /*0a40*/  LDG.E R28, [R28.64] ;  /* 0x000000061c1c7981 */ /* 0x000ea6000c1e1900 */
[----:B------:R-:W-:Y:S01]  /*0a50*/  IMAD.IADD R11, R19, 0x1, R11 ;  /* 0x00000001130b7824 */ /* 0x000fe200078e020b */
[----:B------:R-:W-:Y:S01]  /*0a60*/  LEA R22, P2, R16, c[0x0][0x180], 0x2 ;  /* 0x0000600010167a11 */ /* 0x000fe200078410ff */
[----:B------:R-:W-:Y:S01]  /*0a70*/  IMAD.IADD R13, R15, 0x1, R13 ;  /* 0x000000010f0d7824 */ /* 0x000fe200078e020d */
[----:B------:R-:W-:-:S02]  /*0a80*/  IADD3 R2, R17, R2, RZ ;  /* 0x0000000211027210 */ /* 0x000fc40007ffe0ff */
[----:B------:R-:W-:Y:S02]  /*0a90*/  LEA.HI.X R25, R18, c[0x0][0x184], R11, 0x2, P3 ;  /* 0x0000610012197a11 */ /* 0x000fe400018f140b */
[----:B------:R-:W-:Y:S02]  /*0aa0*/  LEA.HI.X R23, R16, c[0x0][0x184], R2, 0x2, P2 ;  /* 0x0000610010177a11 */ /* 0x000fe400010f1402 */
[----:B------:R-:W-:Y:S01]  /*0ab0*/  LEA.HI.X R21, R14, c[0x0][0x184], R13, 0x2, P1 ;  /* 0x000061000e157a11 */ /* 0x000fe200008f140d */
[----:B------:R-:W3:Y:S04]  /*0ac0*/  LDG.E R24, [R24.64] ;  /* 0x0000000618187981 */ /* 0x000ee8000c1e1900 */
[----:B------:R-:W4:Y:S04]  /*0ad0*/  LDG.E R22, [R22.64] ;  /* 0x0000000616167981 */ /* 0x000f28000c1e1900 */
[----:B------:R-:W5:Y:S01]  /*0ae0*/  LDG.E R20, [R20.64] ;  /* 0x0000000614147981 */ /* 0x000f62000c1e1900 */
[----:B------:R-:W-:Y:S01]  /*0af0*/  SHF.R.S32.HI R13, RZ, 0x1f, R12 ;  /* 0x0000001fff0d7819 */ /* 0x000fe2000001140c */
[----:B------:R-:W0:Y:S01]  /*0b00*/  I2F R8, R8 ;  /* 0x0000000800087306 */ /* 0x000e220000201400 */
[----:B------:R-:W-:-:S03]  /*0b10*/  ULDC UR4, c[0x0][0x17c] ;  /* 0x00005f0000047ab9 */ /* 0x000fc60000000800 */
[----:B------:R-:W-:Y:S01]  /*0b20*/  IMAD.WIDE R4, R4, c[0x0][0x178], R12 ;  /* 0x00005e0004047a25 */ /* 0x000fe200078e020c */
[----:B------:R-:W-:Y:S01]  /*0b30*/  USHF.R.S32.HI UR4, URZ, 0x1f, UR4 ;  /* 0x0000001f3f047899 */ /* 0x000fe20008011404 */
[--C-:B------:R-:W-:Y:S02]  /*0b40*/  SHF.R.S32.HI R11, RZ, 0x1f, R10.reuse ;  /* 0x0000001fff0b7819 */ /* 0x100fe4000001140a */
[----:B------:R-:W-:Y:S01]  /*0b50*/  IMAD R5, R5, c[0x0][0x17c], RZ ;  /* 0x00005f0005057a24 */ /* 0x000fe200078e02ff */
[----:B------:R-:W1:Y:S02]  /*0b60*/  I2F R27, R26 ;  /* 0x0000001a001b7306 */ /* 0x000e640000201400 */
[----:B------:R-:W-:-:S04]  /*0b70*/  IMAD.WIDE.U32 R10, R4, c[0x0][0x17c], R10 ;  /* 0x00005f00040a7a25 */ /* 0x000fc800078e000a */
[----:B------:R-:W-:Y:S02]  /*0b80*/  IMAD R5, R4, UR4, R5 ;  /* 0x0000000404057c24 */ /* 0x000fe4000f8e0205 */
[----:B0-----:R-:W-:Y:S02]  /*0b90*/  FADD.FTZ R13, -R8, R3 ;  /* 0x00000003080d7221 */ /* 0x001fe40000010100 */
[----:B------:R-:W-:Y:S02]  /*0ba0*/  IMAD.IADD R2, R11, 0x1, R5 ;  /* 0x000000010b027824 */ /* 0x000fe400078e0205 */
[----:B------:R-:W-:Y:S02]  /*0bb0*/  FADD.FTZ R11, -R13, 1 ;  /* 0x3f8000000d0b7421 */ /* 0x000fe40000010100 */
[----:B------:R-:W-:Y:S02]  /*0bc0*/  IMAD R9, R2, c[0x0][0x16c], RZ ;  /* 0x00005b0002097a24 */ /* 0x000fe400078e02ff */
[----:B------:R-:W-:-:S04]  /*0bd0*/  IMAD.WIDE.U32 R6, R10, c[0x0][0x16c], R6 ;  /* 0x00005b000a067a25 */ /* 0x000fc800078e0006 */
[----:B------:R-:W-:Y:S02]  /*0be0*/  IMAD R9, R10, UR5, R9 ;  /* 0x000000050a097c24 */ /* 0x000fe4000f8e0209 */
[----:B-1----:R-:W-:Y:S01]  /*0bf0*/  FADD.FTZ R4, -R27, R0 ;  /* 0x000000001b047221 */ /* 0x002fe20000010100 */
[----:B------:R-:W-:Y:S01]  /*0c00*/  LEA R2, P0, R6, c[0x0][0x188], 0x2 ;  /* 0x0000620006027a11 */ /* 0x000fe200078010ff */
[----:B--2---:R-:W-:Y:S02]  /*0c10*/  FMUL.FTZ R3, R11, R28 ;  /* 0x0000001c0b037220 */ /* 0x004fe40000410000 */
[----:B---3--:R-:W-:-:S04]  /*0c20*/  FMUL.FTZ R5, R13, R24 ;  /* 0x000000180d057220 */ /* 0x008fc80000410000 */
[----:B----4-:R-:W-:Y:S02]  /*0c30*/  FFMA.FTZ R5, R11, R22, R5 ;  /* 0x000000160b057223 */ /* 0x010fe40000010005 */
[----:B-----5:R-:W-:Y:S01]  /*0c40*/  FFMA.FTZ R20, R13, R20, R3 ;  /* 0x000000140d147223 */ /* 0x020fe20000010003 */
[----:B------:R-:W-:Y:S01]  /*0c50*/  IADD3 R3, R7, R9, RZ ;  /* 0x0000000907037210 */ /* 0x000fe20007ffe0ff */
[C---:B------:R-:W-:Y:S02]  /*0c60*/  FMUL.FTZ R0, R4.reuse, R5 ;  /* 0x0000000504007220 */ /* 0x040fe40000410000 */
[----:B------:R-:W-:Y:S01]  /*0c70*/  FADD.FTZ R5, -R4, 1 ;  /* 0x3f80000004057421 */ /* 0x000fe20000010100 */
[----:B------:R-:W-:-:S03]  /*0c80*/  LEA.HI.X R3, R6, c[0x0][0x18c], R3, 0x2, P0 ;  /* 0x0000630006037a11 */ /* 0x000fc600000f1403 */
[----:B------:R-:W-:-:S05]  /*0c90*/  FFMA.FTZ R5, R20, R5, R0 ;  /* 0x0000000514057223 */ /* 0x000fca0000010000 */
[----:B------:R-:W-:Y:S01]  /*0ca0*/  STG.E [R2.64], R5 ;  /* 0x0000000502007986 */ /* 0x000fe2000c101906 */
[----:B------:R-:W-:Y:S05]  /*0cb0*/  EXIT ;  /* 0x000000000000794d */ /* 0x000fea0003800000 */
.L_x_1721:
        /* <DEDUP_REMOVED lines=12> */
.L_x_1786:


//--------------------- .text._ZN2at6native54_GLOBAL__N__aa9a477a_21_UpSampleBilinear2d_cu_607db5e329upsample_bilinear2d_out_frameIddEEviT0_S3_bNS_27GenericPackedTensorAccessorIKT_Lm4ENS_16DefaultPtrTraitsElEENS4_IS5_Lm4ES7_lEE --------------------------
	.section	.text._ZN2at6native54_GLOBAL__N__aa9a477a_21_UpSampleBilinear2d_cu_607db5e329upsample_bilinear2d_out_frameIddEEviT0_S3_bNS_27GenericPackedTensorAccessorIKT_Lm4ENS_16DefaultPtrTraitsElEENS4_IS5_Lm4ES7_lEE,"ax",@progbits
	.sectioninfo	@"SHI_REGISTERS=62"
	.align	128
.text._ZN2at6native54_GLOBAL__N__aa9a477a_21_UpSampleBilinear2d_cu_607db5e329upsample_bilinear2d_out_frameIddEEviT0_S3_bNS_27GenericPackedTensorAccessorIKT_Lm4ENS_16DefaultPtrTraitsElEENS4_IS5_Lm4ES7_lEE:
        .type           _ZN2at6native54_GLOBAL__N__aa9a477a_21_UpSampleBilinear2d_cu_607db5e329upsample_bilinear2d_out_frameIddEEviT0_S3_bNS_27GenericPackedTensorAccessorIKT_Lm4ENS_16DefaultPtrTraitsElEENS4_IS5_Lm4ES7_lEE,@function
        .size           _ZN2at6native54_GLOBAL__N__aa9a477a_21_UpSampleBilinear2d_cu_607db5e329upsample_bilinear2d_out_frameIddEEviT0_S3_bNS_27GenericPackedTensorAccessorIKT_Lm4ENS_16DefaultPtrTraitsElEENS4_IS5_Lm4ES7_lEE,(.L_x_1787 - _ZN2at6native54_GLOBAL__N__aa9a477a_21_UpSampleBilinear2d_cu_607db5e329upsample_bilinear2d_out_frameIddEEviT0_S3_bNS_27GenericPackedTensorAccessorIKT_Lm4ENS_16DefaultPtrTraitsElEENS4_IS5_Lm4ES7_lEE)
        .other          _ZN2at6native54_GLOBAL__N__aa9a477a_21_UpSampleBilinear2d_cu_607db5e329upsample_bilinear2d_out_frameIddEEviT0_S3_bNS_27GenericPackedTensorAccessorIKT_Lm4ENS_16DefaultPtrTraitsElEENS4_IS5_Lm4ES7_lEE,@"STO_CUDA_ENTRY STV_DEFAULT"
_ZN2at6native54_GLOBAL__N__aa9a477a_21_UpSampleBilinear2d_cu_607db5e329upsample_bilinear2d_out_frameIddEEviT0_S3_bNS_27GenericPackedTensorAccessorIKT_Lm4ENS_16DefaultPtrTraitsElEENS4_IS5_Lm4ES7_lEE:
        /* <DEDUP_REMOVED lines=32> */
[----:B------:R-:W0:Y:S01]  /*0200*/  I2F.F64 R2, R8 ;  /* 0x0000000800027312 */ /* 0x000e220000201c00 */
[----:B------:R-:W-:-:S04]  /*0210*/  IMAD.MOV R5, RZ, RZ, -R8 ;  /* 0x000000ffff057224 */ /* 0x000fc800078e0a08 */
[----:B------:R-:W-:-:S04]  /*0220*/  IMAD R9, R5, c[0x0][0x1e8], R0 ;  /* 0x00007a0005097a24 */ /* 0x000fc800078e0200 */
[----:B------:R1:W2:Y:S02]  /*0230*/  I2F.F64 R6, R9 ;  /* 0x0000000900067312 */ /* 0x0002a40000201c00 */
[----:B0-----:R1:W0:Y:S01]  /*0240*/  @P1 DMUL R20, R2, c[0x0][0x168] ;  /* 0x00005a0002141a28 */ /* 0x0012220000000000 */
[----:B------:R-:W-:Y:S05]  /*0250*/  @P1 BRA `(.L_x_1722) ;  /* 0x0000007000001947 */ /* 0x000fea0003800000 */
[----:B-1----:R-:W1:Y:S01]  /*0260*/  DADD R2, R2, 0.5 ;  /* 0x3fe0000002027429 */ /* 0x002e620000000000 */
[----:B------:R-:W-:Y:S02]  /*0270*/  IMAD.MOV.U32 R4, RZ, RZ, c[0x0][0x168] ;  /* 0x00005a00ff047624 */ /* 0x000fe400078e00ff */
[----:B------:R-:W-:-:S06]  /*0280*/  IMAD.MOV.U32 R5, RZ, RZ, c[0x0][0x16c] ;  /* 0x00005b00ff057624 */ /* 0x000fcc00078e00ff */
[----:B-1----:R-:W1:-:S06]  /*0290*/  DFMA R2, R2, R4, -0.5 ;  /* 0xbfe000000202742b */ /* 0x002e4c0000000004 */
[----:B-1----:R-:W1:-:S06]  /*02a0*/  DSETP.GEU.AND P0, PT, R2, RZ, PT ;  /* 0x000000ff0200722a */ /* 0x002e4c0003f0e000 */
[----:B01----:R-:W-:Y:S02]  /*02b0*/  FSEL R20, R2, RZ, P0 ;  /* 0x000000ff02147208 */ /* 0x003fe40000000000 */
[----:B------:R-:W-:-:S04]  /*02c0*/  FSEL R21, R3, RZ, P0 ;  /* 0x000000ff03157208 */ /* 0x000fc80000000000 */
.L_x_1722:
[----:B0-----:R0:W3:Y:S01]  /*02d0*/  F2I.F64.TRUNC R12, R20 ;  /* 0x00000014000c7311 */ /* 0x0010e2000030d100 */
[----:B--2---:R0:W2:Y:S01]  /*02e0*/  @P1 DMUL R18, R6, c[0x0][0x170] ;  /* 0x00005c0006121a28 */ /* 0x0040a20000000000 */
[----:B------:R-:W-:Y:S06]  /*02f0*/  @P1 BRA `(.L_x_1723) ;  /* 0x0000007000001947 */ /* 0x000fec0003800000 */
[----:B-1----:R-:W1:Y:S01]  /*0300*/  DADD R2, R6, 0.5 ;  /* 0x3fe0000006027429 */ /* 0x002e620000000000 */
[----:B------:R-:W-:Y:S02]  /*0310*/  IMAD.MOV.U32 R4, RZ, RZ, c[0x0][0x170] ;  /* 0x00005c00ff047624 */ /* 0x000fe400078e00ff */
[----:B------:R-:W-:-:S06]  /*0320*/  IMAD.MOV.U32 R5, RZ, RZ, c[0x0][0x174] ;  /* 0x00005d00ff057624 */ /* 0x000fcc00078e00ff */
[----:B-1----:R-:W1:-:S06]  /*0330*/  DFMA R2, R2, R4, -0.5 ;  /* 0xbfe000000202742b */ /* 0x002e4c0000000004 */
[----:B-1----:R-:W1:-:S06]  /*0340*/  DSETP.GEU.AND P0, PT, R2, RZ, PT ;  /* 0x000000ff0200722a */ /* 0x002e4c0003f0e000 */
[----:B-12---:R-:W-:Y:S02]  /*0350*/  FSEL R18, R2, RZ, P0 ;  /* 0x000000ff02127208 */ /* 0x006fe40000000000 */
[----:B------:R-:W-:-:S04]  /*0360*/  FSEL R19, R3, RZ, P0 ;  /* 0x000000ff03137208 */ /* 0x000fc80000000000 */
.L_x_1723:
[----:B--2---:R-:W2:Y:S01]  /*0370*/  F2I.F64.TRUNC R23, R18 ;  /* 0x0000001200177311 */ /* 0x004ea2000030d100 */
[----:B------:R-:W-:-:S05]  /*0380*/  IMAD.MOV.U32 R0, RZ, RZ, c[0x0][0x188] ;  /* 0x00006200ff007624 */ /* 0x000fca00078e00ff */
[----:B------:R-:W-:Y:S02]  /*0390*/  ISETP.GE.AND P0, PT, R0, 0x1, PT ;  /* 0x000000010000780c */ /* 0x000fe40003f06270 */
[----:B-1-3--:R1:W3:Y:S08]  /*03a0*/  I2F.F64 R2, R12 ;  /* 0x0000000c00027312 */ /* 0x00a2f00000201c00 */
[----:B--2---:R1:W2:Y:S03]  /*03b0*/  I2F.F64 R4, R23 ;  /* 0x0000001700047312 */ /* 0x0042a60000201c00 */
[----:B------:R-:W-:Y:S05]  /*03c0*/  @!P0 EXIT ;  /* 0x000000000000894d */ /* 0x000fea0003800000 */
[----:B------:R-:W-:Y:S01]  /*03d0*/  ULDC UR4, c[0x0][0x198] ;  /* 0x0000660000047ab9 */ /* 0x000fe20000000800 */
[----:B------:R-:W-:Y:S01]  /*03e0*/  SHF.R.S32.HI R0, RZ, 0x1f, R12 ;  /* 0x0000001fff007819 */ /* 0x000fe2000001140c */
[----:B------:R-:W-:Y:S01]  /*03f0*/  UIADD3 UR4, UR4, -0x1, URZ ;  /* 0xffffffff04047890 */ /* 0x000fe2000fffe03f */
[----:B0--3--:R0:W3:Y:S01]  /*0400*/  DADD R20, -R2, R20 ;  /* 0x0000000002147229 */ /* 0x0090e20000000114 */
[----:B------:R-:W-:Y:S01]  /*0410*/  ULDC UR7, c[0x0][0x190] ;  /* 0x0000640000077ab9 */ /* 0x000fe20000000800 */
[----:B0-----:R-:W-:Y:S01]  /*0420*/  SHF.R.S32.HI R2, RZ, 0x1f, R9 ;  /* 0x0000001fff027819 */ /* 0x001fe20000011409 */
[----:B------:R-:W-:Y:S01]  /*0430*/  UISETP.GE.AND UP0, UPT, UR7, 0x1, UPT ;  /* 0x000000010700788c */ /* 0x000fe2000bf06270 */
[----:B------:R-:W-:Y:S01]  /*0440*/  IMAD R3, R0, c[0x0][0x1b8], RZ ;  /* 0x00006e0000037a24 */ /* 0x000fe200078e02ff */
[C---:B------:R-:W-:Y:S01]  /*0450*/  ISETP.GE.AND P0, PT, R12.reuse, UR4, PT ;  /* 0x000000040c007c0c */ /* 0x040fe2000bf06270 */
[C---:B------:R-:W-:Y:S01]  /*0460*/  IMAD.WIDE.U32 R10, R12.reuse, c[0x0][0x1b8], RZ ;  /* 0x00006e000c0a7a25 */ /* 0x040fe200078e00ff */
[----:B------:R-:W-:Y:S01]  /*0470*/  IADD3 R0, R12, 0x1, RZ ;  /* 0x000000010c007810 */ /* 0x000fe20007ffe0ff */
[----:B--2---:R0:W2:Y:S01]  /*0480*/  DADD R18, -R4, R18 ;  /* 0x0000000004127229 */ /* 0x0040a20000000112 */
[----:B------:R-:W-:Y:S01]  /*0490*/  PLOP3.LUT P1, PT, PT, PT, UP0, 0x80, 0x0 ;  /* 0x000000000000781c */ /* 0x000fe20003f2f008 */
[----:B------:R-:W-:Y:S01]  /*04a0*/  IMAD R2, R2, c[0x0][0x208], RZ ;  /* 0x0000820002027a24 */ /* 0x000fe200078e02ff */
[----:B------:R-:W-:Y:S01]  /*04b0*/  ULDC UR4, c[0x0][0x1a0] ;  /* 0x0000680000047ab9 */ /* 0x000fe20000000800 */
[----:B------:R-:W-:Y:S01]  /*04c0*/  IMAD R3, R12, c[0x0][0x1bc], R3 ;  /* 0x00006f000c037a24 */ /* 0x000fe200078e0203 */
[----:B0-----:R-:W-:Y:S01]  /*04d0*/  SHF.R.S32.HI R5, RZ, 0x1f, R8 ;  /* 0x0000001fff057819 */ /* 0x001fe20000011408 */
[----:B------:R-:W-:Y:S01]  /*04e0*/  IMAD R17, R9, c[0x0][0x20c], R2 ;  /* 0x0000830009117a24 */ /* 0x000fe200078e0202 */
[----:B------:R-:W-:Y:S01]  /*04f0*/  UIADD3 UR4, UR4, -0x1, URZ ;  /* 0xffffffff04047890 */ /* 0x000fe2000fffe03f */
[----:B------:R-:W-:Y:S01]  /*0500*/  IMAD.IADD R11, R11, 0x1, R3 ;  /* 0x000000010b0b7824 */ /* 0x000fe200078e0203 */
[----:B------:R-:W-:Y:S01]  /*0510*/  IADD3 R7, R23, 0x1, RZ ;  /* 0x0000000117077810 */ /* 0x000fe20007ffe0ff */
[----:B------:R-:W-:-:S02]  /*0520*/  @P0 IMAD.MOV R0, RZ, RZ, R12 ;  /* 0x000000ffff000224 */ /* 0x000fc400078e020c */
[----:B------:R-:W-:Y:S01]  /*0530*/  IMAD.WIDE.U32 R2, R9, c[0x0][0x208], RZ ;  /* 0x0000820009027a25 */ /* 0x000fe200078e00ff */
[----:B------:R-:W-:Y:S02]  /*0540*/  ISETP.GE.AND P0, PT, R23, UR4, PT ;  /* 0x0000000417007c0c */ /* 0x000fe4000bf06270 */
[----:B------:R-:W-:Y:S01]  /*0550*/  SHF.R.S32.HI R4, RZ, 0x1f, R0 ;  /* 0x0000001fff047819 */ /* 0x000fe20000011400 */
[----:B------:R-:W-:Y:S02]  /*0560*/  IMAD.IADD R17, R3, 0x1, R17 ;  /* 0x0000000103117824 */ /* 0x000fe400078e0211 */
[----:B------:R-:W-:Y:S02]  /*0570*/  IMAD R5, R5, c[0x0][0x200], RZ ;  /* 0x0000800005057a24 */ /* 0x000fe400078e02ff */
[----:B------:R-:W-:Y:S02]  /*0580*/  IMAD R3, R4, c[0x0][0x1b8], RZ ;  /* 0x00006e0004037a24 */ /* 0x000fe400078e02ff */
[----:B------:R-:W-:-:S02]  /*0590*/  IMAD R31, R8, c[0x0][0x204], R5 ;  /* 0x00008100081f7a24 */ /* 0x000fc400078e0205 */
[----:B------:R-:W-:Y:S02]  /*05a0*/  IMAD.MOV.U32 R16, RZ, RZ, R2 ;  /* 0x000000ffff107224 */ /* 0x000fe400078e0002 */
[C---:B------:R-:W-:Y:S02]  /*05b0*/  IMAD R5, R0.reuse, c[0x0][0x1bc], R3 ;  /* 0x00006f0000057a24 */ /* 0x040fe400078e0203 */
[----:B------:R-:W-:Y:S01]  /*05c0*/  IMAD.WIDE.U32 R2, R0, c[0x0][0x1b8], RZ ;  /* 0x00006e0000027a25 */ /* 0x000fe200078e00ff */
[----:B------:R-:W-:Y:S06]  /*05d0*/  @!P1 EXIT ;  /* 0x000000000000994d */ /* 0x000fec0003800000 */
[--C-:B--23--:R-:W-:Y:S01]  /*05e0*/  @P0 IMAD.MOV R7, RZ, RZ, R23.reuse ;  /* 0x000000ffff070224 */ /* 0x10cfe200078e0217 */
[----:B------:R-:W-:Y:S01]  /*05f0*/  SHF.R.S32.HI R0, RZ, 0x1f, R23 ;  /* 0x0000001fff007819 */ /* 0x000fe20000011417 */
[----:B------:R-:W-:Y:S01]  /*0600*/  IMAD.IADD R3, R3, 0x1, R5 ;  /* 0x0000000103037824 */ /* 0x000fe200078e0205 */
[----:B------:R-:W-:Y:S01]  /*0610*/  UIADD3 UR9, UR7, -0x1, URZ ;  /* 0xffffffff07097890 */ /* 0x000fe2000fffe03f */
[----:B------:R-:W-:Y:S01]  /*0620*/  IMAD.WIDE.U32 R14, R23, c[0x0][0x1c0], R10 ;  /* 0x00007000170e7a25 */ /* 0x000fe200078e000a */
[----:B------:R-:W-:Y:S01]  /*0630*/  SHF.R.S32.HI R4, RZ, 0x1f, R7 ;  /* 0x0000001fff047819 */ /* 0x000fe20000011407 */
[----:B------:R-:W-:-:S02]  /*0640*/  ULOP3.LUT UR7, UR7, 0x3, URZ, 0xc0, !UPT ;  /* 0x0000000307077892 */ /* 0x000fc4000f8ec03f */
[----:B------:R-:W-:Y:S01]  /*0650*/  IMAD R0, R0, c[0x0][0x1c0], RZ ;  /* 0x0000700000007a24 */ /* 0x000fe200078e02ff */
[----:B------:R-:W-:Y:S01]  /*0660*/  ULDC UR8, c[0x0][0x190] ;  /* 0x0000640000087ab9 */ /* 0x000fe20000000800 */
[----:B------:R-:W-:Y:S01]  /*0670*/  IMAD R4, R4, c[0x0][0x1c0], RZ ;  /* 0x0000700004047a24 */ /* 0x000fe200078e02ff */
[----:B------:R-:W-:Y:S01]  /*0680*/  UMOV UR5, URZ ;  /* 0x0000003f00057c82 */ /* 0x000fe20008000000 */
[C---:B-1----:R-:W-:Y:S01]  /*0690*/  IMAD.WIDE.U32 R12, R7.reuse, c[0x0][0x1c0], R10 ;  /* 0x00007000070c7a25 */ /* 0x042fe200078e000a */
[----:B------:R-:W-:Y:S02]  /*06a0*/  UMOV UR6, URZ ;  /* 0x0000003f00067c82 */ /* 0x000fe40008000000 */
[----:B------:R-:W-:Y:S01]  /*06b0*/  UMOV UR4, URZ ;  /* 0x0000003f00047c82 */ /* 0x000fe20008000000 */
[----:B------:R-:W-:Y:S01]  /*06c0*/  IMAD.WIDE.U32 R16, R8, c[0x0][0x200], R16 ;  /* 0x0000800008107a25 */ /* 0x000fe200078e0010 */
[----:B------:R-:W-:Y:S02]  /*06d0*/  UIADD3 UR8, -UR7, UR8, URZ ;  /* 0x0000000807087290 */ /* 0x000fe4000fffe13f */
[----:B------:R-:W-:Y:S01]  /*06e0*/  UISETP.GE.U32.AND UP0, UPT, UR9, 0x3, UPT ;  /* 0x000000030900788c */ /* 0x000fe2000bf06070 */
[----:B------:R-:W-:Y:S01]  /*06f0*/  IMAD.WIDE.U32 R10, R7, c[0x0][0x1c0], R10 ;  /* 0x00007000070a7a25 */ /* 0x000fe200078e000a */
[----:B------:R-:W-:-:S03]  /*0700*/  ULDC.64 UR18, c[0x0][0x118] ;  /* 0x0000460000127ab9 */ /* 0x000fc60000000a00 */
[----:B------:R-:W-:Y:S02]  /*0710*/  IMAD R39, R23, c[0x0][0x1c4], R0 ;  /* 0x0000710017277a24 */ /* 0x000fe400078e0200 */
[C-C-:B------:R-:W-:Y:S02]  /*0720*/  IMAD R41, R7.reuse, c[0x0][0x1c4], R4.reuse ;  /* 0x0000710007297a24 */ /* 0x140fe400078e0204 */
[----:B------:R-:W-:Y:S01]  /*0730*/  IMAD R33, R7, c[0x0][0x1c4], R4 ;  /* 0x0000710007217a24 */ /* 0x000fe200078e0204 */
[----:B------:R0:W1:Y:S01]  /*0740*/  DADD R4, -R20, 1 ;  /* 0x3ff0000014047429 */ /* 0x0000620000000100 */
[----:B------:R-:W-:-:S04]  /*0750*/  IMAD.WIDE.U32 R8, R23, c[0x0][0x1c0], R2 ;  /* 0x0000700017087a25 */ /* 0x000fc800078e0002 */
[----:B------:R-:W-:Y:S01]  /*0760*/  IMAD.WIDE.U32 R6, R7, c[0x0][0x1c0], R2 ;  /* 0x0000700007067a25 */ /* 0x000fe200078e0002 */
[----:B------:R0:W2:-:S03]  /*0770*/  DADD R2, -R18, 1 ;  /* 0x3ff0000012027429 */ /* 0x0000860000000100 */
[----:B------:R-:W-:Y:S02]  /*0780*/  IMAD.IADD R35, R15, 0x1, R39 ;  /* 0x000000010f237824 */ /* 0x000fe400078e0227 */
[----:B------:R-:W-:Y:S02]  /*0790*/  IMAD.IADD R37, R13, 0x1, R41 ;  /* 0x000000010d257824 */ /* 0x000fe400078e0229 */
[----:B------:R-:W-:Y:S02]  /*07a0*/  IMAD.IADD R31, R17, 0x1, R31 ;  /* 0x00000001111f7824 */ /* 0x000fe400078e021f */
[----:B------:R-:W-:Y:S02]  /*07b0*/  IMAD.IADD R33, R11, 0x1, R33 ;  /* 0x000000010b217824 */ /* 0x000fe400078e0221 */
[----:B------:R-:W-:Y:S02]  /*07c0*/  IMAD.IADD R39, R39, 0x1, R9 ;  /* 0x0000000127277824 */ /* 0x000fe400078e0209 */
[----:B012---:R-:W-:-:S02]  /*07d0*/  IMAD.IADD R41, R41, 0x1, R7 ;  /* 0x0000000129297824 */ /* 0x007fc400078e0207 */
.L_x_1728:
[----:B------:R-:W-:Y:S01]  /*07e0*/  PLOP3.LUT P1, PT, PT, PT, UP0, 0x80, 0x0 ;  /* 0x000000000000781c */ /* 0x000fe20003f2f008 */
[----:B------:R-:W-:Y:S01]  /*07f0*/  IMAD.MOV.U32 R0, RZ, RZ, RZ ;  /* 0x000000ffff007224 */ /* 0x000fe200078e00ff */
[----:B------:R-:W-:-:S11]  /*0800*/  ISETP.NE.AND P0, PT, RZ, UR7, PT ;  /* 0x00000007ff007c0c */ /* 0x000fd6000bf05270 */
[----:B0-----:R-:W-:Y:S05]  /*0810*/  @!P1 BRA `(.L_x_1724) ;  /* 0x0000089000009947 */ /* 0x001fea0003800000 */
        /* <DEDUP_REMOVED lines=8> */
[----:B------:R-:W-:Y:S02]  /*08a0*/  UMOV UR11, 0x3 ;  /* 0x00000003000b7882 */ /* 0x000fe40000000000 */
[----:B------:R-:W-:Y:S01]  /*08b0*/  ULDC.64 UR14, c[0x0][0x1f0] ;  /* 0x00007c00000e7ab9 */ /* 0x000fe20000000a00 */
[----:B------:R-:W-:Y:S01]  /*08c0*/  IMAD.U32 R27, RZ, RZ, UR5 ;  /* 0x00000005ff1b7e24 */ /* 0x000fe2000f8e00ff */
[----:B------:R-:W-:Y:S01]  /*08d0*/  UIMAD UR14, UR6, UR14, URZ ;  /* 0x0000000e060e72a4 */ /* 0x000fe2000f8e023f */
[----:B------:R-:W-:Y:S01]  /*08e0*/  IMAD.MOV.U32 R38, RZ, RZ, R8 ;  /* 0x000000ffff267224 */ /* 0x000fe200078e0008 */
[C---:B------:R-:W-:Y:S01]  /*08f0*/  LEA R48, P1, R42.reuse, c[0x0][0x180], 0x3 ;  /* 0x000060002a307a11 */ /* 0x040fe200078218ff */
[----:B------:R-:W-:Y:S01]  /*0900*/  IMAD.U32 R25, RZ, RZ, UR5 ;  /* 0x00000005ff197e24 */ /* 0x000fe2000f8e00ff */
[----:B------:R-:W-:Y:S01]  /*0910*/  UIMAD UR14, UR5, UR15, UR14 ;  /* 0x0000000f050e72a4 */ /* 0x000fe2000f8e020e */
[----:B------:R-:W-:Y:S01]  /*0920*/  IMAD.MOV.U32 R32, RZ, RZ, R10 ;  /* 0x000000ffff207224 */ /* 0x000fe200078e000a */
[----:B------:R-:W-:Y:S01]  /*0930*/  IADD3 R49, R43, UR9, RZ ;  /* 0x000000092b317c10 */ /* 0x000fe2000fffe0ff */
[----:B------:R-:W-:Y:S01]  /*0940*/  IMAD.MOV.U32 R34, RZ, RZ, R14 ;  /* 0x000000ffff227224 */ /* 0x000fe200078e000e */
[----:B------:R-:W-:Y:S01]  /*0950*/  ULDC.64 UR12, c[0x0][0x1f8] ;  /* 0x00007e00000c7ab9 */ /* 0x000fe20000000a00 */
[----:B------:R-:W-:Y:S01]  /*0960*/  IMAD.MOV.U32 R30, RZ, RZ, R16 ;  /* 0x000000ffff1e7224 */ /* 0x000fe200078e0010 */
[----:B------:R-:W-:Y:S01]  /*0970*/  LEA.HI.X R49, R42, c[0x0][0x184], R49, 0x3, P1 ;  /* 0x000061002a317a11 */ /* 0x000fe200008f1c31 */
[----:B------:R-:W-:Y:S01]  /*0980*/  IMAD.WIDE.U32 R28, R29, c[0x0][0x1a8], R38 ;  /* 0x00006a001d1c7a25 */ /* 0x000fe200078e0026 */
[----:B------:R-:W-:-:S02]  /*0990*/  ULDC.64 UR16, c[0x0][0x1b0] ;  /* 0x00006c0000107ab9 */ /* 0x000fc40000000a00 */
[----:B------:R-:W-:Y:S01]  /*09a0*/  USHF.L.U64.HI UR13, UR12, UR11, UR13 ;  /* 0x0000000b0c0d7299 */ /* 0x000fe2000801020d */
[----:B------:R-:W-:Y:S01]  /*09b0*/  IMAD.WIDE.U32 R26, R27, c[0x0][0x1a8], R32 ;  /* 0x00006a001b1a7a25 */ /* 0x000fe200078e0020 */
[----:B------:R-:W-:Y:S01]  /*09c0*/  IADD3 R47, R29, UR9, RZ ;  /* 0x000000091d2f7c10 */ /* 0x000fe2000fffe0ff */
[----:B------:R-:W-:Y:S02]  /*09d0*/  USHF.L.U32 UR12, UR12, 0x3, URZ ;  /* 0x000000030c0c7899 */ /* 0x000fe4000800063f */
[----:B------:R-:W-:Y:S01]  /*09e0*/  IMAD.WIDE.U32 R24, R25, c[0x0][0x1a8], R34 ;  /* 0x00006a0019187a25 */ /* 0x000fe200078e0022 */
[----:B------:R-:W-:Y:S01]  /*09f0*/  LEA R34, P1, R28, c[0x0][0x180], 0x3 ;  /* 0x000060001c227a11 */ /* 0x000fe200078218ff */
[----:B------:R-:W-:Y:S01]  /*0a00*/  USHF.L.U64.HI UR11, UR16, UR11, UR17 ;  /* 0x0000000b100b7299 */ /* 0x000fe20008010211 */
[----:B------:R-:W-:Y:S01]  /*0a10*/  LEA R44, P2, R26, c[0x0][0x180], 0x3 ;  /* 0x000060001a2c7a11 */ /* 0x000fe200078418ff */
[----:B------:R-:W-:Y:S01]  /*0a20*/  IMAD.WIDE.U32 R22, R23, c[0x0][0x1f0], R30 ;  /* 0x00007c0017167a25 */ /* 0x000fe200078e001e */
[----:B------:R-:W-:Y:S01]  /*0a30*/  LEA R43, P3, R24, c[0x0][0x180], 0x3 ;  /* 0x00006000182b7a11 */ /* 0x000fe200078618ff */
[----:B------:R-:W-:Y:S01]  /*0a40*/  USHF.L.U32 UR10, UR16, 0x3, URZ ;  /* 0x00000003100a7899 */ /* 0x000fe2000800063f */
[----:B------:R-:W-:Y:S01]  /*0a50*/  IADD3 R45, R27, UR9, RZ ;  /* 0x000000091b2d7c10 */ /* 0x000fe2000fffe0ff */
[----:B------:R-:W-:Y:S01]  /*0a60*/  IMAD.MOV.U32 R0, RZ, RZ, RZ ;  /* 0x000000ffff007224 */ /* 0x000fe200078e00ff */
[----:B------:R-:W-:-:S02]  /*0a70*/  LEA R32, P4, R22, c[0x0][0x1c8], 0x3 ;  /* 0x0000720016207a11 */ /* 0x000fc400078818ff */
[----:B------:R-:W-:Y:S01]  /*0a80*/  IADD3 R25, R25, UR9, RZ ;  /* 0x0000000919197c10 */ /* 0x000fe2000fffe0ff */
[----:B------:R-:W-:Y:S01]  /*0a90*/  UMOV UR9, UR8 ;  /* 0x0000000800097c82 */ /* 0x000fe20008000000 */
[----:B------:R-:W-:Y:S02]  /*0aa0*/  IADD3 R51, R23, UR14, RZ ;  /* 0x0000000e17337c10 */ /* 0x000fe4000fffe0ff */
[----:B------:R-:W-:Y:S02]  /*0ab0*/  LEA.HI.X R47, R28, c[0x0][0x184], R47, 0x3, P1 ;  /* 0x000061001c2f7a11 */ /* 0x000fe400008f1c2f */
[----:B------:R-:W-:Y:S02]  /*0ac0*/  LEA.HI.X R45, R26, c[0x0][0x184], R45, 0x3, P2 ;  /* 0x000061001a2d7a11 */ /* 0x000fe400010f1c2d */
[----:B------:R-:W-:Y:S02]  /*0ad0*/  LEA.HI.X R30, R24, c[0x0][0x184], R25, 0x3, P3 ;  /* 0x00006100181e7a11 */ /* 0x000fe400018f1c19 */
[----:B------:R-:W-:-:S02]  /*0ae0*/  LEA.HI.X R51, R22, c[0x0][0x1cc], R51, 0x3, P4 ;  /* 0x0000730016337a11 */ /* 0x000fc400020f1c33 */
.L_x_1725:
[----:B------:R0:W2:Y:S01]  /*0af0*/  LDG.E.64 R28, [R48.64] ;  /* 0x00000012301c7981 */ /* 0x0000a2000c1e1b00 */
[----:B------:R-:W-:-:S02]  /*0b00*/  IMAD.MOV.U32 R46, RZ, RZ, R34 ;  /* 0x000000ffff2e7224 */ /* 0x000fc400078e0022 */
[----:B------:R-:W-:Y:S01]  /*0b10*/  IMAD.MOV.U32 R26, RZ, RZ, R43 ;  /* 0x000000ffff1a7224 */ /* 0x000fe200078e002b */
[----:B------:R1:W3:Y:S01]  /*0b20*/  LDG.E.64 R24, [R44.64] ;  /* 0x000000122c187981 */ /* 0x0002e2000c1e1b00 */
[----:B------:R-:W-:-:S03]  /*0b30*/  IMAD.MOV.U32 R27, RZ, RZ, R30 ;  /* 0x000000ffff1b7224 */ /* 0x000fc600078e001e */
[----:B------:R-:W4:Y:S04]  /*0b40*/  LDG.E.64 R22, [R46.64] ;  /* 0x000000122e167981 */ /* 0x000f28000c1e1b00 */
[----:B------:R-:W5:Y:S01]  /*0b50*/  LDG.E.64 R26, [R26.64] ;  /* 0x000000121a1a7981 */ /* 0x000f62000c1e1b00 */
[----:B0-----:R-:W-:Y:S01]  /*0b60*/  IADD3 R48, P1, R48, UR10, RZ ;  /* 0x0000000a30307c10 */ /* 0x001fe2000ff3e0ff */
[----:B------:R-:W-:Y:S01]  /*0b70*/  IMAD.MOV.U32 R50, RZ, RZ, R32 ;  /* 0x000000ffff327224 */ /* 0x000fe200078e0020 */
[----:B-1----:R-:W-:Y:S02]  /*0b80*/  IADD3 R44, P2, R44, UR10, RZ ;  /* 0x0000000a2c2c7c10 */ /* 0x002fe4000ff5e0ff */
[----:B------:R-:W-:Y:S02]  /*0b90*/  IADD3.X R49, R49, UR11, RZ, P1, !PT ;  /* 0x0000000b31317c10 */ /* 0x000fe40008ffe4ff */
[----:B------:R-:W-:Y:S01]  /*0ba0*/  IADD3.X R45, R45, UR11, RZ, P2, !PT ;  /* 0x0000000b2d2d7c10 */ /* 0x000fe200097fe4ff */
[----:B--2---:R-:W4:-:S04]  /*0bb0*/  DMUL R28, R18, R28 ;  /* 0x0000001c121c7228 */ /* 0x004f080000000000 */
[----:B---3--:R-:W5:-:S04]  /*0bc0*/  DMUL R24, R18, R24 ;  /* 0x0000001812187228 */ /* 0x008f480000000000 */
[----:B----4-:R-:W0:-:S04]  /*0bd0*/  DFMA R22, R2, R22, R28 ;  /* 0x000000160216722b */ /* 0x010e08000000001c */
[----:B-----5:R1:W-:Y:S02]  /*0be0*/  DFMA R24, R2, R26, R24 ;  /* 0x0000001a0218722b */ /* 0x0203e40000000018 */
[----:B-1----:R-:W-:Y:S02]  /*0bf0*/  IADD3 R26, P1, R43, UR10, RZ ;  /* 0x0000000a2b1a7c10 */ /* 0x002fe4000ff3e0ff */
[----:B0-----:R-:W0:-:S06]  /*0c00*/  DMUL R22, R20, R22 ;  /* 0x0000001614167228 */ /* 0x001e0c0000000000 */
[----:B0-----:R0:W1:Y:S02]  /*0c10*/  DFMA R22, R4, R24, R22 ;  /* 0x000000180416722b */ /* 0x0010640000000016 */
[----:B0-----:R-:W-:-:S04]  /*0c20*/  IADD3 R24, P3, R34, UR10, RZ ;  /* 0x0000000a22187c10 */ /* 0x001fc8000ff7e0ff */
[----:B------:R-:W-:Y:S01]  /*0c30*/  IADD3.X R25, R47, UR11, RZ, P3, !PT ;  /* 0x0000000b2f197c10 */ /* 0x000fe20009ffe4ff */
[----:B-1----:R0:W-:Y:S04]  /*0c40*/  STG.E.64 [R50.64], R22 ;  /* 0x0000001632007986 */ /* 0x0021e8000c101b12 */
[----:B------:R-:W2:Y:S01]  /*0c50*/  LDG.E.64 R52, [R48.64] ;  /* 0x0000001230347981 */ /* 0x000ea2000c1e1b00 */
[----:B------:R-:W-:-:S03]  /*0c60*/  IADD3.X R27, R30, UR11, RZ, P1, !PT ;  /* 0x0000000b1e1b7c10 */ /* 0x000fc60008ffe4ff */
[----:B------:R-:W3:Y:S04]  /*0c70*/  LDG.E.64 R42, [R44.64] ;  /* 0x000000122c2a7981 */ /* 0x000ee8000c1e1b00 */
[----:B------:R-:W4:Y:S04]  /*0c80*/  LDG.E.64 R46, [R24.64] ;  /* 0x00000012182e7981 */ /* 0x000f28000c1e1b00 */
[----:B------:R-:W5:Y:S01]  /*0c90*/  LDG.E.64 R28, [R26.64] ;  /* 0x000000121a1c7981 */ /* 0x000f62000c1e1b00 */
[----:B0-----:R-:W-:-:S04]  /*0ca0*/  IADD3 R22, P1, R32, UR12, RZ ;  /* 0x0000000c20167c10 */ /* 0x001fc8000ff3e0ff */
[----:B------:R-:W-:Y:S01]  /*0cb0*/  IADD3.X R23, R51, UR13, RZ, P1, !PT ;  /* 0x0000000d33177c10 */ /* 0x000fe20008ffe4ff */
[----:B--2---:R-:W4:-:S04]  /*0cc0*/  DMUL R52, R18, R52 ;  /* 0x0000003412347228 */ /* 0x004f080000000000 */
[----:B---3--:R-:W5:-:S04]  /*0cd0*/  DMUL R42, R18, R42 ;  /* 0x0000002a122a7228 */ /* 0x008f480000000000 */
[----:B----4-:R-:W0:-:S04]  /*0ce0*/  DFMA R46, R2, R46, R52 ;  /* 0x0000002e022e722b */ /* 0x010e080000000034 */
[----:B-----5:R1:W-:Y:S02]  /*0cf0*/  DFMA R28, R2, R28, R42 ;  /* 0x0000001c021c722b */ /* 0x0203e4000000002a */
[----:B-1----:R-:W-:Y:S02]  /*0d00*/  IADD3 R42, P1, R48, UR10, RZ ;  /* 0x0000000a302a7c10 */ /* 0x002fe4000ff3e0ff */
[----:B0-----:R-:W0:Y:S02]  /*0d10*/  DMUL R46, R20, R46 ;  /* 0x0000002e142e7228 */ /* 0x001e240000000000 */
[----:B------:R-:W-:-:S04]  /*0d20*/  IADD3.X R43, R49, UR11, RZ, P1, !PT ;  /* 0x0000000b312b7c10 */ /* 0x000fc80008ffe4ff */
[----:B0-----:R0:W1:Y:S02]  /*0d30*/  DFMA R50, R4, R28, R46 ;  /* 0x0000001c0432722b */ /* 0x001064000000002e */
[----:B0-----:R-:W-:Y:S02]  /*0d40*/  IADD3 R28, P2, R44, UR10, RZ ;  /* 0x0000000a2c1c7c10 */ /* 0x001fe4000ff5e0ff */
[----:B------:R-:W-:Y:S02]  /*0d50*/  IADD3 R44, P3, R24, UR10, RZ ;  /* 0x0000000a182c7c10 */ /* 0x000fe4000ff7e0ff */
[----:B------:R-:W-:Y:S01]  /*0d60*/  IADD3 R46, P1, R26, UR10, RZ ;  /* 0x0000000a1a2e7c10 */ /* 0x000fe2000ff3e0ff */
[----:B-1----:R0:W-:Y:S01]  /*0d70*/  STG.E.64 [R22.64], R50 ;  /* 0x0000003216007986 */ /* 0x0021e2000c101b12 */
[----:B------:R-:W-:Y:S02]  /*0d80*/  IADD3.X R29, R45, UR11, RZ, P2, !PT ;  /* 0x0000000b2d1d7c10 */ /* 0x000fe400097fe4ff */
[----:B------:R-:W-:Y:S01]  /*0d90*/  IADD3.X R45, R25, UR11, RZ, P3, !PT ;  /* 0x0000000b192d7c10 */ /* 0x000fe20009ffe4ff */
[----:B------:R-:W2:Y:S01]  /*0da0*/  LDG.E.64 R52, [R42.64] ;  /* 0x000000122a347981 */ /* 0x000ea2000c1e1b00 */
[----:B------:R-:W-:-:S03]  /*0db0*/  IADD3.X R47, R27, UR11, RZ, P1, !PT ;  /* 0x0000000b1b2f7c10 */ /* 0x000fc60008ffe4ff */
[----:B------:R-:W3:Y:S04]  /*0dc0*/  LDG.E.64 R26, [R28.64] ;  /* 0x000000121c1a7981 */ /* 0x000ee8000c1e1b00 */
[----:B------:R-:W4:Y:S04]  /*0dd0*/  LDG.E.64 R48, [R44.64] ;  /* 0x000000122c307981 */ /* 0x000f28000c1e1b00 */
[----:B------:R-:W5:Y:S01]  /*0de0*/  LDG.E.64 R24, [R46.64] ;  /* 0x000000122e187981 */ /* 0x000f62000c1e1b00 */
[----:B--2---:R-:W4:-:S04]  /*0df0*/  DMUL R52, R18, R52 ;  /* 0x0000003412347228 */ /* 0x004f080000000000 */
[----:B---3--:R-:W5:-:S04]  /*0e00*/  DMUL R26, R18, R26 ;  /* 0x0000001a121a7228 */ /* 0x008f480000000000 */
[----:B----4-:R-:W1:-:S04]  /*0e10*/  DFMA R48, R2, R48, R52 ;  /* 0x000000300230722b */ /* 0x010e480000000034 */
[----:B-----5:R-:W-:-:S04]  /*0e20*/  DFMA R24, R2, R24, R26 ;  /* 0x000000180218722b */ /* 0x020fc8000000001a */
[----:B-1----:R1:W0:Y:S02]  /*0e30*/  DMUL R26, R20, R48 ;  /* 0x00000030141a7228 */ /* 0x0022240000000000 */
[----:B-1----:R-:W-:-:S04]  /*0e40*/  IADD3 R48, P1, R22, UR12, RZ ;  /* 0x0000000c16307c10 */ /* 0x002fc8000ff3e0ff */
[----:B------:R-:W-:Y:S01]  /*0e50*/  IADD3.X R49, R23, UR13, RZ, P1, !PT ;  /* 0x0000000d17317c10 */ /* 0x000fe20008ffe4ff */
[----:B0-----:R0:W1:Y:S01]  /*0e60*/  DFMA R50, R4, R24, R26 ;  /* 0x000000180432722b */ /* 0x001062000000001a */
[----:B------:R-:W-:Y:S02]  /*0e70*/  IADD3 R22, P1, R42, UR10, RZ ;  /* 0x0000000a2a167c10 */ /* 0x000fe4000ff3e0ff */
[----:B0-----:R-:W-:Y:S02]  /*0e80*/  IADD3 R24, P2, R28, UR10, RZ ;  /* 0x0000000a1c187c10 */ /* 0x001fe4000ff5e0ff */
[----:B------:R-:W-:Y:S02]  /*0e90*/  IADD3.X R23, R43, UR11, RZ, P1, !PT ;  /* 0x0000000b2b177c10 */ /* 0x000fe40008ffe4ff */
[----:B------:R-:W-:Y:S01]  /*0ea0*/  IADD3 R26, P3, R44, UR10, RZ ;  /* 0x0000000a2c1a7c10 */ /* 0x000fe2000ff7e0ff */
[----:B-1----:R0:W-:Y:S01]  /*0eb0*/  STG.E.64 [R48.64], R50 ;  /* 0x0000003230007986 */ /* 0x0021e2000c101b12 */
[----:B------:R-:W-:-:S02]  /*0ec0*/  IADD3.X R25, R29, UR11, RZ, P2, !PT ;  /* 0x0000000b1d197c10 */ /* 0x000fc400097fe4ff */
[----:B------:R-:W-:Y:S01]  /*0ed0*/  IADD3 R44, P1, R46, UR10, RZ ;  /* 0x0000000a2e2c7c10 */ /* 0x000fe2000ff3e0ff */
[----:B------:R-:W2:Y:S01]  /*0ee0*/  LDG.E.64 R52, [R22.64] ;  /* 0x0000001216347981 */ /* 0x000ea2000c1e1b00 */
[----:B------:R-:W-:Y:S02]  /*0ef0*/  IADD3.X R27, R45, UR11, RZ, P3, !PT ;  /* 0x0000000b2d1b7c10 */ /* 0x000fe40009ffe4ff */
[----:B------:R-:W-:Y:S01]  /*0f00*/  IADD3.X R45, R47, UR11, RZ, P1, !PT ;  /* 0x0000000b2f2d7c10 */ /* 0x000fe20008ffe4ff */
[----:B------:R-:W3:Y:S04]  /*0f10*/  LDG.E.64 R42, [R24.64] ;  /* 0x00000012182a7981 */ /* 0x000ee8000c1e1b00 */
[----:B------:R-:W4:Y:S04]  /*0f20*/  LDG.E.64 R46, [R26.64] ;  /* 0x000000121a2e7981 */ /* 0x000f28000c1e1b00 */
[----:B------:R-:W5:Y:S01]  /*0f30*/  LDG.E.64 R28, [R44.64] ;  /* 0x000000122c1c7981 */ /* 0x000f62000c1e1b00 */
[----:B------:R-:W-:Y:S01]  /*0f40*/  UIADD3 UR9, UR9, -0x4, URZ ;  /* 0xfffffffc09097890 */ /* 0x000fe2000fffe03f */
[----:B------:R-:W-:-:S02]  /*0f50*/  IADD3 R34, P4, R26, UR10, RZ ;  /* 0x0000000a1a227c10 */ /* 0x000fc4000ff9e0ff */
[----:B------:R-:W-:Y:S01]  /*0f60*/  IADD3 R0, R0, 0x4, RZ ;  /* 0x0000000400007810 */ /* 0x000fe20007ffe0ff */
[----:B--2---:R-:W4:-:S04]  /*0f70*/  DMUL R52, R18, R52 ;  /* 0x0000003412347228 */ /* 0x004f080000000000 */
[----:B---3--:R-:W5:-:S04]  /*0f80*/  DMUL R42, R18, R42 ;  /* 0x0000002a122a7228 */ /* 0x008f480000000000 */
[----:B----4-:R-:W1:-:S04]  /*0f90*/  DFMA R46, R2, R46, R52 ;  /* 0x0000002e022e722b */ /* 0x010e480000000034 */
[----:B-----5:R2:W-:Y:S02]  /*0fa0*/  DFMA R42, R2, R28, R42 ;  /* 0x0000001c022a722b */ /* 0x0205e4000000002a */
[----:B--2---:R-:W-:Y:S02]  /*0fb0*/  IADD3 R28, P1, R48, UR12, RZ ;  /* 0x0000000c301c7c10 */ /* 0x004fe4000ff3e0ff */
[----:B-1----:R-:W0:Y:S02]  /*0fc0*/  DMUL R46, R20, R46 ;  /* 0x0000002e142e7228 */ /* 0x002e240000000000 */
[----:B------:R-:W-:Y:S02]  /*0fd0*/  IADD3.X R29, R49, UR13, RZ, P1, !PT ;  /* 0x0000000d311d7c10 */ /* 0x000fe40008ffe4ff */
[----:B------:R-:W-:Y:S02]  /*0fe0*/  ISETP.NE.AND P1, PT, RZ, UR9, PT ;  /* 0x00000009ff007c0c */ /* 0x000fe4000bf25270 */
[----:B0-----:R0:W1:Y:S01]  /*0ff0*/  DFMA R50, R4, R42, R46 ;  /* 0x0000002a0432722b */ /* 0x001062000000002e */
[----:B------:R-:W-:-:S02]  /*1000*/  IADD3 R48, P5, R22, UR10, RZ ;  /* 0x0000000a16307c10 */ /* 0x000fc4000ffbe0ff */
[----:B0-----:R-:W-:Y:S02]  /*1010*/  IADD3 R43, P2, R44, UR10, RZ ;  /* 0x0000000a2c2b7c10 */ /* 0x001fe4000ff5e0ff */
[----:B------:R-:W-:Y:S02]  /*1020*/  IADD3 R44, P3, R24, UR10, RZ ;  /* 0x0000000a182c7c10 */ /* 0x000fe4000ff7e0ff */
[----:B------:R-:W-:Y:S01]  /*1030*/  IADD3 R32, P6, R28, UR12, RZ ;  /* 0x0000000c1c207c10 */ /* 0x000fe2000ffde0ff */
[----:B-1----:R0:W-:Y:S01]  /*1040*/  STG.E.64 [R28.64], R50 ;  /* 0x000000321c007986 */ /* 0x0021e2000c101b12 */
[----:B------:R-:W-:Y:S02]  /*1050*/  IADD3.X R30, R45, UR11, RZ, P2, !PT ;  /* 0x0000000b2d1e7c10 */ /* 0x000fe400097fe4ff */
[----:B------:R-:W-:Y:S02]  /*1060*/  IADD3.X R45, R25, UR11, RZ, P3, !PT ;  /* 0x0000000b192d7c10 */ /* 0x000fe40009ffe4ff */
[----:B------:R-:W-:-:S02]  /*1070*/  IADD3.X R47, R27, UR11, RZ, P4, !PT ;  /* 0x0000000b1b2f7c10 */ /* 0x000fc4000a7fe4ff */
[----:B------:R-:W-:Y:S02]  /*1080*/  IADD3.X R49, R23, UR11, RZ, P5, !PT ;  /* 0x0000000b17317c10 */ /* 0x000fe4000affe4ff */
[----:B0-----:R-:W-:Y:S01]  /*1090*/  IADD3.X R51, R29, UR13, RZ, P6, !PT ;  /* 0x0000000d1d337c10 */ /* 0x001fe2000b7fe4ff */
[----:B------:R-:W-:Y:S05]  /*10a0*/  @P1 BRA `(.L_x_1725) ;  /* 0xfffffa4000001947 */ /* 0x000fea000383ffff */
.L_x_1724:
[----:B------:R-:W-:Y:S05]  /*10b0*/  @!P0 BRA `(.L_x_1726) ;  /* 0x0000091000008947 */ /* 0x000fea0003800000 */
[----:B------:R-:W-:Y:S01]  /*10c0*/  USHF.R.S32.HI UR9, URZ, 0x1f, UR4 ;  /* 0x0000001f3f097899 */ /* 0x000fe20008011404 */
[----:B------:R-:W-:Y:S01]  /*10d0*/  IMAD.U32 R23, RZ, RZ, UR4 ;  /* 0x00000004ff177e24 */ /* 0x000fe2000f8e00ff */
[----:B------:R-:W-:Y:S01]  /*10e0*/  ULDC.64 UR10, c[0x0][0x1a8] ;  /* 0x00006a00000a7ab9 */ /* 0x000fe20000000a00 */
[----:B------:R-:W-:Y:S01]  /*10f0*/  IMAD.MOV.U32 R36, RZ, RZ, R12 ;  /* 0x000000ffff247224 */ /* 0x000fe200078e000c */
[----:B------:R-:W-:Y:S01]  /*1100*/  UIMAD UR10, UR9, UR10, URZ ;  /* 0x0000000a090a72a4 */ /* 0x000fe2000f8e023f */
[----:B------:R-:W-:Y:S01]  /*1110*/  IMAD.U32 R25, RZ, RZ, UR4 ;  /* 0x00000004ff197e24 */ /* 0x000fe2000f8e00ff */
[----:B------:R-:W-:Y:S01]  /*1120*/  SHF.R.S32.HI R30, RZ, 0x1f, R0 ;  /* 0x0000001fff1e7819 */ /* 0x000fe20000011400 */
[----:B------:R-:W-:Y:S01]  /*1130*/  IMAD.WIDE.U32 R22, R23, c[0x0][0x1a8], R36 ;  /* 0x00006a0017167a25 */ /* 0x000fe200078e0024 */
[----:B------:R-:W-:-:S03]  /*1140*/  UIMAD UR10, UR4, UR11, UR10 ;  /* 0x0000000b040a72a4 */ /* 0x000fc6000f8e020a */
[----:B------:R-:W-:Y:S02]  /*1150*/  IMAD.MOV.U32 R40, RZ, RZ, R6 ;  /* 0x000000ffff287224 */ /* 0x000fe400078e0006 */
[----:B------:R-:W-:Y:S01]  /*1160*/  IMAD R53, R30, c[0x0][0x1b0], RZ ;  /* 0x00006c001e357a24 */ /* 0x000fe200078e02ff */
[----:B------:R-:W-:Y:S01]  /*1170*/  IADD3 R23, R23, UR10, RZ ;  /* 0x0000000a17177c10 */ /* 0x000fe2000fffe0ff */
[----:B------:R-:W-:-:S04]  /*1180*/  IMAD.WIDE.U32 R24, R25, c[0x0][0x1a8], R40 ;  /* 0x00006a0019187a25 */ /* 0x000fc800078e0028 */
[----:B------:R-:W-:Y:S01]  /*1190*/  IMAD.U32 R27, RZ, RZ, UR4 ;  /* 0x00000004ff1b7e24 */ /* 0x000fe2000f8e00ff */
[----:B------:R-:W-:Y:S01]  /*11a0*/  IADD3 R25, R25, UR10, RZ ;  /* 0x0000000a19197c10 */ /* 0x000fe2000fffe0ff */
[----:B------:R-:W-:Y:S02]  /*11b0*/  IMAD.MOV.U32 R38, RZ, RZ, R8 ;  /* 0x000000ffff267224 */ /* 0x000fe400078e0008 */
[C---:B------:R-:W-:Y:S02]  /*11c0*/  IMAD R53, R0.reuse, c[0x0][0x1b4], R53 ;  /* 0x00006d0000357a24 */ /* 0x040fe400078e0235 */
[----:B------:R-:W-:-:S04]  /*11d0*/  IMAD.WIDE.U32 R46, R0, c[0x0][0x1b0], R22 ;  /* 0x00006c00002e7a25 */ /* 0x000fc800078e0016 */
[----:B------:R-:W-:Y:S01]  /*11e0*/  IMAD.WIDE.U32 R26, R27, c[0x0][0x1a8], R38 ;  /* 0x00006a001b1a7a25 */ /* 0x000fe200078e0026 */
[----:B------:R-:W-:-:S03]  /*11f0*/  LEA R42, P0, R46, c[0x0][0x180], 0x3 ;  /* 0x000060002e2a7a11 */ /* 0x000fc600078018ff */
[----:B------:R-:W-:Y:S01]  /*1200*/  IMAD.U32 R29, RZ, RZ, UR4 ;  /* 0x00000004ff1d7e24 */ /* 0x000fe2000f8e00ff */
[----:B------:R-:W-:Y:S01]  /*1210*/  IADD3 R27, R27, UR10, RZ ;  /* 0x0000000a1b1b7c10 */ /* 0x000fe2000fffe0ff */
[----:B------:R-:W-:Y:S02]  /*1220*/  IMAD.MOV.U32 R34, RZ, RZ, R14 ;  /* 0x000000ffff227224 */ /* 0x000fe400078e000e */
[----:B------:R-:W-:Y:S02]  /*1230*/  IMAD.IADD R43, R53, 0x1, R47 ;  /* 0x00000001352b7824 */ /* 0x000fe400078e022f */
[----:B------:R-:W-:-:S03]  /*1240*/  IMAD.WIDE.U32 R44, R0, c[0x0][0x1b0], R24 ;  /* 0x00006c00002c7a25 */ /* 0x000fc600078e0018 */
[----:B------:R-:W-:Y:S01]  /*1250*/  LEA.HI.X R43, R46, c[0x0][0x184], R43, 0x3, P0 ;  /* 0x000061002e2b7a11 */ /* 0x000fe200000f1c2b */
[----:B------:R-:W-:Y:S01]  /*1260*/  IMAD.WIDE.U32 R28, R29, c[0x0][0x1a8], R34 ;  /* 0x00006a001d1c7a25 */ /* 0x000fe200078e0022 */
[----:B------:R-:W-:-:S03]  /*1270*/  LEA R48, P0, R44, c[0x0][0x180], 0x3 ;  /* 0x000060002c307a11 */ /* 0x000fc600078018ff */
[----:B------:R-:W-:Y:S01]  /*1280*/  IMAD.IADD R45, R53, 0x1, R45 ;  /* 0x00000001352d7824 */ /* 0x000fe200078e022d */
[----:B------:R-:W-:Y:S01]  /*1290*/  IADD3 R29, R29, UR10, RZ ;  /* 0x0000000a1d1d7c10 */ /* 0x000fe2000fffe0ff */
[----:B------:R-:W-:Y:S01]  /*12a0*/  IMAD.WIDE.U32 R50, R0, c[0x0][0x1b0], R26 ;  /* 0x00006c0000327a25 */ /* 0x000fe200078e001a */
[----:B------:R-:W2:Y:S01]  /*12b0*/  LDG.E.64 R42, [R42.64] ;  /* 0x000000122a2a7981 */ /* 0x000ea2000c1e1b00 */
[----:B------:R-:W-:Y:S01]  /*12c0*/  ULDC.64 UR10, c[0x0][0x1f0] ;  /* 0x00007c00000a7ab9 */ /* 0x000fe20000000a00 */
[----:B------:R-:W-:Y:S01]  /*12d0*/  LEA.HI.X R49, R44, c[0x0][0x184], R45, 0x3, P0 ;  /* 0x000061002c317a11 */ /* 0x000fe200000f1c2d */
[----:B------:R-:W-:Y:S01]  /*12e0*/  IMAD.IADD R45, R53, 0x1, R51 ;  /* 0x00000001352d7824 */ /* 0x000fe200078e0233 */
[----:B------:R-:W-:Y:S01]  /*12f0*/  LEA R44, P0, R50, c[0x0][0x180], 0x3 ;  /* 0x00006000322c7a11 */ /* 0x000fe200078018ff */
[----:B------:R-:W-:-:S03]  /*1300*/  IMAD.WIDE.U32 R46, R0, c[0x0][0x1b0], R28 ;  /* 0x00006c00002e7a25 */ /* 0x000fc600078e001c */
[----:B------:R-:W-:Y:S01]  /*1310*/  LEA.HI.X R45, R50, c[0x0][0x184], R45, 0x3, P0 ;  /* 0x00006100322d7a11 */ /* 0x000fe200000f1c2d */
[----:B------:R-:W3:Y:S01]  /*1320*/  LDG.E.64 R48, [R48.64] ;  /* 0x0000001230307981 */ /* 0x000ee2000c1e1b00 */
[----:B------:R-:W-:Y:S02]  /*1330*/  IADD3 R53, R47, R53, RZ ;  /* 0x000000352f357210 */ /* 0x000fe40007ffe0ff */
[C---:B------:R-:W-:Y:S02]  /*1340*/  LEA R50, P0, R46.reuse, c[0x0][0x180], 0x3 ;  /* 0x000060002e327a11 */ /* 0x040fe400078018ff */
[----:B------:R-:W4:Y:S02]  /*1350*/  LDG.E.64 R44, [R44.64] ;  /* 0x000000122c2c7981 */ /* 0x000f24000c1e1b00 */
[----:B------:R-:W-:-:S05]  /*1360*/  LEA.HI.X R51, R46, c[0x0][0x184], R53, 0x3, P0 ;  /* 0x000061002e337a11 */ /* 0x000fca00000f1c35 */
[----:B------:R0:W5:Y:S01]  /*1370*/  LDG.E.64 R46, [R50.64] ;  /* 0x00000012322e7981 */ /* 0x000162000c1e1b00 */
[----:B------:R-:W-:Y:S01]  /*1380*/  UIMAD UR9, UR9, UR10, URZ ;  /* 0x0000000a090972a4 */ /* 0x000fe2000f8e023f */
[----:B------:R-:W-:-:S03]  /*1390*/  IMAD.U32 R53, RZ, RZ, UR4 ;  /* 0x00000004ff357e24 */ /* 0x000fc6000f8e00ff */
[----:B------:R-:W-:Y:S01]  /*13a0*/  UIMAD UR9, UR4, UR11, UR9 ;  /* 0x0000000b040972a4 */ /* 0x000fe2000f8e0209 */
[----:B0-----:R-:W-:Y:S02]  /*13b0*/  IMAD.MOV.U32 R50, RZ, RZ, R16 ;  /* 0x000000ffff327224 */ /* 0x001fe400078e0010 */
[----:B------:R-:W-:-:S04]  /*13c0*/  IMAD.MOV.U32 R51, RZ, RZ, R31 ;  /* 0x000000ffff337224 */ /* 0x000fc800078e001f */
[----:B------:R-:W-:-:S04]  /*13d0*/  IMAD.WIDE.U32 R52, R53, c[0x0][0x1f0], R50 ;  /* 0x00007c0035347a25 */ /* 0x000fc800078e0032 */
[----:B------:R-:W-:-:S04]  /*13e0*/  IMAD R51, R30, c[0x0][0x1f8], RZ ;  /* 0x00007e001e337a24 */ /* 0x000fc800078e02ff */
[----:B------:R-:W-:Y:S01]  /*13f0*/  IMAD R51, R0, c[0x0][0x1fc], R51 ;  /* 0x00007f0000337a24 */ /* 0x000fe200078e0233 */
[----:B------:R-:W-:Y:S01]  /*1400*/  UISETP.NE.AND UP1, UPT, UR7, 0x1, UPT ;  /* 0x000000010700788c */ /* 0x000fe2000bf25270 */
[----:B---3--:R-:W4:-:S04]  /*1410*/  DMUL R54, R18, R48 ;  /* 0x0000003012367228 */ /* 0x008f080000000000 */
[----:B--2---:R0:W5:Y:S02]  /*1420*/  DMUL R48, R18, R42 ;  /* 0x0000002a12307228 */ /* 0x0041640000000000 */
[----:B0-----:R-:W-:Y:S01]  /*1430*/  IADD3 R43, R53, UR9, RZ ;  /* 0x00000009352b7c10 */ /* 0x001fe2000fffe0ff */
[----:B------:R-:W-:Y:S01]  /*1440*/  IMAD.MOV.U32 R42, RZ, RZ, R52 ;  /* 0x000000ffff2a7224 */ /* 0x000fe200078e0034 */
[----:B----4-:R-:W0:-:S04]  /*1450*/  DFMA R44, R2, R44, R54 ;  /* 0x0000002c022c722b */ /* 0x010e080000000036 */
[----:B-----5:R1:W-:Y:S02]  /*1460*/  DFMA R46, R2, R46, R48 ;  /* 0x0000002e022e722b */ /* 0x0203e40000000030 */
[----:B-1----:R-:W-:-:S04]  /*1470*/  IMAD.WIDE.U32 R48, R0, c[0x0][0x1f8], R42 ;  /* 0x00007e0000307a25 */ /* 0x002fc800078e002a */
[----:B------:R-:W-:Y:S01]  /*1480*/  IMAD.IADD R49, R49, 0x1, R51 ;  /* 0x0000000131317824 */ /* 0x000fe200078e0233 */
[----:B------:R-:W-:Y:S01]  /*1490*/  LEA R50, P0, R48, c[0x0][0x1c8], 0x3 ;  /* 0x0000720030327a11 */ /* 0x000fe200078018ff */
[----:B0-----:R-:W0:-:S03]  /*14a0*/  DMUL R44, R20, R44 ;  /* 0x0000002c142c7228 */ /* 0x001e060000000000 */
[----:B------:R-:W-:Y:S02]  /*14b0*/  LEA.HI.X R51, R48, c[0x0][0x1cc], R49, 0x3, P0 ;  /* 0x0000730030337a11 */ /* 0x000fe400000f1c31 */
[----:B------:R-:W-:Y:S01]  /*14c0*/  PLOP3.LUT P0, PT, PT, PT, UP1, 0x80, 0x0 ;  /* 0x000000000000781c */ /* 0x000fe20003f0f018 */
[----:B0-----:R-:W0:-:S07]  /*14d0*/  DFMA R44, R4, R46, R44 ;  /* 0x0000002e042c722b */ /* 0x001e0e000000002c */
[----:B0-----:R0:W-:Y:S05]  /*14e0*/  STG.E.64 [R50.64], R44 ;  /* 0x0000002c32007986 */ /* 0x0011ea000c101b12 */
[----:B------:R-:W-:Y:S05]  /*14f0*/  @!P0 BRA `(.L_x_1726) ;  /* 0x000004d000008947 */ /* 0x000fea0003800000 */
[----:B------:R-:W-:-:S04]  /*1500*/  IADD3 R53, R0, 0x1, RZ ;  /* 0x0000000100357810 */ /* 0x000fc80007ffe0ff */
[----:B------:R-:W-:Y:S01]  /*1510*/  SHF.R.S32.HI R30, RZ, 0x1f, R53 ;  /* 0x0000001fff1e7819 */ /* 0x000fe20000011435 */
[----:B0-----:R-:W-:-:S04]  /*1520*/  IMAD.WIDE.U32 R44, R53, c[0x0][0x1b0], R28 ;  /* 0x00006c00352c7a25 */ /* 0x001fc800078e001c */
[----:B------:R-:W-:Y:S01]  /*1530*/  IMAD R32, R30, c[0x0][0x1b0], RZ ;  /* 0x00006c001e207a24 */ /* 0x000fe200078e02ff */
[----:B------:R-:W-:Y:S01]  /*1540*/  LEA R46, P0, R44, c[0x0][0x180], 0x3 ;  /* 0x000060002c2e7a11 */ /* 0x000fe200078018ff */
[----:B------:R-:W-:-:S04]  /*1550*/  IMAD.WIDE.U32 R48, R53, c[0x0][0x1b0], R22 ;  /* 0x00006c0035307a25 */ /* 0x000fc800078e0016 */
[----:B------:R-:W-:-:S04]  /*1560*/  IMAD R55, R53, c[0x0][0x1b4], R32 ;  /* 0x00006d0035377a24 */ /* 0x000fc800078e0220 */
[----:B------:R-:W-:Y:S02]  /*1570*/  IMAD.IADD R45, R45, 0x1, R55 ;  /* 0x000000012d2d7824 */ /* 0x000fe400078e0237 */
[----:B------:R-:W-:-:S03]  /*1580*/  IMAD.IADD R49, R55, 0x1, R49 ;  /* 0x0000000137317824 */ /* 0x000fc600078e0231 */
[----:B------:R-:W-:Y:S01]  /*1590*/  LEA.HI.X R47, R44, c[0x0][0x184], R45, 0x3, P0 ;  /* 0x000061002c2f7a11 */ /* 0x000fe200000f1c2d */
[----:B------:R-:W-:Y:S01]  /*15a0*/  IMAD.WIDE.U32 R44, R53, c[0x0][0x1b0], R26 ;  /* 0x00006c00352c7a25 */ /* 0x000fe200078e001a */
[----:B------:R-:W-:-:S03]  /*15b0*/  LEA R50, P0, R48, c[0x0][0x180], 0x3 ;  /* 0x0000600030327a11 */ /* 0x000fc600078018ff */
[----:B------:R-:W-:Y:S01]  /*15c0*/  IMAD.IADD R45, R55, 0x1, R45 ;  /* 0x00000001372d7824 */ /* 0x000fe200078e022d */
[----:B------:R-:W-:Y:S01]  /*15d0*/  LEA.HI.X R51, R48, c[0x0][0x184], R49, 0x3, P0 ;  /* 0x0000610030337a11 */ /* 0x000fe200000f1c31 */
[----:B------:R-:W2:Y:S01]  /*15e0*/  LDG.E.64 R46, [R46.64] ;  /* 0x000000122e2e7981 */ /* 0x000ea2000c1e1b00 */
[----:B------:R-:W-:-:S04]  /*15f0*/  LEA R48, P0, R44, c[0x0][0x180], 0x3 ;  /* 0x000060002c307a11 */ /* 0x000fc800078018ff */
[----:B------:R-:W-:Y:S01]  /*1600*/  LEA.HI.X R49, R44, c[0x0][0x184], R45, 0x3, P0 ;  /* 0x000061002c317a11 */ /* 0x000fe200000f1c2d */
[----:B------:R-:W-:Y:S01]  /*1610*/  IMAD.WIDE.U32 R44, R53, c[0x0][0x1b0], R24 ;  /* 0x00006c00352c7a25 */ /* 0x000fe200078e0018 */
[----:B------:R-:W3:Y:S03]  /*1620*/  LDG.E.64 R50, [R50.64] ;  /* 0x0000001232327981 */ /* 0x000ee6000c1e1b00 */
[----:B------:R-:W-:Y:S01]  /*1630*/  IMAD.IADD R45, R55, 0x1, R45 ;  /* 0x00000001372d7824 */ /* 0x000fe200078e022d */
[C---:B------:R-:W-:Y:S01]  /*1640*/  LEA R58, P0, R44.reuse, c[0x0][0x180], 0x3 ;  /* 0x000060002c3a7a11 */ /* 0x040fe200078018ff */
[----:B------:R-:W4:Y:S03]  /*1650*/  LDG.E.64 R48, [R48.64] ;  /* 0x0000001230307981 */ /* 0x000f26000c1e1b00 */
[----:B------:R-:W-:-:S05]  /*1660*/  LEA.HI.X R59, R44, c[0x0][0x184], R45, 0x3, P0 ;  /* 0x000061002c3b7a11 */ /* 0x000fca00000f1c2d */
[----:B------:R-:W5:Y:S01]  /*1670*/  LDG.E.64 R44, [R58.64] ;  /* 0x000000123a2c7981 */ /* 0x000f62000c1e1b00 */
[----:B------:R-:W-:Y:S01]  /*1680*/  IMAD R30, R30, c[0x0][0x1f8], RZ ;  /* 0x00007e001e1e7a24 */ /* 0x000fe200078e02ff */
[----:B------:R-:W-:Y:S01]  /*1690*/  UISETP.NE.AND UP1, UPT, UR7, 0x2, UPT ;  /* 0x000000020700788c */ /* 0x000fe2000bf25270 */
[----:B---3--:R-:W-:-:S04]  /*16a0*/  DMUL R54, R18, R50 ;  /* 0x0000003212367228 */ /* 0x008fc80000000000 */
[----:B-----5:R-:W4:-:S06]  /*16b0*/  DMUL R44, R18, R44 ;  /* 0x0000002c122c7228 */ /* 0x020f0c0000000000 */
[----:B----4-:R0:W1:Y:S02]  /*16c0*/  DFMA R56, R2, R48, R44 ;  /* 0x000000300238722b */ /* 0x010064000000002c */
[----:B0-----:R-:W-:-:S04]  /*16d0*/  IMAD.WIDE.U32 R44, R53, c[0x0][0x1f8], R42 ;  /* 0x00007e00352c7a25 */ /* 0x001fc800078e002a */
[----:B------:R-:W-:Y:S01]  /*16e0*/  IMAD R53, R53, c[0x0][0x1fc], R30 ;  /* 0x00007f0035357a24 */ /* 0x000fe200078e021e */
[----:B------:R-:W-:-:S03]  /*16f0*/  LEA R50, P0, R44, c[0x0][0x1c8], 0x3 ;  /* 0x000072002c327a11 */ /* 0x000fc600078018ff */
[----:B------:R-:W-:Y:S01]  /*1700*/  IMAD.IADD R45, R45, 0x1, R53 ;  /* 0x000000012d2d7824 */ /* 0x000fe200078e0235 */
[----:B--2---:R-:W-:-:S04]  /*1710*/  DFMA R54, R2, R46, R54 ;  /* 0x0000002e0236722b */ /* 0x004fc80000000036 */
[----:B-1----:R-:W0:Y:S01]  /*1720*/  DMUL R56, R20, R56 ;  /* 0x0000003814387228 */ /* 0x002e220000000000 */
[----:B------:R-:W-:Y:S02]  /*1730*/  LEA.HI.X R51, R44, c[0x0][0x1cc], R45, 0x3, P0 ;  /* 0x000073002c337a11 */ /* 0x000fe400000f1c2d */
[----:B------:R-:W-:-:S03]  /*1740*/  PLOP3.LUT P0, PT, PT, PT, UP1, 0x80, 0x0 ;  /* 0x000000000000781c */ /* 0x000fc60003f0f018 */
[----:B0-----:R-:W0:-:S07]  /*1750*/  DFMA R54, R4, R54, R56 ;  /* 0x000000360436722b */ /* 0x001e0e0000000038 */
[----:B0-----:R0:W-:Y:S03]  /*1760*/  STG.E.64 [R50.64], R54 ;  /* 0x0000003632007986 */ /* 0x0011e6000c101b12 */
[----:B------:R-:W-:Y:S05]  /*1770*/  @!P0 BRA `(.L_x_1726) ;  /* 0x0000025000008947 */ /* 0x000fea0003800000 */
[----:B------:R-:W-:-:S04]  /*1780*/  IADD3 R45, R0, 0x2, RZ ;  /* 0x00000002002d7810 */ /* 0x000fc80007ffe0ff */
[----:B------:R-:W-:Y:S01]  /*1790*/  SHF.R.S32.HI R0, RZ, 0x1f, R45 ;  /* 0x0000001fff007819 */ /* 0x000fe2000001142d */
[----:B------:R-:W-:-:S04]  /*17a0*/  IMAD.WIDE.U32 R48, R45, c[0x0][0x1b0], R24 ;  /* 0x00006c002d307a25 */ /* 0x000fc800078e0018 */
[----:B------:R-:W-:Y:S02]  /*17b0*/  IMAD R30, R0, c[0x0][0x1b0], RZ ;  /* 0x00006c00001e7a24 */ /* 0x000fe400078e02ff */
[----:B------:R-:W-:Y:S01]  /*17c0*/  IMAD.WIDE.U32 R24, R45, c[0x0][0x1b0], R22 ;  /* 0x00006c002d187a25 */ /* 0x000fe200078e0016 */
[----:B------:R-:W-:-:S03]  /*17d0*/  LEA R22, P1, R48, c[0x0][0x180], 0x3 ;  /* 0x0000600030167a11 */ /* 0x000fc600078218ff */
[C---:B0-----:R-:W-:Y:S02]  /*17e0*/  IMAD R51, R45.reuse, c[0x0][0x1b4], R30 ;  /* 0x00006d002d337a24 */ /* 0x041fe400078e021e */
[----:B------:R-:W-:Y:S01]  /*17f0*/  IMAD.WIDE.U32 R46, R45, c[0x0][0x1b0], R26 ;  /* 0x00006c002d2e7a25 */ /* 0x000fe200078e001a */
[----:B------:R-:W-:-:S03]  /*1800*/  LEA R26, P0, R24, c[0x0][0x180], 0x3 ;  /* 0x00006000181a7a11 */ /* 0x000fc600078018ff */
[C---:B------:R-:W-:Y:S02]  /*1810*/  IMAD.IADD R23, R51.reuse, 0x1, R49 ;  /* 0x0000000133177824 */ /* 0x040fe400078e0231 */
[C---:B------:R-:W-:Y:S02]  /*1820*/  IMAD.IADD R27, R51.reuse, 0x1, R25 ;  /* 0x00000001331b7824 */ /* 0x040fe400078e0219 */
[----:B------:R-:W-:Y:S01]  /*1830*/  IMAD.IADD R25, R51, 0x1, R47 ;  /* 0x0000000133197824 */ /* 0x000fe200078e022f */
[----:B------:R-:W-:Y:S01]  /*1840*/  LEA.HI.X R23, R48, c[0x0][0x184], R23, 0x3, P1 ;  /* 0x0000610030177a11 */ /* 0x000fe200008f1c17 */
[----:B------:R-:W-:Y:S01]  /*1850*/  IMAD.WIDE.U32 R28, R45, c[0x0][0x1b0], R28 ;  /* 0x00006c002d1c7a25 */ /* 0x000fe200078e001c */
[----:B------:R-:W-:Y:S02]  /*1860*/  LEA R48, P1, R46, c[0x0][0x180], 0x3 ;  /* 0x000060002e307a11 */ /* 0x000fe400078218ff */
[----:B------:R-:W-:Y:S01]  /*1870*/  LEA.HI.X R27, R24, c[0x0][0x184], R27, 0x3, P0 ;  /* 0x00006100181b7a11 */ /* 0x000fe200000f1c1b */
[----:B------:R-:W-:Y:S01]  /*1880*/  IMAD.IADD R29, R29, 0x1, R51 ;  /* 0x000000011d1d7824 */ /* 0x000fe200078e0233 */
[----:B------:R-:W-:Y:S01]  /*1890*/  LEA.HI.X R49, R46, c[0x0][0x184], R25, 0x3, P1 ;  /* 0x000061002e317a11 */ /* 0x000fe200008f1c19 */
[----:B------:R-:W2:Y:S01]  /*18a0*/  LDG.E.64 R22, [R22.64] ;  /* 0x0000001216167981 */ /* 0x000ea2000c1e1b00 */
[----:B------:R-:W-:-:S03]  /*18b0*/  LEA R24, P0, R28, c[0x0][0x180], 0x3 ;  /* 0x000060001c187a11 */ /* 0x000fc600078018ff */
[----:B------:R-:W3:Y:S01]  /*18c0*/  LDG.E.64 R26, [R26.64] ;  /* 0x000000121a1a7981 */ /* 0x000ee2000c1e1b00 */
[----:B------:R-:W-:-:S03]  /*18d0*/  LEA.HI.X R25, R28, c[0x0][0x184], R29, 0x3, P0 ;  /* 0x000061001c197a11 */ /* 0x000fc600000f1c1d */
[----:B------:R-:W4:Y:S04]  /*18e0*/  LDG.E.64 R48, [R48.64] ;  /* 0x0000001230307981 */ /* 0x000f28000c1e1b00 */
[----:B------:R-:W5:Y:S01]  /*18f0*/  LDG.E.64 R24, [R24.64] ;  /* 0x0000001218187981 */ /* 0x000f62000c1e1b00 */
[----:B------:R-:W-:Y:S02]  /*1900*/  IMAD R0, R0, c[0x0][0x1f8], RZ ;  /* 0x00007e0000007a24 */ /* 0x000fe400078e02ff */
[----:B------:R-:W-:Y:S01]  /*1910*/  IMAD.WIDE.U32 R42, R45, c[0x0][0x1f8], R42 ;  /* 0x00007e002d2a7a25 */ /* 0x000fe200078e002a */
[----:B--2---:R-:W4:-:S04]  /*1920*/  DMUL R46, R18, R22 ;  /* 0x00000016122e7228 */ /* 0x004f080000000000 */
[----:B---3--:R-:W5:-:S04]  /*1930*/  DMUL R28, R18, R26 ;  /* 0x0000001a121c7228 */ /* 0x008f480000000000 */
[----:B----4-:R-:W0:Y:S01]  /*1940*/  DFMA R46, R2, R48, R46 ;  /* 0x00000030022e722b */ /* 0x010e22000000002e */
[----:B------:R-:W-:-:S03]  /*1950*/  IMAD R23, R45, c[0x0][0x1fc], R0 ;  /* 0x00007f002d177a24 */ /* 0x000fc600078e0200 */
[----:B-----5:R-:W-:Y:S01]  /*1960*/  DFMA R28, R2, R24, R28 ;  /* 0x00000018021c722b */ /* 0x020fe2000000001c */
[----:B------:R-:W-:-:S03]  /*1970*/  IMAD.IADD R23, R43, 0x1, R23 ;  /* 0x000000012b177824 */ /* 0x000fc600078e0217 */
[----:B0-----:R-:W0:Y:S01]  /*1980*/  DMUL R46, R20, R46 ;  /* 0x0000002e142e7228 */ /* 0x001e220000000000 */
[----:B------:R-:W-:-:S05]  /*1990*/  LEA R22, P0, R42, c[0x0][0x1c8], 0x3 ;  /* 0x000072002a167a11 */ /* 0x000fca00078018ff */
[----:B0-----:R-:W0:Y:S01]  /*19a0*/  DFMA R28, R4, R28, R46 ;  /* 0x0000001c041c722b */ /* 0x001e22000000002e */
[----:B------:R-:W-:-:S06]  /*19b0*/  LEA.HI.X R23, R42, c[0x0][0x1cc], R23, 0x3, P0 ;  /* 0x000073002a177a11 */ /* 0x000fcc00000f1c17 */
[----:B0-----:R0:W-:Y:S04]  /*19c0*/  STG.E.64 [R22.64], R28 ;  /* 0x0000001c16007986 */ /* 0x0011e8000c101b12 */
.L_x_1726:
        /* <DEDUP_REMOVED lines=8> */
.L_x_1727:
[----:B------:R-:W-:Y:S05]  /*1a50*/  EXIT ;  /* 0x000000000000794d */ /* 0x000fea0003800000 */
.L_x_1729:
        /* <DEDUP_REMOVED lines=10> */
.L_x_1787:


//--------------------- .text._ZN2at6native54_GLOBAL__N__aa9a477a_21_UpSampleBilinear2d_cu_607db5e334upsample_bilinear2d_nhwc_out_frameIddEEvT0_S3_biiiiiPKT_PS4_i --------------------------
	.section	.text._ZN2at6native54_GLOBAL__N__aa9a477a_21_UpSampleBilinear2d_cu_607db5e334upsample_bilinear2d_nhwc_out_frameIddEEvT0_S3_biiiiiPKT_PS4_i,"ax",@progbits
	.sectioninfo	@"SHI_REGISTERS=32"
	.align	128
.text._ZN2at6native54_GLOBAL__N__aa9a477a_21_UpSampleBilinear2d_cu_607db5e334upsample_bilinear2d_nhwc_out_frameIddEEvT0_S3_biiiiiPKT_PS4_i:
        .type           _ZN2at6native54_GLOBAL__N__aa9a477a_21_UpSampleBilinear2d_cu_607db5e334upsample_bilinear2d_nhwc_out_frameIddEEvT0_S3_biiiiiPKT_PS4_i,@function
        .size           _ZN2at6native54_GLOBAL__N__aa9a477a_21_UpSampleBilinear2d_cu_607db5e334upsample_bilinear2d_nhwc_out_frameIddEEvT0_S3_biiiiiPKT_PS4_i,(.L_x_1788 - _ZN2at6native54_GLOBAL__N__aa9a477a_21_UpSampleBilinear2d_cu_607db5e334upsample_bilinear2d_nhwc_out_frameIddEEvT0_S3_biiiiiPKT_PS4_i)
        .other          _ZN2at6native54_GLOBAL__N__aa9a477a_21_UpSampleBilinear2d_cu_607db5e334upsample_bilinear2d_nhwc_out_frameIddEEvT0_S3_biiiiiPKT_PS4_i,@"STO_CUDA_ENTRY STV_DEFAULT"
_ZN2at6native54_GLOBAL__N__aa9a477a_21_UpSampleBilinear2d_cu_607db5e334upsample_bilinear2d_nhwc_out_frameIddEEvT0_S3_biiiiiPKT_PS4_i:
        /* <DEDUP_REMOVED lines=10> */
[----:B------:R-:W-:Y:S02]  /*00a0*/  IABS R12, c[0x0][0x180] ;  /* 0x00006000000c7a13 */ /* 0x000fe40000000000 */
[----:B------:R-:W-:-:S05]  /*00b0*/  ISETP.NE.AND P5, PT, RZ, UR4, PT ;  /* 0x00000004ff007c0c */ /* 0x000fca000bfa5270 */
[----:B------:R-:W1:Y:S08]  /*00c0*/  I2F.RP R10, R5 ;  /* 0x00000005000a7306 */ /* 0x000e700000209400 */
[----:B0-----:R-:W0:Y:S08]  /*00d0*/  MUFU.RCP R3, R3 ;  /* 0x0000000300037308 */ /* 0x001e300000001000 */
[----:B-1----:R-:W1:Y:S01]  /*00e0*/  MUFU.RCP R10, R10 ;  /* 0x0000000a000a7308 */ /* 0x002e620000001000 */
[----:B0-----:R-:W-:-:S02]  /*00f0*/  IADD3 R6, R3, 0xffffffe, RZ ;  /* 0x0ffffffe03067810 */ /* 0x001fc40007ffe0ff */
[----:B------:R-:W-:-:S05]  /*0100*/  IABS R3, R0 ;  /* 0x0000000000037213 */ /* 0x000fca0000000000 */
[----:B------:R0:W2:Y:S01]  /*0110*/  F2I.FTZ.U32.TRUNC.NTZ R7, R6 ;  /* 0x0000000600077305 */ /* 0x0000a2000021f000 */
[----:B-1----:R-:W-:Y:S01]  /*0120*/  IADD3 R8, R10, 0xffffffe, RZ ;  /* 0x0ffffffe0a087810 */ /* 0x002fe20007ffe0ff */
[----:B0-----:R-:W-:Y:S02]  /*0130*/  IMAD.MOV.U32 R6, RZ, RZ, RZ ;  /* 0x000000ffff067224 */ /* 0x001fe400078e00ff */
[----:B--2---:R-:W-:-:S04]  /*0140*/  IMAD.MOV R9, RZ, RZ, -R7 ;  /* 0x000000ffff097224 */ /* 0x004fc800078e0a07 */
[----:B------:R-:W-:-:S04]  /*0150*/  IMAD R9, R9, R2, RZ ;  /* 0x0000000209097224 */ /* 0x000fc800078e02ff */
[----:B------:R-:W-:Y:S02]  /*0160*/  IMAD.HI.U32 R7, R7, R9, R6 ;  /* 0x0000000907077227 */ /* 0x000fe400078e0006 */
[----:B------:R0:W1:Y:S04]  /*0170*/  F2I.FTZ.U32.TRUNC.NTZ R9, R8 ;  /* 0x0000000800097305 */ /* 0x000068000021f000 */
[----:B------:R-:W-:-:S04]  /*0180*/  IMAD.HI.U32 R7, R7, R3, RZ ;  /* 0x0000000307077227 */ /* 0x000fc800078e00ff */
[----:B------:R-:W-:Y:S02]  /*0190*/  IMAD.MOV R4, RZ, RZ, -R7 ;  /* 0x000000ffff047224 */ /* 0x000fe400078e0a07 */
[----:B0-----:R-:W-:Y:S02]  /*01a0*/  IMAD.MOV.U32 R8, RZ, RZ, RZ ;  /* 0x000000ffff087224 */ /* 0x001fe400078e00ff */
[----:B------:R-:W-:Y:S01]  /*01b0*/  IMAD R3, R2, R4, R3 ;  /* 0x0000000402037224 */ /* 0x000fe200078e0203 */
[----:B------:R-:W-:Y:S01]  /*01c0*/  LOP3.LUT R4, R0, c[0x0][0x174], RZ, 0x3c, !PT ;  /* 0x00005d0000047a12 */ /* 0x000fe200078e3cff */
[----:B-1----:R-:W-:-:S03]  /*01d0*/  IMAD.MOV R10, RZ, RZ, -R9 ;  /* 0x000000ffff0a7224 */ /* 0x002fc600078e0a09 */
[----:B------:R-:W-:Y:S02]  /*01e0*/  ISETP.GT.U32.AND P1, PT, R2, R3, PT ;  /* 0x000000030200720c */ /* 0x000fe40003f24070 */
[----:B------:R-:W-:Y:S02]  /*01f0*/  ISETP.GE.AND P2, PT, R4, RZ, PT ;  /* 0x000000ff0400720c */ /* 0x000fe40003f46270 */
[----:B------:R-:W-:-:S09]  /*0200*/  LOP3.LUT R4, RZ, c[0x0][0x174], RZ, 0x33, !PT ;  /* 0x00005d00ff047a12 */ /* 0x000fd200078e33ff */
[----:B------:R-:W-:Y:S01]  /*0210*/  @!P1 IMAD.IADD R3, R3, 0x1, -R2 ;  /* 0x0000000103039824 */ /* 0x000fe200078e0a02 */
[----:B------:R-:W-:-:S04]  /*0220*/  @!P1 IADD3 R7, R7, 0x1, RZ ;  /* 0x0000000107079810 */ /* 0x000fc80007ffe0ff */
[----:B------:R-:W-:-:S13]  /*0230*/  ISETP.GE.U32.AND P0, PT, R3, R2, PT ;  /* 0x000000020300720c */ /* 0x000fda0003f06070 */
[----:B------:R-:W-:Y:S02]  /*0240*/  @P0 IADD3 R7, R7, 0x1, RZ ;  /* 0x0000000107070810 */ /* 0x000fe40007ffe0ff */
[----:B------:R-:W-:Y:S02]  /*0250*/  ISETP.NE.AND P0, PT, RZ, c[0x0][0x174], PT ;  /* 0x00005d00ff007a0c */ /* 0x000fe40003f05270 */
[----:B------:R-:W-:-:S04]  /*0260*/  @!P2 IADD3 R7, -R7, RZ, RZ ;  /* 0x000000ff0707a210 */ /* 0x000fc80007ffe1ff */
[----:B------:R-:W-:Y:S01]  /*0270*/  SEL R6, R4, R7, !P0 ;  /* 0x0000000704067207 */ /* 0x000fe20004000000 */
[----:B------:R-:W-:-:S03]  /*0280*/  IMAD R7, R10, R5, RZ ;  /* 0x000000050a077224 */ /* 0x000fc600078e02ff */
[----:B------:R-:W-:Y:S01]  /*0290*/  IABS R10, R6 ;  /* 0x00000006000a7213 */ /* 0x000fe20000000000 */
[----:B------:R-:W-:-:S04]  /*02a0*/  IMAD.HI.U32 R8, R9, R7, R8 ;  /* 0x0000000709087227 */ /* 0x000fc800078e0008 */
[----:B------:R-:W-:Y:S02]  /*02b0*/  IMAD.MOV.U32 R9, RZ, RZ, R10 ;  /* 0x000000ffff097224 */ /* 0x000fe400078e000a */
[----:B------:R-:W0:Y:S02]  /*02c0*/  I2F.RP R10, R12 ;  /* 0x0000000c000a7306 */ /* 0x000e240000209400 */
[----:B------:R-:W-:-:S04]  /*02d0*/  IMAD.HI.U32 R7, R8, R9, RZ ;  /* 0x0000000908077227 */ /* 0x000fc800078e00ff */
[----:B------:R-:W-:-:S04]  /*02e0*/  IMAD.MOV R8, RZ, RZ, -R7 ;  /* 0x000000ffff087224 */ /* 0x000fc800078e0a07 */
[----:B------:R-:W-:-:S05]  /*02f0*/  IMAD R8, R5, R8, R9 ;  /* 0x0000000805087224 */ /* 0x000fca00078e0209 */
[----:B------:R-:W-:Y:S01]  /*0300*/  ISETP.GT.U32.AND P2, PT, R5, R8, PT ;  /* 0x000000080500720c */ /* 0x000fe20003f44070 */
[----:B0-----:R-:W0:-:S12]  /*0310*/  MUFU.RCP R10, R10 ;  /* 0x0000000a000a7308 */ /* 0x001e180000001000 */
[----:B------:R-:W-:Y:S01]  /*0320*/  @!P2 IMAD.IADD R8, R8, 0x1, -R5 ;  /* 0x000000010808a824 */ /* 0x000fe200078e0a05 */
[----:B------:R-:W-:Y:S02]  /*0330*/  @!P2 IADD3 R7, R7, 0x1, RZ ;  /* 0x000000010707a810 */ /* 0x000fe40007ffe0ff */
[----:B------:R-:W-:Y:S02]  /*0340*/  ISETP.NE.AND P2, PT, RZ, c[0x0][0x184], PT ;  /* 0x00006100ff007a0c */ /* 0x000fe40003f45270 */
[----:B0-----:R-:W-:Y:S02]  /*0350*/  IADD3 R9, R10, 0xffffffe, RZ ;  /* 0x0ffffffe0a097810 */ /* 0x001fe40007ffe0ff */
[----:B------:R-:W-:Y:S01]  /*0360*/  ISETP.GE.U32.AND P1, PT, R8, R5, PT ;  /* 0x000000050800720c */ /* 0x000fe20003f26070 */
[----:B------:R-:W-:Y:S01]  /*0370*/  IMAD.MOV.U32 R8, RZ, RZ, RZ ;  /* 0x000000ffff087224 */ /* 0x000fe200078e00ff */
[----:B------:R-:W-:Y:S02]  /*0380*/  LOP3.LUT R5, R6, c[0x0][0x184], RZ, 0x3c, !PT ;  /* 0x0000610006057a12 */ /* 0x000fe400078e3cff */
[----:B------:R-:W0:Y:S02]  /*0390*/  F2I.FTZ.U32.TRUNC.NTZ R9, R9 ;  /* 0x0000000900097305 */ /* 0x000e24000021f000 */
[----:B------:R-:W-:-:S07]  /*03a0*/  ISETP.GE.AND P3, PT, R5, RZ, PT ;  /* 0x000000ff0500720c */ /* 0x000fce0003f66270 */
[----:B------:R-:W-:-:S06]  /*03b0*/  @P1 IADD3 R7, R7, 0x1, RZ ;  /* 0x0000000107071810 */ /* 0x000fcc0007ffe0ff */
[----:B------:R-:W-:Y:S01]  /*03c0*/  @!P3 IADD3 R7, -R7, RZ, RZ ;  /* 0x000000ff0707b210 */ /* 0x000fe20007ffe1ff */
[----:B0-----:R-:W-:Y:S01]  /*03d0*/  IMAD.MOV R5, RZ, RZ, -R9 ;  /* 0x000000ffff057224 */ /* 0x001fe200078e0a09 */
[----:B------:R-:W-:-:S03]  /*03e0*/  @!P2 LOP3.LUT R7, RZ, c[0x0][0x184], RZ, 0x33, !PT ;  /* 0x00006100ff07aa12 */ /* 0x000fc600078e33ff */
[----:B------:R-:W-:Y:S01]  /*03f0*/  IMAD R5, R5, R12, RZ ;  /* 0x0000000c05057224 */ /* 0x000fe200078e02ff */
[----:B------:R-:W-:Y:S02]  /*0400*/  IABS R13, R7 ;  /* 0x00000007000d7213 */ /* 0x000fe40000000000 */
[----:B------:R-:W-:Y:S01]  /*0410*/  ISETP.GE.AND P2, PT, R7, RZ, PT ;  /* 0x000000ff0700720c */ /* 0x000fe20003f46270 */
[----:B------:R-:W-:-:S04]  /*0420*/  IMAD.HI.U32 R5, R9, R5, R8 ;  /* 0x0000000509057227 */ /* 0x000fc800078e0008 */
[----:B------:R-:W-:Y:S02]  /*0430*/  IMAD.MOV R9, RZ, RZ, -R7 ;  /* 0x000000ffff097224 */ /* 0x000fe400078e0a07 */
[----:B------:R-:W-:-:S04]  /*0440*/  IMAD.HI.U32 R5, R5, R13, RZ ;  /* 0x0000000d05057227 */ /* 0x000fc800078e00ff */
[----:B------:R-:W-:Y:S02]  /*0450*/  IMAD.MOV R8, RZ, RZ, -R5 ;  /* 0x000000ffff087224 */ /* 0x000fe400078e0a05 */
[----:B------:R-:W-:Y:S01]  /*0460*/  IMAD R6, R9, c[0x0][0x184], R6 ;  /* 0x0000610009067a24 */ /* 0x000fe200078e0206 */
[----:B------:R-:W-:Y:S01]  /*0470*/  LOP3.LUT R9, RZ, c[0x0][0x180], RZ, 0x33, !PT ;  /* 0x00006000ff097a12 */ /* 0x000fe200078e33ff */
[C---:B------:R-:W-:Y:S02]  /*0480*/  IMAD R13, R12.reuse, R8, R13 ;  /* 0x000000080c0d7224 */ /* 0x040fe400078e020d */
[----:B------:R-:W0:Y:S03]  /*0490*/  I2F.F64 R10, R6 ;  /* 0x00000006000a7312 */ /* 0x000e260000201c00 */
[----:B------:R-:W-:-:S13]  /*04a0*/  ISETP.GT.U32.AND P3, PT, R12, R13, PT ;  /* 0x0000000d0c00720c */ /* 0x000fda0003f64070 */
[----:B------:R-:W-:-:S04]  /*04b0*/  @!P3 IMAD.IADD R13, R13, 0x1, -R12 ;  /* 0x000000010d0db824 */ /* 0x000fc800078e0a0c */
[C---:B------:R-:W-:Y:S01]  /*04c0*/  IMAD.IADD R8, R13.reuse, 0x1, -R12 ;  /* 0x000000010d087824 */ /* 0x040fe200078e0a0c */
[-C--:B------:R-:W-:Y:S02]  /*04d0*/  ISETP.GT.U32.AND P1, PT, R12, R13.reuse, PT ;  /* 0x0000000d0c00720c */ /* 0x080fe40003f24070 */
[----:B------:R-:W-:Y:S02]  /*04e0*/  ISETP.GE.U32.AND P4, PT, R13, R12, PT ;  /* 0x0000000c0d00720c */ /* 0x000fe40003f86070 */
[----:B------:R-:W-:Y:S01]  /*04f0*/  SEL R8, R8, R13, !P1 ;  /* 0x0000000d08087207 */ /* 0x000fe20004800000 */
[----:B0-----:R0:W1:Y:S01]  /*0500*/  @P5 DMUL R12, R10, c[0x0][0x168] ;  /* 0x00005a000a0c5a28 */ /* 0x0010620000000000 */
[----:B------:R-:W-:Y:S02]  /*0510*/  ISETP.NE.AND P1, PT, RZ, c[0x0][0x180], PT ;  /* 0x00006000ff007a0c */ /* 0x000fe40003f25270 */
[----:B------:R-:W-:-:S04]  /*0520*/  @!P2 IADD3 R8, -R8, RZ, RZ ;  /* 0x000000ff0808a210 */ /* 0x000fc80007ffe1ff */
[----:B------:R-:W-:-:S04]  /*0530*/  SEL R8, R9, R8, !P1 ;  /* 0x0000000809087207 */ /* 0x000fc80004800000 */
[----:B------:R-:W2:Y:S02]  /*0540*/  I2F.F64 R14, R8 ;  /* 0x00000008000e7312 */ /* 0x000ea40000201c00 */
[----:B--2---:R0:W2:Y:S01]  /*0550*/  @P5 DMUL R26, R14, c[0x0][0x160] ;  /* 0x000058000e1a5a28 */ /* 0x0040a20000000000 */
[----:B------:R-:W-:Y:S05]  /*0560*/  @P5 BRA `(.L_x_1730) ;  /* 0x0000007000005947 */ /* 0x000fea0003800000 */
[----:B01----:R-:W0:Y:S01]  /*0570*/  DADD R14, R14, 0.5 ;  /* 0x3fe000000e0e7429 */ /* 0x003e220000000000 */
[----:B------:R-:W-:Y:S02]  /*0580*/  IMAD.MOV.U32 R16, RZ, RZ, c[0x0][0x160] ;  /* 0x00005800ff107624 */ /* 0x000fe400078e00ff */
[----:B------:R-:W-:-:S06]  /*0590*/  IMAD.MOV.U32 R17, RZ, RZ, c[0x0][0x164] ;  /* 0x00005900ff117624 */ /* 0x000fcc00078e00ff */
[----:B0-----:R-:W0:-:S06]  /*05a0*/  DFMA R14, R14, R16, -0.5 ;  /* 0xbfe000000e0e742b */ /* 0x001e0c0000000010 */
[----:B0-----:R-:W0:-:S06]  /*05b0*/  DSETP.GEU.AND P2, PT, R14, RZ, PT ;  /* 0x000000ff0e00722a */ /* 0x001e0c0003f4e000 */
[----:B0-2---:R-:W-:Y:S02]  /*05c0*/  FSEL R26, R14, RZ, P2 ;  /* 0x000000ff0e1a7208 */ /* 0x005fe40001000000 */
[----:B------:R-:W-:Y:S02]  /*05d0*/  FSEL R27, R15, RZ, P2 ;  /* 0x000000ff0f1b7208 */ /* 0x000fe40001000000 */
.L_x_1730:
[----:B-1----:R-:W-:Y:S05]  /*05e0*/  @P5 BRA `(.L_x_1731) ;  /* 0x0000007000005947 */ /* 0x002fea0003800000 */
[----:B0-----:R-:W0:Y:S01]  /*05f0*/  DADD R10, R10, 0.5 ;  /* 0x3fe000000a0a7429 */ /* 0x001e220000000000 */
[----:B------:R-:W-:Y:S02]  /*0600*/  IMAD.MOV.U32 R12, RZ, RZ, c[0x0][0x168] ;  /* 0x00005a00ff0c7624 */ /* 0x000fe400078e00ff */
[----:B------:R-:W-:-:S06]  /*0610*/  IMAD.MOV.U32 R13, RZ, RZ, c[0x0][0x16c] ;  /* 0x00005b00ff0d7624 */ /* 0x000fcc00078e00ff */
[----:B0-----:R-:W0:-:S06]  /*0620*/  DFMA R10, R10, R12, -0.5 ;  /* 0xbfe000000a0a742b */ /* 0x001e0c000000000c */
[----:B0-----:R-:W0:-:S06]  /*0630*/  DSETP.GEU.AND P2, PT, R10, RZ, PT ;  /* 0x000000ff0a00722a */ /* 0x001e0c0003f4e000 */
[----:B0-----:R-:W-:Y:S02]  /*0640*/  FSEL R12, R10, RZ, P2 ;  /* 0x000000ff0a0c7208 */ /* 0x001fe40001000000 */
[----:B------:R-:W-:Y:S02]  /*0650*/  FSEL R13, R11, RZ, P2 ;  /* 0x000000ff0b0d7208 */ /* 0x000fe40001000000 */
.L_x_1731:
[----:B------:R-:W-:Y:S01]  /*0660*/  LOP3.LUT R7, R7, c[0x0][0x180], RZ, 0x3c, !PT ;  /* 0x0000600007077a12 */ /* 0x000fe200078e3cff */
[----:B0-2---:R-:W0:Y:S01]  /*0670*/  F2I.F64.TRUNC R14, R26 ;  /* 0x0000001a000e7311 */ /* 0x005e22000030d100 */
[----:B------:R-:W-:Y:S01]  /*0680*/  @!P3 IADD3 R5, R5, 0x1, RZ ;  /* 0x000000010505b810 */ /* 0x000fe20007ffe0ff */
[----:B------:R-:W-:Y:S01]  /*0690*/  ULDC.64 UR4, c[0x0][0x178] ;  /* 0x00005e0000047ab9 */ /* 0x000fe20000000a00 */
[----:B------:R-:W-:Y:S01]  /*06a0*/  ISETP.GE.AND P2, PT, R7, RZ, PT ;  /* 0x000000ff0700720c */ /* 0x000fe20003f46270 */
[----:B------:R-:W-:Y:S01]  /*06b0*/  UIADD3 UR4, UR4, -0x1, URZ ;  /* 0xffffffff04047890 */ /* 0x000fe2000fffe03f */
[----:B------:R-:W-:Y:S01]  /*06c0*/  @P4 IADD3 R5, R5, 0x1, RZ ;  /* 0x0000000105054810 */ /* 0x000fe20007ffe0ff */
[----:B------:R-:W-:Y:S01]  /*06d0*/  UIADD3 UR6, UR5, -0x1, URZ ;  /* 0xffffffff05067890 */ /* 0x000fe2000fffe03f */
[----:B------:R-:W-:Y:S01]  /*06e0*/  ISETP.GE.AND P3, PT, R0, RZ, PT ;  /* 0x000000ff0000720c */ /* 0x000fe20003f66270 */
[----:B------:R-:W1:Y:S01]  /*06f0*/  F2I.F64.TRUNC R10, R12 ;  /* 0x0000000c000a7311 */ /* 0x000e62000030d100 */
[----:B------:R-:W-:-:S02]  /*0700*/  ISETP.GT.U32.AND P4, PT, R2, R3, PT ;  /* 0x000000030200720c */ /* 0x000fc40003f84070 */
[----:B------:R-:W-:-:S04]  /*0710*/  IADD3 R0, R3, -R2, RZ ;  /* 0x8000000203007210 */ /* 0x000fc80007ffe0ff */
[----:B------:R-:W-:Y:S01]  /*0720*/  SEL R3, R0, R3, !P4 ;  /* 0x0000000300037207 */ /* 0x000fe20006000000 */
[----:B------:R-:W-:Y:S01]  /*0730*/  @!P2 IMAD.MOV R5, RZ, RZ, -R5 ;  /* 0x000000ffff05a224 */ /* 0x000fe200078e0a05 */
[C---:B0-----:R-:W-:Y:S01]  /*0740*/  ISETP.GE.AND P2, PT, R14.reuse, UR4, PT ;  /* 0x000000040e007c0c */ /* 0x041fe2000bf46270 */
[----:B------:R-:W-:Y:S01]  /*0750*/  USHF.R.S32.HI UR4, URZ, 0x1f, UR5 ;  /* 0x0000001f3f047899 */ /* 0x000fe20008011405 */
[--C-:B------:R-:W-:Y:S01]  /*0760*/  SHF.R.S32.HI R15, RZ, 0x1f, R14.reuse ;  /* 0x0000001fff0f7819 */ /* 0x100fe2000001140e */
[----:B------:R-:W-:Y:S01]  /*0770*/  @!P3 IMAD.MOV R3, RZ, RZ, -R3 ;  /* 0x000000ffff03b224 */ /* 0x000fe200078e0a03 */
[----:B------:R-:W-:Y:S01]  /*0780*/  SEL R2, R9, R5, !P1 ;  /* 0x0000000509027207 */ /* 0x000fe20004800000 */
[----:B------:R-:W-:Y:S01]  /*0790*/  ULDC UR5, c[0x0][0x174] ;  /* 0x00005d0000057ab9 */ /* 0x000fe20000000800 */
[----:B------:R-:W-:Y:S01]  /*07a0*/  IADD3 R18, R14, 0x1, RZ ;  /* 0x000000010e127810 */ /* 0x000fe20007ffe0ff */
[----:B------:R-:W-:Y:S01]  /*07b0*/  USHF.R.S32.HI UR5, URZ, 0x1f, UR5 ;  /* 0x0000001f3f057899 */ /* 0x000fe20008011405 */
[----:B-1----:R-:W-:Y:S01]  /*07c0*/  ISETP.GE.AND P1, PT, R10, UR6, PT ;  /* 0x000000060a007c0c */ /* 0x002fe2000bf26270 */
[----:B------:R-:W-:Y:S01]  /*07d0*/  IMAD.WIDE R22, R2, c[0x0][0x178], R14 ;  /* 0x00005e0002167a25 */ /* 0x000fe200078e020e */
[----:B------:R-:W-:Y:S01]  /*07e0*/  IADD3 R20, R10, 0x1, RZ ;  /* 0x000000010a147810 */ /* 0x000fe20007ffe0ff */
[----:B------:R-:W-:Y:S01]  /*07f0*/  ULDC.64 UR6, c[0x0][0x118] ;  /* 0x0000460000067ab9 */ /* 0x000fe20000000a00 */
[----:B------:R-:W-:Y:S01]  /*0800*/  SEL R4, R4, R3, !P0 ;  /* 0x0000000304047207 */ /* 0x000fe20004000000 */
[----:B------:R-:W-:Y:S01]  /*0810*/  @P2 IMAD.MOV R18, RZ, RZ, R14 ;  /* 0x000000ffff122224 */ /* 0x000fe200078e020e */
[----:B------:R-:W-:Y:S01]  /*0820*/  SHF.R.S32.HI R11, RZ, 0x1f, R10 ;  /* 0x0000001fff0b7819 */ /* 0x000fe2000001140a */
[----:B------:R-:W-:-:S02]  /*0830*/  IMAD R5, R23, c[0x0][0x17c], RZ ;  /* 0x00005f0017057a24 */ /* 0x000fc400078e02ff */
[----:B------:R-:W-:Y:S01]  /*0840*/  IMAD.WIDE.U32 R16, R22, c[0x0][0x17c], RZ ;  /* 0x00005f0016107a25 */ /* 0x000fe200078e00ff */
[----:B------:R-:W-:-:S03]  /*0850*/  SHF.R.S32.HI R19, RZ, 0x1f, R18 ;  /* 0x0000001fff137819 */ /* 0x000fc60000011412 */
[----:B------:R-:W-:Y:S01]  /*0860*/  @P1 IMAD.MOV R20, RZ, RZ, R10 ;  /* 0x000000ffff141224 */ /* 0x000fe200078e020a */
[----:B------:R-:W-:Y:S01]  /*0870*/  IADD3 R0, P0, R10, R16, RZ ;  /* 0x000000100a007210 */ /* 0x000fe20007f1e0ff */
[----:B------:R-:W-:Y:S02]  /*0880*/  IMAD R5, R22, UR4, R5 ;  /* 0x0000000416057c24 */ /* 0x000fe4000f8e0205 */
[----:B------:R-:W-:Y:S01]  /*0890*/  IMAD.WIDE R18, R2, c[0x0][0x178], R18 ;  /* 0x00005e0002127a25 */ /* 0x000fe200078e0212 */
[----:B------:R-:W-:Y:S02]  /*08a0*/  SHF.R.S32.HI R21, RZ, 0x1f, R20 ;  /* 0x0000001fff157819 */ /* 0x000fe40000011414 */
[----:B------:R-:W-:Y:S01]  /*08b0*/  IADD3 R3, P1, R16, R20, RZ ;  /* 0x0000001410037210 */ /* 0x000fe20007f3e0ff */
[----:B------:R-:W-:Y:S02]  /*08c0*/  IMAD.IADD R9, R17, 0x1, R5 ;  /* 0x0000000111097824 */ /* 0x000fe400078e0205 */
[----:B------:R-:W-:-:S02]  /*08d0*/  IMAD R7, R19, c[0x0][0x17c], RZ ;  /* 0x00005f0013077a24 */ /* 0x000fc400078e02ff */
[----:B------:R-:W-:Y:S01]  /*08e0*/  IMAD.X R5, R11, 0x1, R9, P0 ;  /* 0x000000010b057824 */ /* 0x000fe200000e0609 */
[----:B------:R-:W-:Y:S01]  /*08f0*/  IADD3.X R22, R21, R9, RZ, P1, !PT ;  /* 0x0000000915167210 */ /* 0x000fe20000ffe4ff */
[----:B------:R-:W-:-:S04]  /*0900*/  IMAD.WIDE.U32 R16, R18, c[0x0][0x17c], R20 ;  /* 0x00005f0012107a25 */ /* 0x000fc800078e0014 */
[C---:B------:R-:W-:Y:S02]  /*0910*/  IMAD R7, R18.reuse, UR4, R7 ;  /* 0x0000000412077c24 */ /* 0x040fe4000f8e0207 */
[----:B------:R-:W-:Y:S02]  /*0920*/  IMAD R5, R5, c[0x0][0x174], RZ ;  /* 0x00005d0005057a24 */ /* 0x000fe400078e02ff */
[----:B------:R-:W-:-:S04]  /*0930*/  IMAD.WIDE.U32 R18, R18, c[0x0][0x17c], R10 ;  /* 0x00005f0012127a25 */ /* 0x000fc800078e000a */
[----:B------:R-:W-:Y:S02]  /*0940*/  IMAD.IADD R11, R7, 0x1, R17 ;  /* 0x00000001070b7824 */ /* 0x000fe400078e0211 */
[----:B------:R-:W-:Y:S01]  /*0950*/  IMAD R9, R0, UR5, R5 ;  /* 0x0000000500097c24 */ /* 0x000fe2000f8e0205 */
[----:B------:R-:W-:Y:S01]  /*0960*/  SHF.R.S32.HI R5, RZ, 0x1f, R4 ;  /* 0x0000001fff057819 */ /* 0x000fe20000011404 */
[----:B------:R-:W-:Y:S02]  /*0970*/  IMAD R11, R11, c[0x0][0x174], RZ ;  /* 0x00005d000b0b7a24 */ /* 0x000fe400078e02ff */
[----:B------:R-:W-:Y:S02]  /*0980*/  IMAD.IADD R7, R19, 0x1, R7 ;  /* 0x0000000113077824 */ /* 0x000fe400078e0207 */
[----:B------:R-:W-:Y:S02]  /*0990*/  IMAD R15, R16, UR5, R11 ;  /* 0x00000005100f7c24 */ /* 0x000fe4000f8e020b */
[----:B------:R-:W-:-:S02]  /*09a0*/  IMAD R22, R22, c[0x0][0x174], RZ ;  /* 0x00005d0016167a24 */ /* 0x000fc400078e02ff */
[----:B------:R-:W-:-:S04]  /*09b0*/  IMAD.WIDE.U32 R16, R16, c[0x0][0x174], R4 ;  /* 0x00005d0010107a25 */ /* 0x000fc800078e0004 */
[----:B------:R-:W-:-:S04]  /*09c0*/  IMAD.WIDE.U32 R20, R0, c[0x0][0x174], RZ ;  /* 0x00005d0000147a25 */ /* 0x000fc800078e00ff */
[----:B------:R-:W-:Y:S01]  /*09d0*/  IMAD R7, R7, c[0x0][0x174], RZ ;  /* 0x00005d0007077a24 */ /* 0x000fe200078e02ff */
[----:B------:R-:W-:Y:S01]  /*09e0*/  IADD3 R0, P0, R4, R20, RZ ;  /* 0x0000001404007210 */ /* 0x000fe20007f1e0ff */
[----:B------:R-:W-:Y:S01]  /*09f0*/  IMAD R11, R3, UR5, R22 ;  /* 0x00000005030b7c24 */ /* 0x000fe2000f8e0216 */
[----:B------:R-:W-:Y:S01]  /*0a00*/  LEA R22, P2, R16, c[0x0][0x188], 0x3 ;  /* 0x0000620010167a11 */ /* 0x000fe200078418ff */
[----:B------:R-:W-:Y:S02]  /*0a10*/  IMAD.IADD R15, R17, 0x1, R15 ;  /* 0x00000001110f7824 */ /* 0x000fe400078e020f */
[C---:B------:R-:W-:Y:S02]  /*0a20*/  IMAD R7, R18.reuse, UR5, R7 ;  /* 0x0000000512077c24 */ /* 0x040fe4000f8e0207 */
[----:B------:R-:W-:Y:S01]  /*0a30*/  IMAD.WIDE.U32 R18, R18, c[0x0][0x174], R4 ;  /* 0x00005d0012127a25 */ /* 0x000fe200078e0004 */
[----:B------:R-:W-:-:S03]  /*0a40*/  LEA.HI.X R23, R16, c[0x0][0x18c], R15, 0x3, P2 ;  /* 0x0000630010177a11 */ /* 0x000fc600010f1c0f */
[----:B------:R-:W-:Y:S01]  /*0a50*/  IMAD.IADD R9, R21, 0x1, R9 ;  /* 0x0000000115097824 */ /* 0x000fe200078e0209 */
[----:B------:R-:W-:Y:S01]  /*0a60*/  LEA R24, P1, R18, c[0x0][0x188], 0x3 ;  /* 0x0000620012187a11 */ /* 0x000fe200078218ff */
[----:B------:R-:W-:Y:S01]  /*0a70*/  IMAD.WIDE.U32 R28, R3, c[0x0][0x174], R4 ;  /* 0x00005d00031c7a25 */ /* 0x000fe200078e0004 */
[----:B------:R-:W-:Y:S01]  /*0a80*/  IADD3 R7, R19, R7, RZ ;  /* 0x0000000713077210 */ /* 0x000fe20007ffe0ff */
[----:B------:R-:W2:Y:S02]  /*0a90*/  LDG.E.64 R22, [R22.64] ;  /* 0x0000000616167981 */ /* 0x000ea4000c1e1b00 */
[----:B------:R-:W-:Y:S01]  /*0aa0*/  IMAD.X R9, R5, 0x1, R9, P0 ;  /* 0x0000000105097824 */ /* 0x000fe200000e0609 */
[----:B------:R-:W-:Y:S01]  /*0ab0*/  LEA R20, P0, R0, c[0x0][0x188], 0x3 ;  /* 0x0000620000147a11 */ /* 0x000fe200078018ff */
[----:B------:R-:W-:Y:S01]  /*0ac0*/  IMAD.IADD R11, R29, 0x1, R11 ;  /* 0x000000011d0b7824 */ /* 0x000fe200078e020b */
[----:B------:R-:W-:Y:S02]  /*0ad0*/  LEA.HI.X R25, R18, c[0x0][0x18c], R7, 0x3, P1 ;  /* 0x0000630012197a11 */ /* 0x000fe400008f1c07 */
[----:B------:R-:W-:-:S02]  /*0ae0*/  LEA.HI.X R21, R0, c[0x0][0x18c], R9, 0x3, P0 ;  /* 0x0000630000157a11 */ /* 0x000fc400000f1c09 */
[C---:B------:R-:W-:Y:S02]  /*0af0*/  LEA R16, P0, R28.reuse, c[0x0][0x188], 0x3 ;  /* 0x000062001c107a11 */ /* 0x040fe400078018ff */
[----:B------:R-:W3:Y:S02]  /*0b00*/  LDG.E.64 R24, [R24.64] ;  /* 0x0000000618187981 */ /* 0x000ee4000c1e1b00 */
[----:B------:R-:W-:Y:S02]  /*0b10*/  LEA.HI.X R17, R28, c[0x0][0x18c], R11, 0x3, P0 ;  /* 0x000063001c117a11 */ /* 0x000fe400000f1c0b */
[----:B------:R-:W4:Y:S04]  /*0b20*/  LDG.E.64 R20, [R20.64] ;  /* 0x0000000614147981 */ /* 0x000f28000c1e1b00 */
[----:B------:R-:W5:Y:S01]  /*0b30*/  LDG.E.64 R16, [R16.64] ;  /* 0x0000000610107981 */ /* 0x000f62000c1e1b00 */
[----:B------:R-:W0:Y:S01]  /*0b40*/  I2F.F64 R10, R10 ;  /* 0x0000000a000a7312 */ /* 0x000e220000201c00 */
[----:B------:R-:W-:Y:S01]  /*0b50*/  SHF.R.S32.HI R9, RZ, 0x1f, R8 ;  /* 0x0000001fff097819 */ /* 0x000fe20000011408 */
[----:B------:R-:W-:Y:S01]  /*0b60*/  ULDC UR4, c[0x0][0x184] ;  /* 0x0000610000047ab9 */ /* 0x000fe20000000800 */
[----:B------:R-:W-:Y:S01]  /*0b70*/  SHF.R.S32.HI R7, RZ, 0x1f, R6 ;  /* 0x0000001fff077819 */ /* 0x000fe20000011406 */
[----:B------:R-:W-:-:S02]  /*0b80*/  USHF.R.S32.HI UR4, URZ, 0x1f, UR4 ;  /* 0x0000001f3f047899 */ /* 0x000fc40008011404 */
[----:B------:R-:W-:Y:S02]  /*0b90*/  IMAD.WIDE R2, R2, c[0x0][0x180], R8 ;  /* 0x0000600002027a25 */ /* 0x000fe400078e0208 */
[----:B------:R-:W1:Y:S02]  /*0ba0*/  I2F.F64 R14, R14 ;  /* 0x0000000e000e7312 */ /* 0x000e640000201c00 */
[----:B------:R-:W-:Y:S01]  /*0bb0*/  IMAD R3, R3, c[0x0][0x184], RZ ;  /* 0x0000610003037a24 */ /* 0x000fe200078e02ff */
[----:B0-----:R-:W0:Y:S01]  /*0bc0*/  DADD R12, -R10, R12 ;  /* 0x000000000a0c7229 */ /* 0x001e22000000010c */
[----:B------:R-:W-:-:S04]  /*0bd0*/  IMAD.WIDE.U32 R6, R2, c[0x0][0x184], R6 ;  /* 0x0000610002067a25 */ /* 0x000fc800078e0006 */
[----:B------:R-:W-:Y:S01]  /*0be0*/  IMAD R3, R2, UR4, R3 ;  /* 0x0000000402037c24 */ /* 0x000fe2000f8e0203 */
[----:B0-----:R-:W-:-:S03]  /*0bf0*/  DADD R8, -R12, 1 ;  /* 0x3ff000000c087429 */ /* 0x001fc60000000100 */
[----:B------:R-:W-:Y:S01]  /*0c00*/  IMAD.IADD R0, R7, 0x1, R3 ;  /* 0x0000000107007824 */ /* 0x000fe200078e0203 */
[----:B-1----:R-:W-:-:S03]  /*0c10*/  DADD R26, -R14, R26 ;  /* 0x000000000e1a7229 */ /* 0x002fc6000000011a */
[----:B------:R-:W-:Y:S02]  /*0c20*/  IMAD R3, R0, c[0x0][0x174], RZ ;  /* 0x00005d0000037a24 */ /* 0x000fe400078e02ff */
[----:B------:R-:W-:-:S04]  /*0c30*/  IMAD.WIDE.U32 R4, R6, c[0x0][0x174], R4 ;  /* 0x00005d0006047a25 */ /* 0x000fc800078e0004 */
[----:B------:R-:W-:Y:S01]  /*0c40*/  IMAD R3, R6, UR5, R3 ;  /* 0x0000000506037c24 */ /* 0x000fe2000f8e0203 */
[----:B------:R-:W-:-:S03]  /*0c50*/  LEA R2, P0, R4, c[0x0][0x190], 0x3 ;  /* 0x0000640004027a11 */ /* 0x000fc600078018ff */
[----:B------:R-:W-:-:S05]  /*0c60*/  IMAD.IADD R3, R5, 0x1, R3 ;  /* 0x0000000105037824 */ /* 0x000fca00078e0203 */
[----:B------:R-:W-:Y:S01]  /*0c70*/  LEA.HI.X R3, R4, c[0x0][0x194], R3, 0x3, P0 ;  /* 0x0000650004037a11 */ /* 0x000fe200000f1c03 */
[----:B--2---:R-:W3:-:S06]  /*0c80*/  DMUL R22, R12, R22 ;  /* 0x000000160c167228 */ /* 0x004ecc0000000000 */
[----:B---3--:R-:W0:-:S04]  /*0c90*/  DFMA R22, R8, R24, R22 ;  /* 0x000000180816722b */ /* 0x008e080000000016 */
[----:B----4-:R-:W5:-:S04]  /*0ca0*/  DMUL R20, R8, R20 ;  /* 0x0000001408147228 */ /* 0x010f480000000000 */
[----:B0-----:R-:W-:-:S04]  /*0cb0*/  DMUL R22, R26, R22 ;  /* 0x000000161a167228 */ /* 0x001fc80000000000 */
[----:B-----5:R-:W-:-:S04]  /*0cc0*/  DFMA R16, R12, R16, R20 ;  /* 0x000000100c10722b */ /* 0x020fc80000000014 */
[----:B------:R-:W0:-:S06]  /*0cd0*/  DADD R26, -R26, 1 ;  /* 0x3ff000001a1a7429 */ /* 0x000e0c0000000100 */
[----:B0-----:R-:W0:-:S07]  /*0ce0*/  DFMA R16, R16, R26, R22 ;  /* 0x0000001a1010722b */ /* 0x001e0e0000000016 */
[----:B0-----:R-:W-:Y:S01]  /*0cf0*/  STG.E.64 [R2.64], R16 ;  /* 0x0000001002007986 */ /* 0x001fe2000c101b06 */
[----:B------:R-:W-:Y:S05]  /*0d00*/  EXIT ;  /* 0x000000000000794d */ /* 0x000fea0003800000 */
.L_x_1732:
        /* <DEDUP_REMOVED lines=15> */
.L_x_1788:


//--------------------- .nv.shared._ZN2at6native54_GLOBAL__N__aa9a477a_21_UpSampleBilinear2d_cu_607db5e336upsample_gen2d_aa_backward_out_frameIN3c108BFloat16EfNS0_18upsample_antialias20BicubicFilterFunctorEEEvT0_S7_NS_27GenericPackedTensorAccessorIT_Lm4ENS_16DefaultPtrTraitsElEENS8_IKS9_Lm4ESA_lEERKT1_ --------------------------
	.section	.nv.shared._ZN2at6native54_GLOBAL__N__aa9a477a_21_UpSampleBilinear2d_cu_607db5e336upsample_gen2d_aa_backward_out_frameIN3c108BFloat16EfNS0_18upsample_antialias20BicubicFilterFunctorEEEvT0_S7_NS_27GenericPackedTensorAccessorIT_Lm4ENS_16DefaultPtrTraitsElEENS8_IKS9_Lm4ESA_lEERKT1_,"aw",@nobits
	.sectionflags	@""
	.align	16


//--------------------- .nv.global                --------------------------
	.section	.nv.global,"aw",@nobits
.nv.global:
	.type		_ZN52_INTERNAL_aa9a477a_21_UpSampleBilinear2d_cu_607db5e34cuda3std3__48in_placeE,@object
	.size		_ZN52_INTERNAL_aa9a477a_21_UpSampleBilinear2d_cu_607db5e34cuda3std3__48in_placeE,(_ZN52_INTERNAL_aa9a477a_21_UpSampleBilinear2d_cu_607db5e34cuda3std6ranges3__45__cpo8distanceE - _ZN52_INTERNAL_aa9a477a_21_UpSampleBilinear2d_cu_607db5e34cuda3std3__48in_placeE)
_ZN52_INTERNAL_aa9a477a_21_UpSampleBilinear2d_cu_607db5e34cuda3std3__48in_placeE:
	.zero		1
	.type		_ZN52_INTERNAL_aa9a477a_21_UpSampleBilinear2d_cu_607db5e34cuda3std6ranges3__45__cpo8distanceE,@object
	.size		_ZN52_INTERNAL_aa9a477a_21_UpSampleBilinear2d_cu_607db5e34cuda3std6ranges3__45__cpo8distanceE,(_ZN52_INTERNAL_aa9a477a_21_UpSampleBilinear2d_cu_607db5e34cuda3std3__45__cpo6cbeginE - _ZN52_INTERNAL_aa9a477a_21_UpSampleBilinear2d_cu_607db5e34cuda3std6ranges3__45__cpo8distanceE)
_ZN52_INTERNAL_aa9a477a_21_UpSampleBilinear2d_cu_607db5e34cuda3std6ranges3__45__cpo8distanceE:
	.zero		1
	.type		_ZN52_INTERNAL_aa9a477a_21_UpSampleBilinear2d_cu_607db5e34cuda3std3__45__cpo6cbeginE,@object
	.size		_ZN52_INTERNAL_aa9a477a_21_UpSampleBilinear2d_cu_607db5e34cuda3std3__45__cpo6cbeginE,(_ZN52_INTERNAL_aa9a477a_21_UpSampleBilinear2d_cu_607db5e34cuda3std6ranges3__45__cpo7advanceE - _ZN52_INTERNAL_aa9a477a_21_UpSampleBilinear2d_cu_607db5e34cuda3std3__45__cpo6cbeginE)
_ZN52_INTERNAL_aa9a477a_21_UpSampleBilinear2d_cu_607db5e34cuda3std3__45__cpo6cbeginE:
	.zero		1
	.type		_ZN52_INTERNAL_aa9a477a_21_UpSampleBilinear2d_cu_607db5e34cuda3std6ranges3__45__cpo7advanceE,@object
	.size		_ZN52_INTERNAL_aa9a477a_21_UpSampleBilinear2d_cu_607db5e34cuda3std6ranges3__45__cpo7advanceE,(_ZN52_INTERNAL_aa9a477a_21_UpSampleBilinear2d_cu_607db5e34cuda3std3__45__cpo7crbeginE - _ZN52_INTERNAL_aa9a477a_21_UpSampleBilinear2d_cu_607db5e34cuda3std6ranges3__45__cpo7advanceE)
_ZN52_INTERNAL_aa9a477a_21_UpSampleBilinear2d_cu_607db5e34cuda3std6ranges3__45__cpo7advanceE:
	.zero		1
	.type		_ZN52_INTERNAL_aa9a477a_21_UpSampleBilinear2d_cu_607db5e34cuda3std3__45__cpo7crbeginE,@object
	.size		_ZN52_INTERNAL_aa9a477a_21_UpSampleBilinear2d_cu_607db5e34cuda3std3__45__cpo7crbeginE,(_ZN52_INTERNAL_aa9a477a_21_UpSampleBilinear2d_cu_607db5e34cuda3std6ranges3__45__cpo4dataE - _ZN52_INTERNAL_aa9a477a_21_UpSampleBilinear2d_cu_607db5e34cuda3std3__45__cpo7crbeginE)
_ZN52_INTERNAL_aa9a477a_21_UpSampleBilinear2d_cu_607db5e34cuda3std3__45__cpo7crbeginE:
	.zero		1
	.type		_ZN52_INTERNAL_aa9a477a_21_UpSampleBilinear2d_cu_607db5e34cuda3std6ranges3__45__cpo4dataE,@object
	.size		_ZN52_INTERNAL_aa9a477a_21_UpSampleBilinear2d_cu_607db5e34cuda3std6ranges3__45__cpo4dataE,(_ZN52_INTERNAL_aa9a477a_21_UpSampleBilinear2d_cu_607db5e34cuda3std6ranges3__45__cpo5beginE - _ZN52_INTERNAL_aa9a477a_21_UpSampleBilinear2d_cu_607db5e34cuda3std6ranges3__45__cpo4dataE)
_ZN52_INTERNAL_aa9a477a_21_UpSampleBilinear2d_cu_607db5e34cuda3std6ranges3__45__cpo4dataE:
	.zero		1
	.type		_ZN52_INTERNAL_aa9a477a_21_UpSampleBilinear2d_cu_607db5e34cuda3std6ranges3__45__cpo5beginE,@object
	.size		_ZN52_INTERNAL_aa9a477a_21_UpSampleBilinear2d_cu_607db5e34cuda3std6ranges3__45__cpo5beginE,(_ZN52_INTERNAL_aa9a477a_21_UpSampleBilinear2d_cu_607db5e34cuda3std3__454_GLOBAL__N__aa9a477a_21_UpSampleBilinear2d_cu_607db5e36ignoreE - _ZN52_INTERNAL_aa9a477a_21_UpSampleBilinear2d_cu_607db5e34cuda3std6ranges3__45__cpo5beginE)
_ZN52_INTERNAL_aa9a477a_21_UpSampleBilinear2d_cu_607db5e34cuda3std6ranges3__45__cpo5beginE:
	.zero		1
	.type		_ZN52_INTERNAL_aa9a477a_21_UpSampleBilinear2d_cu_607db5e34cuda3std3__454_GLOBAL__N__aa9a477a_21_UpSampleBilinear2d_cu_607db5e36ignoreE,@object
	.size		_ZN52_INTERNAL_aa9a477a_21_UpSampleBilinear2d_cu_607db5e34cuda3std3__454_GLOBAL__N__aa9a477a_21_UpSampleBilinear2d_cu_607db5e36ignoreE,(_ZN52_INTERNAL_aa9a477a_21_UpSampleBilinear2d_cu_607db5e34cuda3std6ranges3__45__cpo4sizeE - _ZN52_INTERNAL_aa9a477a_21_UpSampleBilinear2d_cu_607db5e34cuda3std3__454_GLOBAL__N__aa9a477a_21_UpSampleBilinear2d_cu_607db5e36ignoreE)
_ZN52_INTERNAL_aa9a477a_21_UpSampleBilinear2d_cu_607db5e34cuda3std3__454_GLOBAL__N__aa9a477a_21_UpSampleBilinear2d_cu_607db5e36ignoreE:
	.zero		1
	.type		_ZN52_INTERNAL_aa9a477a_21_UpSampleBilinear2d_cu_607db5e34cuda3std6ranges3__45__cpo4sizeE,@object
	.size		_ZN52_INTERNAL_aa9a477a_21_UpSampleBilinear2d_cu_607db5e34cuda3std6ranges3__45__cpo4sizeE,(_ZN52_INTERNAL_aa9a477a_21_UpSampleBilinear2d_cu_607db5e34cuda3std3__45__cpo5beginE - _ZN52_INTERNAL_aa9a477a_21_UpSampleBilinear2d_cu_607db5e34cuda3std6ranges3__45__cpo4sizeE)
_ZN52_INTERNAL_aa9a477a_21_UpSampleBilinear2d_cu_607db5e34cuda3std6ranges3__45__cpo4sizeE:
	.zero		1
	.type		_ZN52_INTERNAL_aa9a477a_21_UpSampleBilinear2d_cu_607db5e34cuda3std3__45__cpo5beginE,@object
	.size		_ZN52_INTERNAL_aa9a477a_21_UpSampleBilinear2d_cu_607db5e34cuda3std3__45__cpo5beginE,(_ZN52_INTERNAL_aa9a477a_21_UpSampleBilinear2d_cu_607db5e34cuda3std6ranges3__45__cpo6cbeginE - _ZN52_INTERNAL_aa9a477a_21_UpSampleBilinear2d_cu_607db5e34cuda3std3__45__cpo5beginE)
_ZN52_INTERNAL_aa9a477a_21_UpSampleBilinear2d_cu_607db5e34cuda3std3__45__cpo5beginE:
	.zero		1
	.type		_ZN52_INTERNAL_aa9a477a_21_UpSampleBilinear2d_cu_607db5e34cuda3std6ranges3__45__cpo6cbeginE,@object
	.size		_ZN52_INTERNAL_aa9a477a_21_UpSampleBilinear2d_cu_607db5e34cuda3std6ranges3__45__cpo6cbeginE,(_ZN52_INTERNAL_aa9a477a_21_UpSampleBilinear2d_cu_607db5e34cuda3std3__45__cpo6rbeginE - _ZN52_INTERNAL_aa9a477a_21_UpSampleBilinear2d_cu_607db5e34cuda3std6ranges3__45__cpo6cbeginE)
_ZN52_INTERNAL_aa9a477a_21_UpSampleBilinear2d_cu_607db5e34cuda3std6ranges3__45__cpo6cbeginE:
	.zero		1
	.type		_ZN52_INTERNAL_aa9a477a_21_UpSampleBilinear2d_cu_607db5e34cuda3std3__45__cpo6rbeginE,@object
	.size		_ZN52_INTERNAL_aa9a477a_21_UpSampleBilinear2d_cu_607db5e34cuda3std3__45__cpo6rbeginE,(_ZN52_INTERNAL_aa9a477a_21_UpSampleBilinear2d_cu_607db5e34cuda3std6ranges3__45__cpo4nextE - _ZN52_INTERNAL_aa9a477a_21_UpSampleBilinear2d_cu_607db5e34cuda3std3__45__cpo6rbeginE)
_ZN52_INTERNAL_aa9a477a_21_UpSampleBilinear2d_cu_607db5e34cuda3std3__45__cpo6rbeginE:
	.zero		1
	.type		_ZN52_INTERNAL_aa9a477a_21_UpSampleBilinear2d_cu_607db5e34cuda3std6ranges3__45__cpo4nextE,@object
	.size		_ZN52_INTERNAL_aa9a477a_21_UpSampleBilinear2d_cu_607db5e34cuda3std6ranges3__45__cpo4nextE,(_ZN52_INTERNAL_aa9a477a_21_UpSampleBilinear2d_cu_607db5e34cuda3std6ranges3__45__cpo4swapE - _ZN52_INTERNAL_aa9a477a_21_UpSampleBilinear2d_cu_607db5e34cuda3std6ranges3__45__cpo4nextE)
_ZN52_INTERNAL_aa9a477a_21_UpSampleBilinear2d_cu_607db5e34cuda3std6ranges3__45__cpo4nextE:
	.zero		1
	.type		_ZN52_INTERNAL_aa9a477a_21_UpSampleBilinear2d_cu_607db5e34cuda3std6ranges3__45__cpo4swapE,@object
	.size		_ZN52_INTERNAL_aa9a477a_21_UpSampleBilinear2d_cu_607db5e34cuda3std6ranges3__45__cpo4swapE,(_ZN52_INTERNAL_aa9a477a_21_UpSampleBilinear2d_cu_607db5e34cuda3std3__420unreachable_sentinelE - _ZN52_INTERNAL_aa9a477a_21_UpSampleBilinear2d_cu_607db5e34cuda3std6ranges3__45__cpo4swapE)
_ZN52_INTERNAL_aa9a477a_21_UpSampleBilinear2d_cu_607db5e34cuda3std6ranges3__45__cpo4swapE:
	.zero		1
	.type		_ZN52_INTERNAL_aa9a477a_21_UpSampleBilinear2d_cu_607db5e34cuda3std3__420unreachable_sentinelE,@object
	.size		_ZN52_INTERNAL_aa9a477a_21_UpSampleBilinear2d_cu_607db5e34cuda3std3__420unreachable_sentinelE,(_ZN52_INTERNAL_aa9a477a_21_UpSampleBilinear2d_cu_607db5e36thrust23THRUST_300001_SM_800_NS6system6detail10sequential3seqE - _ZN52_INTERNAL_aa9a477a_21_UpSampleBilinear2d_cu_607db5e34cuda3std3__420unreachable_sentinelE)
_ZN52_INTERNAL_aa9a477a_21_UpSampleBilinear2d_cu_607db5e34cuda3std3__420unreachable_sentinelE:
	.zero		1
	.type		_ZN52_INTERNAL_aa9a477a_21_UpSampleBilinear2d_cu_607db5e36thrust23THRUST_300001_SM_800_NS6system6detail10sequential3seqE,@object
	.size		_ZN52_INTERNAL_aa9a477a_21_UpSampleBilinear2d_cu_607db5e36thrust23THRUST_300001_SM_800_NS6system6detail10sequential3seqE,(_ZN52_INTERNAL_aa9a477a_21_UpSampleBilinear2d_cu_607db5e34cuda3std3__45__cpo4cendE - _ZN52_INTERNAL_aa9a477a_21_UpSampleBilinear2d_cu_607db5e36thrust23THRUST_300001_SM_800_NS6system6detail10sequential3seqE)
_ZN52_INTERNAL_aa9a477a_21_UpSampleBilinear2d_cu_607db5e36thrust23THRUST_300001_SM_800_NS6system6detail10sequential3seqE:
	.zero		1
	.type		_ZN52_INTERNAL_aa9a477a_21_UpSampleBilinear2d_cu_607db5e34cuda3std3__45__cpo4cendE,@object
	.size		_ZN52_INTERNAL_aa9a477a_21_UpSampleBilinear2d_cu_607db5e34cuda3std3__45__cpo4cendE,(_ZN52_INTERNAL_aa9a477a_21_UpSampleBilinear2d_cu_607db5e34cuda3std6ranges3__45__cpo9iter_swapE - _ZN52_INTERNAL_aa9a477a_21_UpSampleBilinear2d_cu_607db5e34cuda3std3__45__cpo4cendE)
_ZN52_INTERNAL_aa9a477a_21_UpSampleBilinear2d_cu_607db5e34cuda3std3__45__cpo4cendE:
	.zero		1
	.type		_ZN52_INTERNAL_aa9a477a_21_UpSampleBilinear2d_cu_607db5e34cuda3std6ranges3__45__cpo9iter_swapE,@object
	.size		_ZN52_INTERNAL_aa9a477a_21_UpSampleBilinear2d_cu_607db5e34cuda3std6ranges3__45__cpo9iter_swapE,(_ZN52_INTERNAL_aa9a477a_21_UpSampleBilinear2d_cu_607db5e34cuda3std3__45__cpo5crendE - _ZN52_INTERNAL_aa9a477a_21_UpSampleBilinear2d_cu_607db5e34cuda3std6ranges3__45__cpo9iter_swapE)
_ZN52_INTERNAL_aa9a477a_21_UpSampleBilinear2d_cu_607db5e34cuda3std6ranges3__45__cpo9iter_swapE:
	.zero		1
	.type		_ZN52_INTERNAL_aa9a477a_21_UpSampleBilinear2d_cu_607db5e34cuda3std3__45__cpo5crendE,@object
	.size		_ZN52_INTERNAL_aa9a477a_21_UpSampleBilinear2d_cu_607db5e34cuda3std3__45__cpo5crendE,(_ZN52_INTERNAL_aa9a477a_21_UpSampleBilinear2d_cu_607db5e34cuda3std6ranges3__45__cpo5cdataE - _ZN52_INTERNAL_aa9a477a_21_UpSampleBilinear2d_cu_607db5e34cuda3std3__45__cpo5crendE)
_ZN52_INTERNAL_aa9a477a_21_UpSampleBilinear2d_cu_607db5e34cuda3std3__45__cpo5crendE:
	.zero		1
	.type		_ZN52_INTERNAL_aa9a477a_21_UpSampleBilinear2d_cu_607db5e34cuda3std6ranges3__45__cpo5cdataE,@object
	.size		_ZN52_INTERNAL_aa9a477a_21_UpSampleBilinear2d_cu_607db5e34cuda3std6ranges3__45__cpo5cdataE,(_ZN52_INTERNAL_aa9a477a_21_UpSampleBilinear2d_cu_607db5e34cuda3std6ranges3__45__cpo3endE - _ZN52_INTERNAL_aa9a477a_21_UpSampleBilinear2d_cu_607db5e34cuda3std6ranges3__45__cpo5cdataE)
_ZN52_INTERNAL_aa9a477a_21_UpSampleBilinear2d_cu_607db5e34cuda3std6ranges3__45__cpo5cdataE:
	.zero		1
	.type		_ZN52_INTERNAL_aa9a477a_21_UpSampleBilinear2d_cu_607db5e34cuda3std6ranges3__45__cpo3endE,@object
	.size		_ZN52_INTERNAL_aa9a477a_21_UpSampleBilinear2d_cu_607db5e34cuda3std6ranges3__45__cpo3endE,(_ZN52_INTERNAL_aa9a477a_21_UpSampleBilinear2d_cu_607db5e34cuda3std3__419piecewise_constructE - _ZN52_INTERNAL_aa9a477a_21_UpSampleBilinear2d_cu_607db5e34cuda3std6ranges3__45__cpo3endE)
_ZN52_INTERNAL_aa9a477a_21_UpSampleBilinear2d_cu_607db5e34cuda3std6ranges3__45__cpo3endE:
	.zero		1
	.type		_ZN52_INTERNAL_aa9a477a_21_UpSampleBilinear2d_cu_607db5e34cuda3std3__419piecewise_constructE,@object
	.size		_ZN52_INTERNAL_aa9a477a_21_UpSampleBilinear2d_cu_607db5e34cuda3std3__419piecewise_constructE,(_ZN52_INTERNAL_aa9a477a_21_UpSampleBilinear2d_cu_607db5e34cuda3std6ranges3__45__cpo5ssizeE - _ZN52_INTERNAL_aa9a477a_21_UpSampleBilinear2d_cu_607db5e34cuda3std3__419piecewise_constructE)
_ZN52_INTERNAL_aa9a477a_21_UpSampleBilinear2d_cu_607db5e34cuda3std3__419piecewise_constructE:
	.zero		1
	.type		_ZN52_INTERNAL_aa9a477a_21_UpSampleBilinear2d_cu_607db5e34cuda3std6ranges3__45__cpo5ssizeE,@object
	.size		_ZN52_INTERNAL_aa9a477a_21_UpSampleBilinear2d_cu_607db5e34cuda3std6ranges3__45__cpo5ssizeE,(_ZN52_INTERNAL_aa9a477a_21_UpSampleBilinear2d_cu_607db5e34cuda3std3__45__cpo3endE - _ZN52_INTERNAL_aa9a477a_21_UpSampleBilinear2d_cu_607db5e34cuda3std6ranges3__45__cpo5ssizeE)
_ZN52_INTERNAL_aa9a477a_21_UpSampleBilinear2d_cu_607db5e34cuda3std6ranges3__45__cpo5ssizeE:
	.zero		1
	.type		_ZN52_INTERNAL_aa9a477a_21_UpSampleBilinear2d_cu_607db5e34cuda3std3__45__cpo3endE,@object
	.size		_ZN52_INTERNAL_aa9a477a_21_UpSampleBilinear2d_cu_607db5e34cuda3std3__45__cpo3endE,(_ZN52_INTERNAL_aa9a477a_21_UpSampleBilinear2d_cu_607db5e34cuda3std6ranges3__45__cpo4cendE - _ZN52_INTERNAL_aa9a477a_21_UpSampleBilinear2d_cu_607db5e34cuda3std3__45__cpo3endE)
_ZN52_INTERNAL_aa9a477a_21_UpSampleBilinear2d_cu_607db5e34cuda3std3__45__cpo3endE:
	.zero		1
	.type		_ZN52_INTERNAL_aa9a477a_21_UpSampleBilinear2d_cu_607db5e34cuda3std6ranges3__45__cpo4cendE,@object
	.size		_ZN52_INTERNAL_aa9a477a_21_UpSampleBilinear2d_cu_607db5e34cuda3std6ranges3__45__cpo4cendE,(_ZN52_INTERNAL_aa9a477a_21_UpSampleBilinear2d_cu_607db5e34cuda3std3__45__cpo4rendE - _ZN52_INTERNAL_aa9a477a_21_UpSampleBilinear2d_cu_607db5e34cuda3std6ranges3__45__cpo4cendE)
_ZN52_INTERNAL_aa9a477a_21_UpSampleBilinear2d_cu_607db5e34cuda3std6ranges3__45__cpo4cendE:
	.zero		1
	.type		_ZN52_INTERNAL_aa9a477a_21_UpSampleBilinear2d_cu_607db5e34cuda3std3__45__cpo4rendE,@object
	.size		_ZN52_INTERNAL_aa9a477a_21_UpSampleBilinear2d_cu_607db5e34cuda3std3__45__cpo4rendE,(_ZN52_INTERNAL_aa9a477a_21_UpSampleBilinear2d_cu_607db5e34cuda3std6ranges3__45__cpo4prevE - _ZN52_INTERNAL_aa9a477a_21_UpSampleBilinear2d_cu_607db5e34cuda3std3__45__cpo4rendE)
_ZN52_INTERNAL_aa9a477a_21_UpSampleBilinear2d_cu_607db5e34cuda3std3__45__cpo4rendE:
	.zero		1
	.type		_ZN52_INTERNAL_aa9a477a_21_UpSampleBilinear2d_cu_607db5e34cuda3std6ranges3__45__cpo4prevE,@object
	.size		_ZN52_INTERNAL_aa9a477a_21_UpSampleBilinear2d_cu_607db5e34cuda3std6ranges3__45__cpo4prevE,(_ZN52_INTERNAL_aa9a477a_21_UpSampleBilinear2d_cu_607db5e34cuda3std6ranges3__45__cpo9iter_moveE - _ZN52_INTERNAL_aa9a477a_21_UpSampleBilinear2d_cu_607db5e34cuda3std6ranges3__45__cpo4prevE)
_ZN52_INTERNAL_aa9a477a_21_UpSampleBilinear2d_cu_607db5e34cuda3std6ranges3__45__cpo4prevE:
	.zero		1
	.type		_ZN52_INTERNAL_aa9a477a_21_UpSampleBilinear2d_cu_607db5e34cuda3std6ranges3__45__cpo9iter_moveE,@object
	.size		_ZN52_INTERNAL_aa9a477a_21_UpSampleBilinear2d_cu_607db5e34cuda3std6ranges3__45__cpo9iter_moveE,(.L_13 - _ZN52_INTERNAL_aa9a477a_21_UpSampleBilinear2d_cu_607db5e34cuda3std6ranges3__45__cpo9iter_moveE)
_ZN52_INTERNAL_aa9a477a_21_UpSampleBilinear2d_cu_607db5e34cuda3std6ranges3__45__cpo9iter_moveE:
	.zero		1
.L_13:


//--------------------- .nv.shared._ZN2at6native54_GLOBAL__N__aa9a477a_21_UpSampleBilinear2d_cu_607db5e336upsample_gen2d_aa_backward_out_frameIN3c104HalfEfNS0_18upsample_antialias20BicubicFilterFunctorEEEvT0_S7_NS_27GenericPackedTensorAccessorIT_Lm4ENS_16DefaultPtrTraitsElEENS8_IKS9_Lm4ESA_lEERKT1_ --------------------------
	.section	.nv.shared._ZN2at6native54_GLOBAL__N__aa9a477a_21_UpSampleBilinear2d_cu_607db5e336upsample_gen2d_aa_backward_out_frameIN3c104HalfEfNS0_18upsample_antialias20BicubicFilterFunctorEEEvT0_S7_NS_27GenericPackedTensorAccessorIT_Lm4ENS_16DefaultPtrTraitsElEENS8_IKS9_Lm4ESA_lEERKT1_,"aw",@nobits
	.sectionflags	@""
	.align	16


//--------------------- .nv.shared._ZN2at6native54_GLOBAL__N__aa9a477a_21_UpSampleBilinear2d_cu_607db5e336upsample_gen2d_aa_backward_out_frameIffNS0_18upsample_antialias20BicubicFilterFunctorEEEvT0_S5_NS_27GenericPackedTensorAccessorIT_Lm4ENS_16DefaultPtrTraitsElEENS6_IKS7_Lm4ES8_lEERKT1_ --------------------------
	.section	.nv.shared._ZN2at6native54_GLOBAL__N__aa9a477a_21_UpSampleBilinear2d_cu_607db5e336upsample_gen2d_aa_backward_out_frameIffNS0_18upsample_antialias20BicubicFilterFunctorEEEvT0_S5_NS_27GenericPackedTensorAccessorIT_Lm4ENS_16DefaultPtrTraitsElEENS6_IKS7_Lm4ES8_lEERKT1_,"aw",@nobits
	.sectionflags	@""
	.align	16


//--------------------- .nv.shared._ZN2at6native54_GLOBAL__N__aa9a477a_21_UpSampleBilinear2d_cu_607db5e336upsample_gen2d_aa_backward_out_frameIddNS0_18upsample_antialias20BicubicFilterFunctorEEEvT0_S5_NS_27GenericPackedTensorAccessorIT_Lm4ENS_16DefaultPtrTraitsElEENS6_IKS7_Lm4ES8_lEERKT1_ --------------------------
	.section	.nv.shared._ZN2at6native54_GLOBAL__N__aa9a477a_21_UpSampleBilinear2d_cu_607db5e336upsample_gen2d_aa_backward_out_frameIddNS0_18upsample_antialias20BicubicFilterFunctorEEEvT0_S5_NS_27GenericPackedTensorAccessorIT_Lm4ENS_16DefaultPtrTraitsElEENS6_IKS7_Lm4ES8_lEERKT1_,"aw",@nobits
	.sectionflags	@""
	.align	16


//--------------------- .nv.shared._ZN2at6native54_GLOBAL__N__aa9a477a_21_UpSampleBilinear2d_cu_607db5e327upsample_gen2d_aa_out_frameIN3c108BFloat16EfNS0_18upsample_antialias20BicubicFilterFunctorEEEvT0_S7_NS_27GenericPackedTensorAccessorIKT_Lm4ENS_16DefaultPtrTraitsElEENS8_IS9_Lm4ESB_lEERKT1_ --------------------------
	.section	.nv.shared._ZN2at6native54_GLOBAL__N__aa9a477a_21_UpSampleBilinear2d_cu_607db5e327upsample_gen2d_aa_out_frameIN3c108BFloat16EfNS0_18upsample_antialias20BicubicFilterFunctorEEEvT0_S7_NS_27GenericPackedTensorAccessorIKT_Lm4ENS_16DefaultPtrTraitsElEENS8_IS9_Lm4ESB_lEERKT1_,"aw",@nobits
	.sectionflags	@""
	.align	16


//--------------------- .nv.shared._ZN2at6native54_GLOBAL__N__aa9a477a_21_UpSampleBilinear2d_cu_607db5e327upsample_gen2d_aa_out_frameIN3c104HalfEfNS0_18upsample_antialias20BicubicFilterFunctorEEEvT0_S7_NS_27GenericPackedTensorAccessorIKT_Lm4ENS_16DefaultPtrTraitsElEENS8_IS9_Lm4ESB_lEERKT1_ --------------------------
	.section	.nv.shared._ZN2at6native54_GLOBAL__N__aa9a477a_21_UpSampleBilinear2d_cu_607db5e327upsample_gen2d_aa_out_frameIN3c104HalfEfNS0_18upsample_antialias20BicubicFilterFunctorEEEvT0_S7_NS_27GenericPackedTensorAccessorIKT_Lm4ENS_16DefaultPtrTraitsElEENS8_IS9_Lm4ESB_lEERKT1_,"aw",@nobits
	.sectionflags	@""
	.align	16


//--------------------- .nv.shared._ZN2at6native54_GLOBAL__N__aa9a477a_21_UpSampleBilinear2d_cu_607db5e327upsample_gen2d_aa_out_frameIffNS0_18upsample_antialias20BicubicFilterFunctorEEEvT0_S5_NS_27GenericPackedTensorAccessorIKT_Lm4ENS_16DefaultPtrTraitsElEENS6_IS7_Lm4ES9_lEERKT1_ --------------------------
	.section	.nv.shared._ZN2at6native54_GLOBAL__N__aa9a477a_21_UpSampleBilinear2d_cu_607db5e327upsample_gen2d_aa_out_frameIffNS0_18upsample_antialias20BicubicFilterFunctorEEEvT0_S5_NS_27GenericPackedTensorAccessorIKT_Lm4ENS_16DefaultPtrTraitsElEENS6_IS7_Lm4ES9_lEERKT1_,"aw",@nobits
	.sectionflags	@""
	.align	16


//--------------------- .nv.shared._ZN2at6native54_GLOBAL__N__aa9a477a_21_UpSampleBilinear2d_cu_607db5e327upsample_gen2d_aa_out_frameIddNS0_18upsample_antialias20BicubicFilterFunctorEEEvT0_S5_NS_27GenericPackedTensorAccessorIKT_Lm4ENS_16DefaultPtrTraitsElEENS6_IS7_Lm4ES9_lEERKT1_ --------------------------
	.section	.nv.shared._ZN2at6native54_GLOBAL__N__aa9a477a_21_UpSampleBilinear2d_cu_607db5e327upsample_gen2d_aa_out_frameIddNS0_18upsample_antialias20BicubicFilterFunctorEEEvT0_S5_NS_27GenericPackedTensorAccessorIKT_Lm4ENS_16DefaultPtrTraitsElEENS6_IS7_Lm4ES9_lEERKT1_,"aw",@nobits
	.sectionflags	@""
	.align	16


//--------------------- .nv.shared._ZN2at6native54_GLOBAL__N__aa9a477a_21_UpSampleBilinear2d_cu_607db5e336upsample_gen2d_aa_backward_out_frameIN3c108BFloat16EfNS0_18upsample_antialias21BilinearFilterFunctorEEEvT0_S7_NS_27GenericPackedTensorAccessorIT_Lm4ENS_16DefaultPtrTraitsElEENS8_IKS9_Lm4ESA_lEERKT1_ --------------------------
	.section	.nv.shared._ZN2at6native54_GLOBAL__N__aa9a477a_21_UpSampleBilinear2d_cu_607db5e336upsample_gen2d_aa_backward_out_frameIN3c108BFloat16EfNS0_18upsample_antialias21BilinearFilterFunctorEEEvT0_S7_NS_27GenericPackedTensorAccessorIT_Lm4ENS_16DefaultPtrTraitsElEENS8_IKS9_Lm4ESA_lEERKT1_,"aw",@nobits
	.sectionflags	@""
	.align	16


//--------------------- .nv.shared._ZN2at6native54_GLOBAL__N__aa9a477a_21_UpSampleBilinear2d_cu_607db5e336upsample_gen2d_aa_backward_out_frameIN3c104HalfEfNS0_18upsample_antialias21BilinearFilterFunctorEEEvT0_S7_NS_27GenericPackedTensorAccessorIT_Lm4ENS_16DefaultPtrTraitsElEENS8_IKS9_Lm4ESA_lEERKT1_ --------------------------
	.section	.nv.shared._ZN2at6native54_GLOBAL__N__aa9a477a_21_UpSampleBilinear2d_cu_607db5e336upsample_gen2d_aa_backward_out_frameIN3c104HalfEfNS0_18upsample_antialias21BilinearFilterFunctorEEEvT0_S7_NS_27GenericPackedTensorAccessorIT_Lm4ENS_16DefaultPtrTraitsElEENS8_IKS9_Lm4ESA_lEERKT1_,"aw",@nobits
	.sectionflags	@""
	.align	16


//--------------------- .nv.shared._ZN2at6native54_GLOBAL__N__aa9a477a_21_UpSampleBilinear2d_cu_607db5e336upsample_gen2d_aa_backward_out_frameIffNS0_18upsample_antialias21BilinearFilterFunctorEEEvT0_S5_NS_27GenericPackedTensorAccessorIT_Lm4ENS_16DefaultPtrTraitsElEENS6_IKS7_Lm4ES8_lEERKT1_ --------------------------
	.section	.nv.shared._ZN2at6native54_GLOBAL__N__aa9a477a_21_UpSampleBilinear2d_cu_607db5e336upsample_gen2d_aa_backward_out_frameIffNS0_18upsample_antialias21BilinearFilterFunctorEEEvT0_S5_NS_27GenericPackedTensorAccessorIT_Lm4ENS_16DefaultPtrTraitsElEENS6_IKS7_Lm4ES8_lEERKT1_,"aw",@nobits
	.sectionflags	@""
	.align	16


//--------------------- .nv.shared._ZN2at6native54_GLOBAL__N__aa9a477a_21_UpSampleBilinear2d_cu_607db5e336upsample_gen2d_aa_backward_out_frameIddNS0_18upsample_antialias21BilinearFilterFunctorEEEvT0_S5_NS_27GenericPackedTensorAccessorIT_Lm4ENS_16DefaultPtrTraitsElEENS6_IKS7_Lm4ES8_lEERKT1_ --------------------------
	.section	.nv.shared._ZN2at6native54_GLOBAL__N__aa9a477a_21_UpSampleBilinear2d_cu_607db5e336upsample_gen2d_aa_backward_out_frameIddNS0_18upsample_antialias21BilinearFilterFunctorEEEvT0_S5_NS_27GenericPackedTensorAccessorIT_Lm4ENS_16DefaultPtrTraitsElEENS6_IKS7_Lm4ES8_lEERKT1_,"aw",@nobits
	.sectionflags	@""
	.align	16


//--------------------- .nv.shared._ZN2at6native54_GLOBAL__N__aa9a477a_21_UpSampleBilinear2d_cu_607db5e327upsample_gen2d_aa_out_frameIN3c108BFloat16EfNS0_18upsample_antialias21BilinearFilterFunctorEEEvT0_S7_NS_27GenericPackedTensorAccessorIKT_Lm4ENS_16DefaultPtrTraitsElEENS8_IS9_Lm4ESB_lEERKT1_ --------------------------
	.section	.nv.shared._ZN2at6native54_GLOBAL__N__aa9a477a_21_UpSampleBilinear2d_cu_607db5e327upsample_gen2d_aa_out_frameIN3c108BFloat16EfNS0_18upsample_antialias21BilinearFilterFunctorEEEvT0_S7_NS_27GenericPackedTensorAccessorIKT_Lm4ENS_16DefaultPtrTraitsElEENS8_IS9_Lm4ESB_lEERKT1_,"aw",@nobits
	.sectionflags	@""
	.align	16


//--------------------- .nv.shared._ZN2at6native54_GLOBAL__N__aa9a477a_21_UpSampleBilinear2d_cu_607db5e327upsample_gen2d_aa_out_frameIN3c104HalfEfNS0_18upsample_antialias21BilinearFilterFunctorEEEvT0_S7_NS_27GenericPackedTensorAccessorIKT_Lm4ENS_16DefaultPtrTraitsElEENS8_IS9_Lm4ESB_lEERKT1_ --------------------------
	.section	.nv.shared._ZN2at6native54_GLOBAL__N__aa9a477a_21_UpSampleBilinear2d_cu_607db5e327upsample_gen2d_aa_out_frameIN3c104HalfEfNS0_18upsample_antialias21BilinearFilterFunctorEEEvT0_S7_NS_27GenericPackedTensorAccessorIKT_Lm4ENS_16DefaultPtrTraitsElEENS8_IS9_Lm4ESB_lEERKT1_,"aw",@nobits
	.sectionflags	@""
	.align	16


//--------------------- .nv.shared._ZN2at6native54_GLOBAL__N__aa9a477a_21_UpSampleBilinear2d_cu_607db5e327upsample_gen2d_aa_out_frameIffNS0_18upsample_antialias21BilinearFilterFunctorEEEvT0_S5_NS_27GenericPackedTensorAccessorIKT_Lm4ENS_16DefaultPtrTraitsElEENS6_IS7_Lm4ES9_lEERKT1_ --------------------------
	.section	.nv.shared._ZN2at6native54_GLOBAL__N__aa9a477a_21_UpSampleBilinear2d_cu_607db5e327upsample_gen2d_aa_out_frameIffNS0_18upsample_antialias21BilinearFilterFunctorEEEvT0_S5_NS_27GenericPackedTensorAccessorIKT_Lm4ENS_16DefaultPtrTraitsElEENS6_IS7_Lm4ES9_lEERKT1_,"aw",@nobits
	.sectionflags	@""
	.align	16


//--------------------- .nv.shared._ZN2at6native54_GLOBAL__N__aa9a477a_21_UpSampleBilinear2d_cu_607db5e327upsample_gen2d_aa_out_frameIddNS0_18upsample_antialias21BilinearFilterFunctorEEEvT0_S5_NS_27GenericPackedTensorAccessorIKT_Lm4ENS_16DefaultPtrTraitsElEENS6_IS7_Lm4ES9_lEERKT1_ --------------------------
	.section	.nv.shared._ZN2at6native54_GLOBAL__N__aa9a477a_21_UpSampleBilinear2d_cu_607db5e327upsample_gen2d_aa_out_frameIddNS0_18upsample_antialias21BilinearFilterFunctorEEEvT0_S5_NS_27GenericPackedTensorAccessorIKT_Lm4ENS_16DefaultPtrTraitsElEENS6_IS7_Lm4ES9_lEERKT1_,"aw",@nobits
	.sectionflags	@""
	.align	16


//--------------------- .nv.shared._ZN2at6native54_GLOBAL__N__aa9a477a_21_UpSampleBilinear2d_cu_607db5e338upsample_bilinear2d_backward_out_frameIN3c108BFloat16EfEEvmiiiiT0_S5_bPT_PKS6_ --------------------------
	.section	.nv.shared._ZN2at6native54_GLOBAL__N__aa9a477a_21_UpSampleBilinear2d_cu_607db5e338upsample_bilinear2d_backward_out_frameIN3c108BFloat16EfEEvmiiiiT0_S5_bPT_PKS6_,"aw",@nobits
	.sectionflags	@""
	.align	16


//--------------------- .nv.shared._ZN2at6native54_GLOBAL__N__aa9a477a_21_UpSampleBilinear2d_cu_607db5e343upsample_bilinear2d_backward_nhwc_out_frameIN3c108BFloat16EfEEviiiiT0_S5_bPT_PKS6_imm --------------------------
	.section	.nv.shared._ZN2at6native54_GLOBAL__N__aa9a477a_21_UpSampleBilinear2d_cu_607db5e343upsample_bilinear2d_backward_nhwc_out_frameIN3c108BFloat16EfEEviiiiT0_S5_bPT_PKS6_imm,"aw",@nobits
	.sectionflags	@""
	.align	16


//--------------------- .nv.shared._ZN2at6native54_GLOBAL__N__aa9a477a_21_UpSampleBilinear2d_cu_607db5e338upsample_bilinear2d_backward_out_frameIN3c104HalfEfEEvmiiiiT0_S5_bPT_PKS6_ --------------------------
	.section	.nv.shared._ZN2at6native54_GLOBAL__N__aa9a477a_21_UpSampleBilinear2d_cu_607db5e338upsample_bilinear2d_backward_out_frameIN3c104HalfEfEEvmiiiiT0_S5_bPT_PKS6_,"aw",@nobits
	.sectionflags	@""
	.align	16


//--------------------- .nv.shared._ZN2at6native54_GLOBAL__N__aa9a477a_21_UpSampleBilinear2d_cu_607db5e343upsample_bilinear2d_backward_nhwc_out_frameIN3c104HalfEfEEviiiiT0_S5_bPT_PKS6_imm --------------------------
	.section	.nv.shared._ZN2at6native54_GLOBAL__N__aa9a477a_21_UpSampleBilinear2d_cu_607db5e343upsample_bilinear2d_backward_nhwc_out_frameIN3c104HalfEfEEviiiiT0_S5_bPT_PKS6_imm,"aw",@nobits
	.sectionflags	@""
	.align	16


//--------------------- .nv.shared._ZN2at6native54_GLOBAL__N__aa9a477a_21_UpSampleBilinear2d_cu_607db5e338upsample_bilinear2d_backward_out_frameIffEEvmiiiiT0_S3_bPT_PKS4_ --------------------------
	.section	.nv.shared._ZN2at6native54_GLOBAL__N__aa9a477a_21_UpSampleBilinear2d_cu_607db5e338upsample_bilinear2d_backward_out_frameIffEEvmiiiiT0_S3_bPT_PKS4_,"aw",@nobits
	.sectionflags	@""
	.align	16


//--------------------- .nv.shared._ZN2at6native54_GLOBAL__N__aa9a477a_21_UpSampleBilinear2d_cu_607db5e343upsample_bilinear2d_backward_nhwc_out_frameIffEEviiiiT0_S3_bPT_PKS4_imm --------------------------
	.section	.nv.shared._ZN2at6native54_GLOBAL__N__aa9a477a_21_UpSampleBilinear2d_cu_607db5e343upsample_bilinear2d_backward_nhwc_out_frameIffEEviiiiT0_S3_bPT_PKS4_imm,"aw",@nobits
	.sectionflags	@""
	.align	16


//--------------------- .nv.shared._ZN2at6native54_GLOBAL__N__aa9a477a_21_UpSampleBilinear2d_cu_607db5e338upsample_bilinear2d_backward_out_frameIddEEvmiiiiT0_S3_bPT_PKS4_ --------------------------
	.section	.nv.shared._ZN2at6native54_GLOBAL__N__aa9a477a_21_UpSampleBilinear2d_cu_607db5e338upsample_bilinear2d_backward_out_frameIddEEvmiiiiT0_S3_bPT_PKS4_,"aw",@nobits
	.sectionflags	@""
	.align	16


//--------------------- .nv.shared._ZN2at6native54_GLOBAL__N__aa9a477a_21_UpSampleBilinear2d_cu_607db5e343upsample_bilinear2d_backward_nhwc_out_frameIddEEviiiiT0_S3_bPT_PKS4_imm --------------------------
	.section	.nv.shared._ZN2at6native54_GLOBAL__N__aa9a477a_21_UpSampleBilinear2d_cu_607db5e343upsample_bilinear2d_backward_nhwc_out_frameIddEEviiiiT0_S3_bPT_PKS4_imm,"aw",@nobits
	.sectionflags	@""
	.align	16


//--------------------- .nv.shared._ZN2at6native54_GLOBAL__N__aa9a477a_21_UpSampleBilinear2d_cu_607db5e329upsample_bilinear2d_out_frameIN3c108BFloat16EfEEviT0_S5_bNS_27GenericPackedTensorAccessorIKT_Lm4ENS_16DefaultPtrTraitsElEENS6_IS7_Lm4ES9_lEE --------------------------
	.section	.nv.shared._ZN2at6native54_GLOBAL__N__aa9a477a_21_UpSampleBilinear2d_cu_607db5e329upsample_bilinear2d_out_frameIN3c108BFloat16EfEEviT0_S5_bNS_27GenericPackedTensorAccessorIKT_Lm4ENS_16DefaultPtrTraitsElEENS6_IS7_Lm4ES9_lEE,"aw",@nobits
	.sectionflags	@""
	.align	16


//--------------------- .nv.shared._ZN2at6native54_GLOBAL__N__aa9a477a_21_UpSampleBilinear2d_cu_607db5e334upsample_bilinear2d_nhwc_out_frameIN3c108BFloat16EfEEvT0_S5_biiiiiPKT_PS6_i --------------------------
	.section	.nv.shared._ZN2at6native54_GLOBAL__N__aa9a477a_21_UpSampleBilinear2d_cu_607db5e334upsample_bilinear2d_nhwc_out_frameIN3c108BFloat16EfEEvT0_S5_biiiiiPKT_PS6_i,"aw",@nobits
	.sectionflags	@""
	.align	16


//--------------------- .nv.shared._ZN2at6native54_GLOBAL__N__aa9a477a_21_UpSampleBilinear2d_cu_607db5e329upsample_bilinear2d_out_frameIN3c104HalfEfEEviT0_S5_bNS_27GenericPackedTensorAccessorIKT_Lm4ENS_16DefaultPtrTraitsElEENS6_IS7_Lm4ES9_lEE --------------------------
	.section	.nv.shared._ZN2at6native54_GLOBAL__N__aa9a477a_21_UpSampleBilinear2d_cu_607db5e329upsample_bilinear2d_out_frameIN3c104HalfEfEEviT0_S5_bNS_27GenericPackedTensorAccessorIKT_Lm4ENS_16DefaultPtrTraitsElEENS6_IS7_Lm4ES9_lEE,"aw",@nobits
	.sectionflags	@""
	.align	16


//--------------------- .nv.shared._ZN2at6native54_GLOBAL__N__aa9a477a_21_UpSampleBilinear2d_cu_607db5e334upsample_bilinear2d_nhwc_out_frameIN3c104HalfEfEEvT0_S5_biiiiiPKT_PS6_i --------------------------
	.section	.nv.shared._ZN2at6native54_GLOBAL__N__aa9a477a_21_UpSampleBilinear2d_cu_607db5e334upsample_bilinear2d_nhwc_out_frameIN3c104HalfEfEEvT0_S5_biiiiiPKT_PS6_i,"aw",@nobits
	.sectionflags	@""
	.align	16


//--------------------- .nv.shared._ZN2at6native54_GLOBAL__N__aa9a477a_21_UpSampleBilinear2d_cu_607db5e329upsample_bilinear2d_out_frameIffEEviT0_S3_bNS_27GenericPackedTensorAccessorIKT_Lm4ENS_16DefaultPtrTraitsElEENS4_IS5_Lm4ES7_lEE --------------------------
	.section	.nv.shared._ZN2at6native54_GLOBAL__N__aa9a477a_21_UpSampleBilinear2d_cu_607db5e329upsample_bilinear2d_out_frameIffEEviT0_S3_bNS_27GenericPackedTensorAccessorIKT_Lm4ENS_16DefaultPtrTraitsElEENS4_IS5_Lm4ES7_lEE,"aw",@nobits
	.sectionflags	@""
	.align	16


//--------------------- .nv.shared._ZN2at6native54_GLOBAL__N__aa9a477a_21_UpSampleBilinear2d_cu_607db5e334upsample_bilinear2d_nhwc_out_frameIffEEvT0_S3_biiiiiPKT_PS4_i --------------------------
	.section	.nv.shared._ZN2at6native54_GLOBAL__N__aa9a477a_21_UpSampleBilinear2d_cu_607db5e334upsample_bilinear2d_nhwc_out_frameIffEEvT0_S3_biiiiiPKT_PS4_i,"aw",@nobits
	.sectionflags	@""
	.align	16


//--------------------- .nv.shared._ZN2at6native54_GLOBAL__N__aa9a477a_21_UpSampleBilinear2d_cu_607db5e329upsample_bilinear2d_out_frameIddEEviT0_S3_bNS_27GenericPackedTensorAccessorIKT_Lm4ENS_16DefaultPtrTraitsElEENS4_IS5_Lm4ES7_lEE --------------------------
	.section	.nv.shared._ZN2at6native54_GLOBAL__N__aa9a477a_21_UpSampleBilinear2d_cu_607db5e329upsample_bilinear2d_out_frameIddEEviT0_S3_bNS_27GenericPackedTensorAccessorIKT_Lm4ENS_16DefaultPtrTraitsElEENS4_IS5_Lm4ES7_lEE,"aw",@nobits
	.sectionflags	@""
	.align	16


//--------------------- .nv.shared._ZN2at6native54_GLOBAL__N__aa9a477a_21_UpSampleBilinear2d_cu_607db5e334upsample_bilinear2d_nhwc_out_frameIddEEvT0_S3_biiiiiPKT_PS4_i --------------------------
	.section	.nv.shared._ZN2at6native54_GLOBAL__N__aa9a477a_21_UpSampleBilinear2d_cu_607db5e334upsample_bilinear2d_nhwc_out_frameIddEEvT0_S3_biiiiiPKT_PS4_i,"aw",@nobits
	.sectionflags	@""
	.align	16
